	.target	sm_90a

	.elftype	@"ET_EXEC"


//--------------------- .note.nv.tkinfo           --------------------------
	.section	.note.nv.tkinfo,"",@"SHT_NOTE"
	.sectionflags	@"SHF_NOTE_NV_TKINFO"
	.tkinfo
        /*0018*/ 	.word	0x00000002
        /*0030*/ 	.string	""
        /*0030*/ 	.string	"ptxas"
        /*0030*/ 	.string	"Cuda compilation tools, release 13.0, V13.0.88"
        /*0030*/ 	.string	"Build cuda_13.0.r13.0/compiler.36424714_0"
        /*0030*/ 	.string	"-v  -suppress-debug-info  -lineinfo  -arch sm_90a "



//--------------------- .note.nv.cuinfo           --------------------------
	.section	.note.nv.cuinfo,"",@"SHT_NOTE"
	.sectionflags	@"SHF_NOTE_NV_CUINFO"
        /*0018*/ 	.short	0x0002
        /*001a*/ 	.short	0x005a
        /*001c*/ 	.short	0x0082
	.zero		2


//--------------------- .nv.info                  --------------------------
	.section	.nv.info,"",@"SHT_CUDA_INFO"
	.align	4


	//----- nvinfo : EIATTR_REGCOUNT
	.align		4
        /*0000*/ 	.byte	0x04, 0x2f
        /*0002*/ 	.short	(.L_1 - .L_0)
	.align		4
.L_0:
        /*0004*/ 	.word	index@(matmul_kernel)
        /*0008*/ 	.word	0x000000ff


	//----- nvinfo : EIATTR_FRAME_SIZE
	.align		4
.L_1:
        /*000c*/ 	.byte	0x04, 0x11
        /*000e*/ 	.short	(.L_3 - .L_2)
	.align		4
.L_2:
        /*0010*/ 	.word	index@(matmul_kernel)
        /*0014*/ 	.word	0x00002260


	//----- nvinfo : EIATTR_MIN_STACK_SIZE
	.align		4
.L_3:
        /*0018*/ 	.byte	0x04, 0x12
        /*001a*/ 	.short	(.L_5 - .L_4)
	.align		4
.L_4:
        /*001c*/ 	.word	index@(matmul_kernel)
        /*0020*/ 	.word	0x00002260
.L_5:


//--------------------- .nv.compat                --------------------------
	.section	.nv.compat,"",@"SHT_CUDA_COMPAT_INFO"
	.align	4
        /*0000*/ 	.byte	0x02, 0x09, 0x01, 0x00, 0x02, 0x02, 0x04, 0x00, 0x02, 0x05, 0x05, 0x00, 0x03, 0x07, 0x01, 0x01
        /*0010*/ 	.byte	0x02, 0x03, 0x00, 0x00, 0x02, 0x06, 0x01, 0x00, 0x04, 0x0b, 0x08, 0x00, 0x00, 0x00, 0x00, 0x00
        /*0020*/ 	.byte	0x00, 0x00, 0x00, 0x00


//--------------------- .nv.info.matmul_kernel    --------------------------
	.section	.nv.info.matmul_kernel,"",@"SHT_CUDA_INFO"
	.sectionflags	@""
	.align	4


	//----- nvinfo : EIATTR_CUDA_API_VERSION
	.align		4
        /*0000*/ 	.byte	0x04, 0x37
        /*0002*/ 	.short	(.L_7 - .L_6)
.L_6:
        /*0004*/ 	.word	0x00000082


	//----- nvinfo : EIATTR_KPARAM_INFO
	.align		4
.L_7:
        /*0008*/ 	.byte	0x04, 0x17
        /*000a*/ 	.short	(.L_9 - .L_8)
.L_8:
        /*000c*/ 	.word	0x00000000
        /*0010*/ 	.short	0x000d
        /*0012*/ 	.short	0x0048
        /*0014*/ 	.byte	0x00, 0xf4, 0x21, 0x00


	//----- nvinfo : EIATTR_KPARAM_INFO
	.align		4
.L_9:
        /*0018*/ 	.byte	0x04, 0x17
        /*001a*/ 	.short	(.L_11 - .L_10)
.L_10:
        /*001c*/ 	.word	0x00000000
        /*0020*/ 	.short	0x000c
        /*0022*/ 	.short	0x0040
        /*0024*/ 	.byte	0x00, 0xf4, 0x21, 0x00


	//----- nvinfo : EIATTR_KPARAM_INFO
	.align		4
.L_11:
        /*0028*/ 	.byte	0x04, 0x17
        /*002a*/ 	.short	(.L_13 - .L_12)
.L_12:
        /*002c*/ 	.word	0x00000000
        /*0030*/ 	.short	0x000b
        /*0032*/ 	.short	0x0038
        /*0034*/ 	.byte	0x00, 0xf0, 0x11, 0x00


	//----- nvinfo : EIATTR_KPARAM_INFO
	.align		4
.L_13:
        /*0038*/ 	.byte	0x04, 0x17
        /*003a*/ 	.short	(.L_15 - .L_14)
.L_14:
        /*003c*/ 	.word	0x00000000
        /*0040*/ 	.short	0x000a
        /*0042*/ 	.short	0x0034
        /*0044*/ 	.byte	0x00, 0xf0, 0x11, 0x00


	//----- nvinfo : EIATTR_KPARAM_INFO
	.align		4
.L_15:
        /*0048*/ 	.byte	0x04, 0x17
        /*004a*/ 	.short	(.L_17 - .L_16)
.L_16:
        /*004c*/ 	.word	0x00000000
        /*0050*/ 	.short	0x0009
        /*0052*/ 	.short	0x0030
        /*0054*/ 	.byte	0x00, 0xf0, 0x11, 0x00


	//----- nvinfo : EIATTR_KPARAM_INFO
	.align		4
.L_17:
        /*0058*/ 	.byte	0x04, 0x17
        /*005a*/ 	.short	(.L_19 - .L_18)
.L_18:
        /*005c*/ 	.word	0x00000000
        /*0060*/ 	.short	0x0008
        /*0062*/ 	.short	0x002c
        /*0064*/ 	.byte	0x00, 0xf0, 0x11, 0x00


	//----- nvinfo : EIATTR_KPARAM_INFO
	.align		4
.L_19:
        /*0068*/ 	.byte	0x04, 0x17
        /*006a*/ 	.short	(.L_21 - .L_20)
.L_20:
        /*006c*/ 	.word	0x00000000
        /*0070*/ 	.short	0x0007
        /*0072*/ 	.short	0x0028
        /*0074*/ 	.byte	0x00, 0xf0, 0x11, 0x00


	//----- nvinfo : EIATTR_KPARAM_INFO
	.align		4
.L_21:
        /*0078*/ 	.byte	0x04, 0x17
        /*007a*/ 	.short	(.L_23 - .L_22)
.L_22:
        /*007c*/ 	.word	0x00000000
        /*0080*/ 	.short	0x0006
        /*0082*/ 	.short	0x0024
        /*0084*/ 	.byte	0x00, 0xf0, 0x11, 0x00


	//----- nvinfo : EIATTR_KPARAM_INFO
	.align		4
.L_23:
        /*0088*/ 	.byte	0x04, 0x17
        /*008a*/ 	.short	(.L_25 - .L_24)
.L_24:
        /*008c*/ 	.word	0x00000000
        /*0090*/ 	.short	0x0005
        /*0092*/ 	.short	0x0020
        /*0094*/ 	.byte	0x00, 0xf0, 0x11, 0x00


	//----- nvinfo : EIATTR_KPARAM_INFO
	.align		4
.L_25:
        /*0098*/ 	.byte	0x04, 0x17
        /*009a*/ 	.short	(.L_27 - .L_26)
.L_26:
        /*009c*/ 	.word	0x00000000
        /*00a0*/ 	.short	0x0004
        /*00a2*/ 	.short	0x001c
        /*00a4*/ 	.byte	0x00, 0xf0, 0x11, 0x00


	//----- nvinfo : EIATTR_KPARAM_INFO
	.align		4
.L_27:
        /*00a8*/ 	.byte	0x04, 0x17
        /*00aa*/ 	.short	(.L_29 - .L_28)
.L_28:
        /*00ac*/ 	.word	0x00000000
        /*00b0*/ 	.short	0x0003
        /*00b2*/ 	.short	0x0018
        /*00b4*/ 	.byte	0x00, 0xf0, 0x11, 0x00


	//----- nvinfo : EIATTR_KPARAM_INFO
	.align		4
.L_29:
        /*00b8*/ 	.byte	0x04, 0x17
        /*00ba*/ 	.short	(.L_31 - .L_30)
.L_30:
        /*00bc*/ 	.word	0x00000000
        /*00c0*/ 	.short	0x0002
        /*00c2*/ 	.short	0x0010
        /*00c4*/ 	.byte	0x00, 0xf4, 0x21, 0x00


	//----- nvinfo : EIATTR_KPARAM_INFO
	.align		4
.L_31:
        /*00c8*/ 	.byte	0x04, 0x17
        /*00ca*/ 	.short	(.L_33 - .L_32)
.L_32:
        /*00cc*/ 	.word	0x00000000
        /*00d0*/ 	.short	0x0001
        /*00d2*/ 	.short	0x0008
        /*00d4*/ 	.byte	0x00, 0xf4, 0x21, 0x00


	//----- nvinfo : EIATTR_KPARAM_INFO
	.align		4
.L_33:
        /*00d8*/ 	.byte	0x04, 0x17
        /*00da*/ 	.short	(.L_35 - .L_34)
.L_34:
        /*00dc*/ 	.word	0x00000000
        /*00e0*/ 	.short	0x0000
        /*00e2*/ 	.short	0x0000
        /*00e4*/ 	.byte	0x00, 0xf4, 0x21, 0x00


	//----- nvinfo : EIATTR_EXPLICIT_CLUSTER
	.align		4
.L_35:
        /*00e8*/ 	.byte	0x01, 0x3e
	.zero		2


	//----- nvinfo : EIATTR_CTA_PER_CLUSTER
	.align		4
        /*00ec*/ 	.byte	0x04, 0x3d
        /*00ee*/ 	.short	(.L_37 - .L_36)
.L_36:
        /*00f0*/ 	.word	0x00000002
        /*00f4*/ 	.word	0x00000001
        /*00f8*/ 	.word	0x00000001


	//----- nvinfo : EIATTR_SPARSE_MMA_MASK
	.align		4
.L_37:
        /*00fc*/ 	.byte	0x03, 0x50
        /*00fe*/ 	.short	0x0000


	//----- nvinfo : EIATTR_MAXREG_COUNT
	.align		4
        /*0100*/ 	.byte	0x03, 0x1b
        /*0102*/ 	.short	0x00ff


	//----- nvinfo : EIATTR_NUM_BARRIERS
	.align		4
        /*0104*/ 	.byte	0x02, 0x4c
        /*0106*/ 	.byte	0x01
	.zero		1


	//----- nvinfo : EIATTR_ANNOTATIONS
	.align		4
        /*0108*/ 	.byte	0x04, 0x55
        /*010a*/ 	.short	(.L_39 - .L_38)


	//   ....[0]....
.L_38:
        /*010c*/ 	.word	0x00000001
        /*0110*/ 	.byte	0x80, 0x00, 0x00, 0x00, 0x01, 0x00, 0x00, 0x00, 0x20, 0x0a, 0x00, 0x00, 0x01, 0x00, 0x00, 0x00
        /* <DEDUP_REMOVED lines=3852> */
        /*f1e0*/ 	.byte	0x80, 0x35, 0x05, 0x00, 0x01, 0x00, 0x00, 0x00, 0x90, 0x35, 0x05, 0x00


	//----- nvinfo : EIATTR_MERCURY_ISA_VERSION
	.align		4
.L_39:
        /*f1ec*/ 	.byte	0x03, 0x5f
        /*f1ee*/ 	.short	0x0101


	//----- nvinfo : EIATTR_EXIT_INSTR_OFFSETS
	.align		4
        /*f1f0*/ 	.byte	0x04, 0x1c
        /*f1f2*/ 	.short	(.L_41 - .L_40)


	//   ....[0]....
.L_40:
        /*f1f4*/ 	.word	0x00058e60


	//   ....[1]....
        /*f1f8*/ 	.word	0x00058e80


	//----- nvinfo : EIATTR_REQNTID
	.align		4
.L_41:
        /*f1fc*/ 	.byte	0x04, 0x10
        /*f1fe*/ 	.short	(.L_43 - .L_42)
.L_42:
        /*f200*/ 	.word	0x00000080
        /*f204*/ 	.word	0x00000001
        /*f208*/ 	.word	0x00000001


	//----- nvinfo : EIATTR_CBANK_PARAM_SIZE
	.align		4
.L_43:
        /*f20c*/ 	.byte	0x03, 0x19
        /*f20e*/ 	.short	0x0050


	//----- nvinfo : EIATTR_PARAM_CBANK
	.align		4
        /*f210*/ 	.byte	0x04, 0x0a
        /*f212*/ 	.short	(.L_45 - .L_44)
	.align		4
.L_44:
        /*f214*/ 	.word	index@(.nv.constant0.matmul_kernel)
        /*f218*/ 	.short	0x0210
        /*f21a*/ 	.short	0x0050


	//----- nvinfo : EIATTR_SW_WAR
	.align		4
.L_45:
        /*f21c*/ 	.byte	0x04, 0x36
        /*f21e*/ 	.short	(.L_47 - .L_46)
.L_46:
        /*f220*/ 	.word	0x00000008
.L_47:


//--------------------- .nv.callgraph             --------------------------
	.section	.nv.callgraph,"",@"SHT_CUDA_CALLGRAPH"
	.align	4
	.sectionentsize	8
	.align		4
        /*0000*/ 	.word	0x00000000
	.align		4
        /*0004*/ 	.word	0xffffffff
	.align		4
        /*0008*/ 	.word	0x00000000
	.align		4
        /*000c*/ 	.word	0xfffffffe
	.align		4
        /*0010*/ 	.word	0x00000000
	.align		4
        /*0014*/ 	.word	0xfffffffd
	.align		4
        /*0018*/ 	.word	0x00000000
	.align		4
        /*001c*/ 	.word	0xfffffffc


//--------------------- .text.matmul_kernel       --------------------------
	.section	.text.matmul_kernel,"ax",@progbits
	.align	128
        .global         matmul_kernel
        .type           matmul_kernel,@function
        .size           matmul_kernel,(.L_x_3 - matmul_kernel)
        .other          matmul_kernel,@"STO_CUDA_ENTRY STV_DEFAULT"
matmul_kernel:
.text.matmul_kernel:
[----:B------:R-:W1:Y:S08]  /*0000*/  LDC R1, c[0x0][0x28] ;  /* 0x00000a00ff017b82 */ /* 0x000e700000000800 */
[----:B------:R-:W2:Y:S01]  /*0010*/  LDC.64 R2, c[0x0][0x228] ;  /* 0x00008a00ff027b82 */ /* 0x000ea20000000a00 */
[----:B-1----:R-:W-:Y:S01]  /*0020*/  VIADD R1, R1, 0xffffdda0 ;  /* 0xffffdda001017836 */ /* 0x002fe20000000000 */
[----:B------:R-:W1:Y:S01]  /*0030*/  S2R R19, SR_TID.X ;  /* 0x0000000000137919 */ /* 0x000e620000002100 */
[----:B------:R-:W-:-:S05]  /*0040*/  ULDC.64 UR6, c[0x0][0x210] ;  /* 0x0000840000067ab9 */ /* 0x000fca0000000a00 */
[----:B------:R-:W3:Y:S08]  /*0050*/  S2UR UR4, SR_CTAID.X ;  /* 0x00000000000479c3 */ /* 0x000ef00000002500 */
[----:B------:R-:W4:Y:S01]  /*0060*/  S2UR UR61, SR_CgaCtaId ;  /* 0x00000000003d79c3 */ /* 0x000f220000008800 */
[----:B--2---:R-:W-:Y:S01]  /*0070*/  IMAD.MOV.U32 R8, RZ, RZ, R3 ;  /* 0x000000ffff087224 */ /* 0x004fe200078e0003 */
[----:B------:R2:W-:Y:S01]  /*0080*/  STL.64 [R1+0x1448], R2 ;  /* 0x0014480201007387 */ /* 0x0005e20000100a00 */
[----:B------:R-:W-:-:S02]  /*0090*/  IMAD.MOV.U32 R18, RZ, RZ, R2 ;  /* 0x000000ffff127224 */ /* 0x000fc400078e0002 */
[----:B------:R-:W-:Y:S01]  /*00a0*/  VIADD R0, R8, 0xff ;  /* 0x000000ff08007836 */ /* 0x000fe20000000000 */
[----:B------:R-:W-:Y:S02]  /*00b0*/  IABS R8, R8 ;  /* 0x0000000800087213 */ /* 0x000fe40000000000 */
[----:B------:R-:W-:Y:S02]  /*00c0*/  IABS R10, R18 ;  /* 0x00000012000a7213 */ /* 0x000fe40000000000 */
[----:B---3--:R-:W-:Y:S01]  /*00d0*/  I2FP.F32.U32 R5, UR4 ;  /* 0x0000000400057c45 */ /* 0x008fe20008201000 */
[----:B------:R-:W-:Y:S01]  /*00e0*/  ULDC UR4, c[0x0][0x150] ;  /* 0x0000540000047ab9 */ /* 0x000fe20000000800 */
[----:B-1----:R-:W-:Y:S02]  /*00f0*/  LOP3.LUT R188, R19, 0x60, RZ, 0xc0, !PT ;  /* 0x0000006013bc7812 */ /* 0x002fe400078ec0ff */
[----:B--2---:R-:W-:Y:S01]  /*0100*/  SHF.R.S32.HI R3, RZ, 0x1f, R0 ;  /* 0x0000001fff037819 */ /* 0x004fe20000011400 */
[----:B------:R-:W-:Y:S01]  /*0110*/  FMUL R5, R5, UR4 ;  /* 0x0000000405057c20 */ /* 0x000fe20008400000 */
[----:B----4-:R-:W-:-:S02]  /*0120*/  USHF.L.U32 UR5, UR61, 0x8, URZ ;  /* 0x000000083d057899 */ /* 0x010fc4000800063f */
[----:B------:R-:W-:-:S03]  /*0130*/  LEA.HI R3, R3, R0, RZ, 0x8 ;  /* 0x0000000003037211 */ /* 0x000fc600078f40ff */
[----:B------:R-:W1:Y:S01]  /*0140*/  F2I.U32.TRUNC.NTZ R5, R5 ;  /* 0x0000000500057305 */ /* 0x000e62000020f000 */
[----:B------:R-:W-:Y:S01]  /*0150*/  SHF.R.S32.HI R3, RZ, 0x8, R3 ;  /* 0x00000008ff037819 */ /* 0x000fe20000011403 */
[----:B------:R-:W-:-:S03]  /*0160*/  ULOP3.LUT UR5, UR5, 0x100, URZ, 0xc0, !UPT ;  /* 0x0000010005057892 */ /* 0x000fc6000f8ec03f */
[----:B------:R-:W-:-:S04]  /*0170*/  SHF.L.U32 R4, R3, 0x3, RZ ;  /* 0x0000000303047819 */ /* 0x000fc800000006ff */
[----:B------:R-:W-:-:S04]  /*0180*/  IABS R7, R4 ;  /* 0x0000000400077213 */ /* 0x000fc80000000000 */
[----:B------:R-:W2:Y:S01]  /*0190*/  I2F.RP R0, R7 ;  /* 0x0000000700007306 */ /* 0x000ea20000209400 */
[----:B-1----:R-:W-:-:S07]  /*01a0*/  IABS R11, R5 ;  /* 0x00000005000b7213 */ /* 0x002fce0000000000 */
[----:B--2---:R-:W1:Y:S02]  /*01b0*/  MUFU.RCP R0, R0 ;  /* 0x0000000000007308 */ /* 0x004e640000001000 */
[----:B-1----:R-:W-:Y:S01]  /*01c0*/  VIADD R2, R0, 0xffffffe ;  /* 0x0ffffffe00027836 */ /* 0x002fe20000000000 */
[----:B------:R-:W-:-:S05]  /*01d0*/  IABS R0, R4 ;  /* 0x0000000400007213 */ /* 0x000fca0000000000 */
[----:B------:R1:W2:Y:S01]  /*01e0*/  F2I.FTZ.U32.TRUNC.NTZ R3, R2 ;  /* 0x0000000200037305 */ /* 0x0002a2000021f000 */
[----:B------:R-:W-:Y:S02]  /*01f0*/  IMAD.MOV R0, RZ, RZ, -R0 ;  /* 0x000000ffff007224 */ /* 0x000fe400078e0a00 */
[----:B-1----:R-:W-:Y:S02]  /*0200*/  IMAD.MOV.U32 R2, RZ, RZ, RZ ;  /* 0x000000ffff027224 */ /* 0x002fe400078e00ff */
[----:B--2---:R-:W-:-:S04]  /*0210*/  IMAD.MOV R6, RZ, RZ, -R3 ;  /* 0x000000ffff067224 */ /* 0x004fc800078e0a03 */
[----:B------:R-:W-:-:S04]  /*0220*/  IMAD R9, R6, R7, RZ ;  /* 0x0000000706097224 */ /* 0x000fc800078e02ff */
[----:B------:R-:W-:-:S06]  /*0230*/  IMAD.HI.U32 R2, R3, R9, R2 ;  /* 0x0000000903027227 */ /* 0x000fcc00078e0002 */
[----:B------:R-:W-:-:S04]  /*0240*/  IMAD.HI.U32 R2, R2, R11, RZ ;  /* 0x0000000b02027227 */ /* 0x000fc800078e00ff */
[----:B------:R-:W-:-:S05]  /*0250*/  IMAD R0, R2, R0, R11 ;  /* 0x0000000002007224 */ /* 0x000fca00078e020b */
[----:B------:R-:W-:-:S13]  /*0260*/  ISETP.GT.U32.AND P1, PT, R7, R0, PT ;  /* 0x000000000700720c */ /* 0x000fda0003f24070 */
[-C--:B------:R-:W-:Y:S01]  /*0270*/  @!P1 IADD3 R0, R0, -R7.reuse, RZ ;  /* 0x8000000700009210 */ /* 0x080fe20007ffe0ff */
[----:B------:R-:W-:Y:S01]  /*0280*/  @!P1 VIADD R2, R2, 0x1 ;  /* 0x0000000102029836 */ /* 0x000fe20000000000 */
[----:B------:R-:W-:Y:S02]  /*0290*/  ISETP.NE.AND P1, PT, R4, RZ, PT ;  /* 0x000000ff0400720c */ /* 0x000fe40003f25270 */
[----:B------:R-:W-:Y:S02]  /*02a0*/  ISETP.GE.U32.AND P0, PT, R0, R7, PT ;  /* 0x000000070000720c */ /* 0x000fe40003f06070 */
[----:B------:R-:W-:-:S04]  /*02b0*/  LOP3.LUT R0, R5, R4, RZ, 0x3c, !PT ;  /* 0x0000000405007212 */ /* 0x000fc800078e3cff */
[----:B------:R-:W-:Y:S01]  /*02c0*/  ISETP.GE.AND P2, PT, R0, RZ, PT ;  /* 0x000000ff0000720c */ /* 0x000fe20003f46270 */
[----:B------:R-:W-:-:S05]  /*02d0*/  VIADD R0, R18, 0x1ff ;  /* 0x000001ff12007836 */ /* 0x000fca0000000000 */
[----:B------:R-:W-:Y:S01]  /*02e0*/  SHF.R.S32.HI R3, RZ, 0x1f, R0 ;  /* 0x0000001fff037819 */ /* 0x000fe20000011400 */
[----:B------:R-:W-:-:S03]  /*02f0*/  @P0 VIADD R2, R2, 0x1 ;  /* 0x0000000102020836 */ /* 0x000fc60000000000 */
[----:B------:R-:W-:-:S03]  /*0300*/  LEA.HI R3, R3, R0, RZ, 0x9 ;  /* 0x0000000003037211 */ /* 0x000fc600078f48ff */
[----:B------:R-:W-:Y:S01]  /*0310*/  @!P2 IMAD.MOV R2, RZ, RZ, -R2 ;  /* 0x000000ffff02a224 */ /* 0x000fe200078e0a02 */
[----:B------:R-:W-:-:S04]  /*0320*/  @!P1 LOP3.LUT R2, RZ, R4, RZ, 0x33, !PT ;  /* 0x00000004ff029212 */ /* 0x000fc800078e33ff */
[----:B------:R-:W-:Y:S01]  /*0330*/  SHF.L.U32 R11, R2, 0x3, RZ ;  /* 0x00000003020b7819 */ /* 0x000fe200000006ff */
[----:B------:R-:W-:-:S03]  /*0340*/  IMAD.MOV R2, RZ, RZ, -R2 ;  /* 0x000000ffff027224 */ /* 0x000fc600078e0a02 */
[----:B------:R-:W-:Y:S01]  /*0350*/  LEA.HI.SX32 R3, R3, -R11, 0x17 ;  /* 0x8000000b03037211 */ /* 0x000fe200078fbaff */
[----:B------:R-:W-:-:S03]  /*0360*/  IMAD R12, R4, R2, R5 ;  /* 0x00000002040c7224 */ /* 0x000fc600078e0205 */
[----:B------:R-:W-:Y:S02]  /*0370*/  VIMNMX R13, R3, 0x8, PT ;  /* 0x00000008030d7848 */ /* 0x000fe40003fe0100 */
[----:B------:R-:W-:Y:S02]  /*0380*/  IABS R9, R12 ;  /* 0x0000000c00097213 */ /* 0x000fe40000000000 */
[-C--:B------:R-:W-:Y:S02]  /*0390*/  IABS R7, R13.reuse ;  /* 0x0000000d00077213 */ /* 0x080fe40000000000 */
[----:B------:R-:W-:Y:S02]  /*03a0*/  IABS R4, R13 ;  /* 0x0000000d00047213 */ /* 0x000fe40000000000 */
[----:B------:R-:W1:Y:S08]  /*03b0*/  I2F.RP R0, R7 ;  /* 0x0000000700007306 */ /* 0x000e700000209400 */
[----:B-1----:R-:W1:Y:S02]  /*03c0*/  MUFU.RCP R0, R0 ;  /* 0x0000000000007308 */ /* 0x002e640000001000 */
[----:B-1----:R-:W-:-:S02]  /*03d0*/  VIADD R3, R0, 0xffffffe ;  /* 0x0ffffffe00037836 */ /* 0x002fc40000000000 */
[----:B------:R-:W-:-:S04]  /*03e0*/  IMAD.MOV R0, RZ, RZ, -R4 ;  /* 0x000000ffff007224 */ /* 0x000fc800078e0a04 */
[----:B------:R-:W1:Y:S08]  /*03f0*/  I2F.RP R4, R10 ;  /* 0x0000000a00047306 */ /* 0x000e700000209400 */
[----:B------:R-:W2:Y:S08]  /*0400*/  F2I.FTZ.U32.TRUNC.NTZ R3, R3 ;  /* 0x0000000300037305 */ /* 0x000eb0000021f000 */
[----:B-1----:R-:W-:Y:S01]  /*0410*/  MUFU.RCP R4, R4 ;  /* 0x0000000400047308 */ /* 0x002fe20000001000 */
[----:B--2---:R-:W-:-:S04]  /*0420*/  IMAD.MOV R6, RZ, RZ, -R3 ;  /* 0x000000ffff067224 */ /* 0x004fc800078e0a03 */
[----:B------:R-:W-:-:S03]  /*0430*/  IMAD.MOV.U32 R2, RZ, RZ, R6 ;  /* 0x000000ffff027224 */ /* 0x000fc600078e0006 */
[----:B------:R-:W1:Y:S01]  /*0440*/  I2F.RP R6, R8 ;  /* 0x0000000800067306 */ /* 0x000e620000209400 */
[----:B------:R-:W-:Y:S01]  /*0450*/  IMAD R5, R2, R7, RZ ;  /* 0x0000000702057224 */ /* 0x000fe200078e02ff */
[----:B------:R-:W-:-:S05]  /*0460*/  MOV R2, RZ ;  /* 0x000000ff00027202 */ /* 0x000fca0000000f00 */
[----:B------:R-:W-:-:S06]  /*0470*/  IMAD.HI.U32 R2, R3, R5, R2 ;  /* 0x0000000503027227 */ /* 0x000fcc00078e0002 */
[----:B------:R-:W-:Y:S01]  /*0480*/  IMAD.HI.U32 R2, R2, R9, RZ ;  /* 0x0000000902027227 */ /* 0x000fe200078e00ff */
[----:B-1----:R-:W1:Y:S03]  /*0490*/  MUFU.RCP R6, R6 ;  /* 0x0000000600067308 */ /* 0x002e660000001000 */
[----:B------:R-:W-:-:S05]  /*04a0*/  IMAD R0, R2, R0, R9 ;  /* 0x0000000002007224 */ /* 0x000fca00078e0209 */
[----:B------:R-:W-:-:S13]  /*04b0*/  ISETP.GT.U32.AND P1, PT, R7, R0, PT ;  /* 0x000000000700720c */ /* 0x000fda0003f24070 */
[----:B------:R-:W-:Y:S02]  /*04c0*/  @!P1 IMAD.IADD R0, R0, 0x1, -R7 ;  /* 0x0000000100009824 */ /* 0x000fe400078e0a07 */
[----:B------:R-:W-:Y:S01]  /*04d0*/  @!P1 VIADD R2, R2, 0x1 ;  /* 0x0000000102029836 */ /* 0x000fe20000000000 */
[----:B------:R-:W-:Y:S02]  /*04e0*/  ISETP.NE.AND P1, PT, R13, RZ, PT ;  /* 0x000000ff0d00720c */ /* 0x000fe40003f25270 */
[----:B------:R-:W-:Y:S02]  /*04f0*/  ISETP.GE.U32.AND P0, PT, R0, R7, PT ;  /* 0x000000070000720c */ /* 0x000fe40003f06070 */
[----:B------:R-:W-:Y:S02]  /*0500*/  LOP3.LUT R0, R12, R13, RZ, 0x3c, !PT ;  /* 0x0000000d0c007212 */ /* 0x000fe400078e3cff */
[----:B------:R-:W-:Y:S02]  /*0510*/  LOP3.LUT R7, R19, 0x7f, RZ, 0xc0, !PT ;  /* 0x0000007f13077812 */ /* 0x000fe400078ec0ff */
[----:B------:R-:W-:-:S07]  /*0520*/  ISETP.GE.AND P2, PT, R0, RZ, PT ;  /* 0x000000ff0000720c */ /* 0x000fce0003f46270 */
[----:B------:R-:W-:-:S05]  /*0530*/  @P0 VIADD R2, R2, 0x1 ;  /* 0x0000000102020836 */ /* 0x000fca0000000000 */
[----:B------:R-:W-:Y:S01]  /*0540*/  MOV R14, R2 ;  /* 0x00000002000e7202 */ /* 0x000fe20000000f00 */
[----:B------:R-:W-:Y:S01]  /*0550*/  VIADD R2, R4, 0xffffffe ;  /* 0x0ffffffe04027836 */ /* 0x000fe20000000000 */
[----:B-1----:R-:W-:-:S03]  /*0560*/  IADD3 R4, R6, 0xffffffe, RZ ;  /* 0x0ffffffe06047810 */ /* 0x002fc60007ffe0ff */
[----:B------:R-:W-:Y:S01]  /*0570*/  @!P2 IMAD.MOV R14, RZ, RZ, -R14 ;  /* 0x000000ffff0ea224 */ /* 0x000fe200078e0a0e */
[----:B------:R-:W-:Y:S01]  /*0580*/  @!P1 LOP3.LUT R14, RZ, R13, RZ, 0x33, !PT ;  /* 0x0000000dff0e9212 */ /* 0x000fe200078e33ff */
[----:B------:R1:W2:Y:S04]  /*0590*/  F2I.FTZ.U32.TRUNC.NTZ R3, R2 ;  /* 0x0000000200037305 */ /* 0x0002a8000021f000 */
[----:B------:R-:W-:-:S04]  /*05a0*/  IMAD.MOV R0, RZ, RZ, -R14 ;  /* 0x000000ffff007224 */ /* 0x000fc800078e0a0e */
[----:B------:R-:W-:Y:S01]  /*05b0*/  IMAD R0, R13, R0, R12 ;  /* 0x000000000d007224 */ /* 0x000fe200078e020c */
[----:B------:R3:W4:Y:S01]  /*05c0*/  F2I.FTZ.U32.TRUNC.NTZ R5, R4 ;  /* 0x0000000400057305 */ /* 0x000722000021f000 */
[----:B-1----:R-:W-:Y:S02]  /*05d0*/  IMAD.MOV.U32 R2, RZ, RZ, RZ ;  /* 0x000000ffff027224 */ /* 0x002fe400078e00ff */
[----:B------:R-:W-:Y:S02]  /*05e0*/  IMAD.IADD R0, R11, 0x1, R0 ;  /* 0x000000010b007824 */ /* 0x000fe400078e0200 */
[----:B--2---:R-:W-:-:S03]  /*05f0*/  IMAD.MOV R9, RZ, RZ, -R3 ;  /* 0x000000ffff097224 */ /* 0x004fc600078e0a03 */
[----:B------:R-:W-:Y:S01]  /*0600*/  R2UR UR4, R0 ;  /* 0x00000000000472ca */ /* 0x000fe200000e0000 */
[----:B---3--:R-:W-:Y:S02]  /*0610*/  IMAD.MOV.U32 R4, RZ, RZ, RZ ;  /* 0x000000ffff047224 */ /* 0x008fe400078e00ff */
[----:B------:R-:W-:Y:S02]  /*0620*/  IMAD R9, R9, R10, RZ ;  /* 0x0000000a09097224 */ /* 0x000fe400078e02ff */
[----:B------:R-:W-:Y:S02]  /*0630*/  IMAD.SHL.U32 R0, R14, 0x100, RZ ;  /* 0x000001000e007824 */ /* 0x000fe400078e00ff */
[----:B------:R-:W-:-:S03]  /*0640*/  IMAD.HI.U32 R2, R3, R9, R2 ;  /* 0x0000000903027227 */ /* 0x000fc600078e0002 */
[C---:B------:R-:W-:Y:S01]  /*0650*/  IADD3 R25, R0.reuse, 0x12, RZ ;  /* 0x0000001200197810 */ /* 0x040fe20007ffe0ff */
[----:B----4-:R-:W-:Y:S02]  /*0660*/  IMAD.MOV R15, RZ, RZ, -R5 ;  /* 0x000000ffff0f7224 */ /* 0x010fe400078e0a05 */
[----:B------:R-:W-:Y:S01]  /*0670*/  ULEA UR4, UR4, UR5, 0x9 ;  /* 0x0000000504047291 */ /* 0x000fe2000f8e483f */
[C---:B------:R-:W-:Y:S02]  /*0680*/  VIADD R16, R0.reuse, 0xff ;  /* 0x000000ff00107836 */ /* 0x040fe40000000000 */
[----:B------:R-:W-:Y:S02]  /*0690*/  IMAD R15, R15, R8, RZ ;  /* 0x000000080f0f7224 */ /* 0x000fe400078e02ff */
[C---:B------:R-:W-:Y:S01]  /*06a0*/  VIADD R12, R0.reuse, 0x1 ;  /* 0x00000001000c7836 */ /* 0x040fe20000000000 */
[----:B------:R-:W-:Y:S01]  /*06b0*/  IABS R17, R16 ;  /* 0x0000001000117213 */ /* 0x000fe20000000000 */
[----:B------:R-:W-:Y:S01]  /*06c0*/  VIADD R6, R7, UR4 ;  /* 0x0000000407067c36 */ /* 0x000fe20008000000 */
[----:B------:R-:W-:Y:S01]  /*06d0*/  ULDC UR4, c[0x0][0x234] ;  /* 0x00008d0000047ab9 */ /* 0x000fe20000000800 */
[----:B------:R-:W-:-:S02]  /*06e0*/  VIADD R14, R0, 0x2 ;  /* 0x00000002000e7836 */ /* 0x000fc40000000000 */
[----:B------:R-:W-:Y:S01]  /*06f0*/  VIADD R20, R0, 0xd ;  /* 0x0000000d00147836 */ /* 0x000fe20000000000 */
[----:B------:R-:W-:Y:S01]  /*0700*/  IADD3 R7, R6, 0x80, RZ ;  /* 0x0000008006077810 */ /* 0x000fe20007ffe0ff */
[C---:B------:R-:W-:Y:S01]  /*0710*/  VIADD R22, R0.reuse, 0xe ;  /* 0x0000000e00167836 */ /* 0x040fe20000000000 */
[----:B------:R-:W-:Y:S01]  /*0720*/  IABS R11, R6 ;  /* 0x00000006000b7213 */ /* 0x000fe20000000000 */
[C---:B------:R-:W-:Y:S01]  /*0730*/  VIADD R24, R0.reuse, 0x11 ;  /* 0x0000001100187836 */ /* 0x040fe20000000000 */
[----:B------:R-:W-:Y:S01]  /*0740*/  IABS R13, R7 ;  /* 0x00000007000d7213 */ /* 0x000fe20000000000 */
[----:B------:R-:W-:Y:S01]  /*0750*/  VIADD R245, R0, 0xed ;  /* 0x000000ed00f57836 */ /* 0x000fe20000000000 */
[----:B------:R-:W-:Y:S01]  /*0760*/  ISETP.GE.AND P6, PT, R6, RZ, PT ;  /* 0x000000ff0600720c */ /* 0x000fe20003fc6270 */
[----:B------:R-:W-:Y:S01]  /*0770*/  IMAD.HI.U32 R3, R2, R11, RZ ;  /* 0x0000000b02037227 */ /* 0x000fe200078e00ff */
[----:B------:R-:W-:-:S03]  /*0780*/  ISETP.GE.AND P5, PT, R14, RZ, PT ;  /* 0x000000ff0e00720c */ /* 0x000fc60003fa6270 */
[----:B------:R-:W-:-:S04]  /*0790*/  IMAD.HI.U32 R9, R2, R13, RZ ;  /* 0x0000000d02097227 */ /* 0x000fc800078e00ff */
[----:B------:R-:W-:Y:S01]  /*07a0*/  IMAD.HI.U32 R2, R5, R15, R4 ;  /* 0x0000000f05027227 */ /* 0x000fe200078e0004 */
[----:B------:R-:W-:Y:S02]  /*07b0*/  IADD3 R9, -R9, RZ, RZ ;  /* 0x000000ff09097210 */ /* 0x000fe40007ffe1ff */
[----:B------:R-:W-:Y:S01]  /*07c0*/  IABS R15, R14 ;  /* 0x0000000e000f7213 */ /* 0x000fe20000000000 */
[----:B------:R-:W-:Y:S02]  /*07d0*/  IMAD.MOV R3, RZ, RZ, -R3 ;  /* 0x000000ffff037224 */ /* 0x000fe400078e0a03 */
[C---:B------:R-:W-:Y:S01]  /*07e0*/  IMAD R5, R10.reuse, R9, R13 ;  /* 0x000000090a057224 */ /* 0x040fe200078e020d */
[----:B------:R-:W-:Y:S01]  /*07f0*/  IABS R13, R12 ;  /* 0x0000000c000d7213 */ /* 0x000fe20000000000 */
[----:B------:R-:W-:Y:S02]  /*0800*/  IMAD R3, R10, R3, R11 ;  /* 0x000000030a037224 */ /* 0x000fe400078e020b */
[----:B------:R-:W-:Y:S01]  /*0810*/  IMAD.HI.U32 R4, R2, R17, RZ ;  /* 0x0000001102047227 */ /* 0x000fe200078e00ff */
[----:B------:R-:W-:-:S02]  /*0820*/  ISETP.GT.U32.AND P1, PT, R10, R5, PT ;  /* 0x000000050a00720c */ /* 0x000fc40003f24070 */
[----:B------:R-:W-:Y:S01]  /*0830*/  ISETP.GT.U32.AND P0, PT, R10, R3, PT ;  /* 0x000000030a00720c */ /* 0x000fe20003f04070 */
[----:B------:R-:W-:Y:S02]  /*0840*/  IMAD.MOV R4, RZ, RZ, -R4 ;  /* 0x000000ffff047224 */ /* 0x000fe400078e0a04 */
[----:B------:R-:W-:-:S04]  /*0850*/  IMAD.HI.U32 R9, R2, R15, RZ ;  /* 0x0000000f02097227 */ /* 0x000fc800078e00ff */
[C---:B------:R-:W-:Y:S02]  /*0860*/  IMAD R17, R8.reuse, R4, R17 ;  /* 0x0000000408117224 */ /* 0x040fe400078e0211 */
[----:B------:R-:W-:Y:S02]  /*0870*/  IMAD.SHL.U32 R4, R19, 0x4, RZ ;  /* 0x0000000413047824 */ /* 0x000fe400078e00ff */
[----:B------:R-:W-:Y:S01]  /*0880*/  @!P1 IMAD.IADD R5, R5, 0x1, -R10 ;  /* 0x0000000105059824 */ /* 0x000fe200078e0a0a */
[----:B------:R-:W-:Y:S01]  /*0890*/  ISETP.GT.U32.AND P2, PT, R8, R17, PT ;  /* 0x000000110800720c */ /* 0x000fe20003f44070 */
[C---:B------:R-:W-:Y:S01]  /*08a0*/  VIADD R14, R0.reuse, 0x4 ;  /* 0x00000004000e7836 */ /* 0x040fe20000000000 */
[----:B------:R-:W-:Y:S01]  /*08b0*/  @!P0 IADD3 R3, R3, -R10, RZ ;  /* 0x8000000a03038210 */ /* 0x000fe20007ffe0ff */
[----:B------:R-:W-:Y:S01]  /*08c0*/  VIADD R55, R0, 0xf7 ;  /* 0x000000f700377836 */ /* 0x000fe20000000000 */
[----:B------:R-:W-:Y:S02]  /*08d0*/  ISETP.GT.U32.AND P4, PT, R10, R5, PT ;  /* 0x000000050a00720c */ /* 0x000fe40003f84070 */
[----:B------:R-:W-:Y:S01]  /*08e0*/  LOP3.LUT R11, R4, 0x7c, RZ, 0xc0, !PT ;  /* 0x0000007c040b7812 */ /* 0x000fe200078ec0ff */
[----:B------:R-:W-:Y:S01]  /*08f0*/  IMAD.HI.U32 R4, R2, R13, RZ ;  /* 0x0000000d02047227 */ /* 0x000fe200078e00ff */
[----:B------:R-:W-:-:S02]  /*0900*/  ISETP.GT.U32.AND P3, PT, R10, R3, PT ;  /* 0x000000030a00720c */ /* 0x000fc40003f64070 */
[----:B------:R-:W-:Y:S01]  /*0910*/  ISETP.GE.AND P1, PT, R12, RZ, PT ;  /* 0x000000ff0c00720c */ /* 0x000fe20003f26270 */
[----:B------:R-:W-:Y:S01]  /*0920*/  IMAD.MOV R4, RZ, RZ, -R4 ;  /* 0x000000ffff047224 */ /* 0x000fe200078e0a04 */
[----:B------:R-:W-:Y:S01]  /*0930*/  IADD3 R12, R0, 0x3, RZ ;  /* 0x00000003000c7810 */ /* 0x000fe20007ffe0ff */
[----:B------:R-:W-:Y:S01]  /*0940*/  IMAD R188, R188, 0x400, R11 ;  /* 0x00000400bcbc7824 */ /* 0x000fe200078e020b */
[----:B------:R-:W-:Y:S01]  /*0950*/  ISETP.GE.AND P0, PT, R16, RZ, PT ;  /* 0x000000ff1000720c */ /* 0x000fe20003f06270 */
[----:B------:R-:W-:Y:S01]  /*0960*/  IMAD.MOV R11, RZ, RZ, -R9 ;  /* 0x000000ffff0b7224 */ /* 0x000fe200078e0a09 */
[----:B------:R-:W-:Y:S01]  /*0970*/  IADD3 R16, R0, 0x5, RZ ;  /* 0x0000000500107810 */ /* 0x000fe20007ffe0ff */
[--C-:B------:R-:W-:Y:S01]  /*0980*/  @!P4 IMAD.IADD R5, R5, 0x1, -R10.reuse ;  /* 0x000000010505c824 */ /* 0x100fe200078e0a0a */
[----:B------:R-:W-:Y:S01]  /*0990*/  ISETP.GE.AND P4, PT, R7, RZ, PT ;  /* 0x000000ff0700720c */ /* 0x000fe20003f86270 */
[----:B------:R-:W-:Y:S01]  /*09a0*/  IMAD R9, R8, R4, R13 ;  /* 0x0000000408097224 */ /* 0x000fe200078e020d */
[----:B------:R-:W-:Y:S01]  /*09b0*/  IABS R13, R12 ;  /* 0x0000000c000d7213 */ /* 0x000fe20000000000 */
[----:B------:R-:W-:Y:S01]  /*09c0*/  @!P3 IMAD.IADD R3, R3, 0x1, -R10 ;  /* 0x000000010303b824 */ /* 0x000fe200078e0a0a */
[----:B------:R-:W-:Y:S01]  /*09d0*/  ISETP.NE.AND P3, PT, R18, RZ, PT ;  /* 0x000000ff1200720c */ /* 0x000fe20003f65270 */
[----:B------:R-:W-:Y:S01]  /*09e0*/  @!P2 IMAD.IADD R17, R17, 0x1, -R8 ;  /* 0x000000011111a824 */ /* 0x000fe200078e0a08 */
[----:B------:R-:W-:Y:S01]  /*09f0*/  ISETP.GT.U32.AND P2, PT, R8, R9, PT ;  /* 0x000000090800720c */ /* 0x000fe20003f44070 */
[----:B------:R-:W-:Y:S01]  /*0a00*/  IMAD.HI.U32 R10, R2, R13, RZ ;  /* 0x0000000d020a7227 */ /* 0x000fe200078e00ff */
[----:B------:R-:W-:Y:S01]  /*0a10*/  LOP3.LUT R4, RZ, R18, RZ, 0x33, !PT ;  /* 0x00000012ff047212 */ /* 0x000fe200078e33ff */
[----:B------:R-:W-:Y:S01]  /*0a20*/  STL [R1+0x1808], R188 ;  /* 0x001808bc01007387 */ /* 0x000fe20000100800 */
[----:B------:R-:W-:Y:S01]  /*0a30*/  IABS R19, R16 ;  /* 0x0000001000137213 */ /* 0x000fe20000000000 */
[----:B------:R-:W-:-:S02]  /*0a40*/  IMAD.MOV R10, RZ, RZ, -R10 ;  /* 0x000000ffff0a7224 */ /* 0x000fc400078e0a0a */
[----:B------:R-:W-:Y:S01]  /*0a50*/  @!P6 IMAD.MOV R3, RZ, RZ, -R3 ;  /* 0x000000ffff03e224 */ /* 0x000fe200078e0a03 */
[----:B------:R1:W-:Y:S01]  /*0a60*/  STL [R1+0x180c], R6 ;  /* 0x00180c0601007387 */ /* 0x0003e20000100800 */
[----:B------:R-:W-:Y:S01]  /*0a70*/  @!P4 IMAD.MOV R5, RZ, RZ, -R5 ;  /* 0x000000ffff05c224 */ /* 0x000fe200078e0a05 */
[C---:B------:R-:W-:Y:S01]  /*0a80*/  ISETP.GT.U32.AND P6, PT, R8.reuse, R17, PT ;  /* 0x000000110800720c */ /* 0x040fe20003fc4070 */
[C---:B------:R-:W-:Y:S01]  /*0a90*/  IMAD R11, R8.reuse, R11, R15 ;  /* 0x0000000b080b7224 */ /* 0x040fe200078e020f */
[----:B------:R-:W-:Y:S01]  /*0aa0*/  IABS R15, R14 ;  /* 0x0000000e000f7213 */ /* 0x000fe20000000000 */
[----:B------:R-:W-:Y:S01]  /*0ab0*/  IMAD R13, R8, R10, R13 ;  /* 0x0000000a080d7224 */ /* 0x000fe200078e020d */
[----:B------:R-:W-:Y:S01]  /*0ac0*/  SEL R5, R4, R5, !P3 ;  /* 0x0000000504057207 */ /* 0x000fe20005800000 */
[----:B------:R-:W-:Y:S01]  /*0ad0*/  VIADD R18, R0, 0x6 ;  /* 0x0000000600127836 */ /* 0x000fe20000000000 */
[----:B------:R-:W-:Y:S01]  /*0ae0*/  @!P2 IADD3 R9, R9, -R8, RZ ;  /* 0x800000080909a210 */ /* 0x000fe20007ffe0ff */
[----:B------:R-:W-:Y:S01]  /*0af0*/  STL [R1+0x1810], R7 ;  /* 0x0018100701007387 */ /* 0x000fe20000100800 */
[----:B-1----:R-:W-:Y:S01]  /*0b00*/  SEL R6, R4, R3, !P3 ;  /* 0x0000000304067207 */ /* 0x002fe20005800000 */
[----:B------:R-:W-:Y:S01]  /*0b10*/  IMAD.HI.U32 R3, R2, R15, RZ ;  /* 0x0000000f02037227 */ /* 0x000fe200078e00ff */
[C---:B------:R-:W-:Y:S01]  /*0b20*/  ISETP.GT.U32.AND P3, PT, R8.reuse, R11, PT ;  /* 0x0000000b0800720c */ /* 0x040fe20003f64070 */
[----:B------:R1:W-:Y:S01]  /*0b30*/  STL [R1+0x64], R5 ;  /* 0x0000640501007387 */ /* 0x0003e20000100800 */
[----:B------:R-:W-:Y:S01]  /*0b40*/  ISETP.GT.U32.AND P4, PT, R8, R13, PT ;  /* 0x0000000d0800720c */ /* 0x000fe20003f84070 */
[----:B------:R-:W-:Y:S01]  /*0b50*/  IMAD.HI.U32 R4, R2, R19, RZ ;  /* 0x0000001302047227 */ /* 0x000fe200078e00ff */
[----:B------:R-:W-:-:S03]  /*0b60*/  ISETP.GT.U32.AND P2, PT, R8, R9, PT ;  /* 0x000000090800720c */ /* 0x000fc60003f44070 */
[----:B------:R-:W-:Y:S02]  /*0b70*/  IMAD.MOV R3, RZ, RZ, -R3 ;  /* 0x000000ffff037224 */ /* 0x000fe400078e0a03 */
[----:B------:R-:W-:Y:S01]  /*0b80*/  @!P6 IMAD.IADD R17, R17, 0x1, -R8 ;  /* 0x000000011111e824 */ /* 0x000fe200078e0a08 */
[----:B------:R-:W-:Y:S01]  /*0b90*/  ISETP.GE.AND P6, PT, R12, RZ, PT ;  /* 0x000000ff0c00720c */ /* 0x000fe20003fc6270 */
[----:B------:R-:W-:Y:S02]  /*0ba0*/  IMAD.MOV R4, RZ, RZ, -R4 ;  /* 0x000000ffff047224 */ /* 0x000fe400078e0a04 */
[----:B------:R-:W-:Y:S01]  /*0bb0*/  @!P3 IADD3 R11, R11, -R8, RZ ;  /* 0x800000080b0bb210 */ /* 0x000fe20007ffe0ff */
[----:B------:R-:W-:Y:S02]  /*0bc0*/  VIADD R12, R0, 0x7 ;  /* 0x00000007000c7836 */ /* 0x000fe40000000000 */
[--C-:B------:R-:W-:Y:S01]  /*0bd0*/  @!P4 IMAD.IADD R13, R13, 0x1, -R8.reuse ;  /* 0x000000010d0dc824 */ /* 0x100fe200078e0a08 */
[C---:B------:R-:W-:Y:S01]  /*0be0*/  ISETP.GT.U32.AND P3, PT, R8.reuse, R11, PT ;  /* 0x0000000b0800720c */ /* 0x040fe20003f64070 */
[C---:B------:R-:W-:Y:S01]  /*0bf0*/  IMAD R3, R8.reuse, R3, R15 ;  /* 0x0000000308037224 */ /* 0x040fe200078e020f */
[----:B------:R-:W-:Y:S01]  /*0c00*/  IABS R15, R18 ;  /* 0x00000012000f7213 */ /* 0x000fe20000000000 */
[C---:B-1----:R-:W-:Y:S01]  /*0c10*/  IMAD R5, R8.reuse, R4, R19 ;  /* 0x0000000408057224 */ /* 0x042fe200078e0213 */
[----:B------:R-:W-:Y:S01]  /*0c20*/  ISETP.GT.U32.AND P4, PT, R8, R13, PT ;  /* 0x0000000d0800720c */ /* 0x000fe20003f84070 */
[----:B------:R-:W-:Y:S01]  /*0c30*/  @!P2 IMAD.IADD R9, R9, 0x1, -R8 ;  /* 0x000000010909a824 */ /* 0x000fe200078e0a08 */
[----:B------:R-:W-:Y:S01]  /*0c40*/  IABS R19, R12 ;  /* 0x0000000c00137213 */ /* 0x000fe20000000000 */
[----:B------:R-:W-:Y:S01]  /*0c50*/  IMAD.HI.U32 R4, R2, R15, RZ ;  /* 0x0000000f02047227 */ /* 0x000fe200078e00ff */
[----:B------:R-:W-:-:S03]  /*0c60*/  ISETP.GT.U32.AND P2, PT, R8, R5, PT ;  /* 0x000000050800720c */ /* 0x000fc60003f44070 */
[----:B------:R-:W-:Y:S02]  /*0c70*/  IMAD.MOV.U32 R7, RZ, RZ, R9 ;  /* 0x000000ffff077224 */ /* 0x000fe400078e0009 */
[----:B------:R-:W-:Y:S01]  /*0c80*/  @!P0 IMAD.MOV R17, RZ, RZ, -R17 ;  /* 0x000000ffff118224 */ /* 0x000fe200078e0a11 */
[----:B------:R-:W-:Y:S01]  /*0c90*/  ISETP.GT.U32.AND P0, PT, R8, R3, PT ;  /* 0x000000030800720c */ /* 0x000fe20003f04070 */
[----:B------:R-:W-:Y:S01]  /*0ca0*/  IMAD.HI.U32 R9, R2, R19, RZ ;  /* 0x0000001302097227 */ /* 0x000fe200078e00ff */
[----:B------:R-:W-:Y:S02]  /*0cb0*/  @!P1 IADD3 R7, -R7, RZ, RZ ;  /* 0x000000ff07079210 */ /* 0x000fe40007ffe1ff */
[----:B------:R1:W-:Y:S01]  /*0cc0*/  STL [R1+0x183c], R17 ;  /* 0x00183c1101007387 */ /* 0x0003e20000100800 */
[----:B------:R-:W-:Y:S01]  /*0cd0*/  @!P3 IMAD.IADD R11, R11, 0x1, -R8 ;  /* 0x000000010b0bb824 */ /* 0x000fe200078e0a08 */
[----:B------:R-:W-:Y:S01]  /*0ce0*/  ISETP.GE.AND P1, PT, R14, RZ, PT ;  /* 0x000000ff0e00720c */ /* 0x000fe20003f26270 */
[----:B------:R-:W-:Y:S01]  /*0cf0*/  IMAD.MOV R4, RZ, RZ, -R4 ;  /* 0x000000ffff047224 */ /* 0x000fe200078e0a04 */
[----:B------:R2:W-:Y:S01]  /*0d00*/  STL [R1+0x38], R7 ;  /* 0x0000380701007387 */ /* 0x0005e20000100800 */
[----:B------:R-:W-:Y:S01]  /*0d10*/  @!P4 IMAD.IADD R13, R13, 0x1, -R8 ;  /* 0x000000010d0dc824 */ /* 0x000fe200078e0a08 */
[----:B------:R-:W-:Y:S01]  /*0d20*/  ISETP.GE.AND P3, PT, R16, RZ, PT ;  /* 0x000000ff1000720c */ /* 0x000fe20003f66270 */
[----:B------:R-:W-:Y:S01]  /*0d30*/  IMAD.MOV R10, RZ, RZ, -R9 ;  /* 0x000000ffff0a7224 */ /* 0x000fe200078e0a09 */
[----:B------:R-:W-:Y:S01]  /*0d40*/  ISETP.GE.AND P4, PT, R18, RZ, PT ;  /* 0x000000ff1200720c */ /* 0x000fe20003f86270 */
[----:B------:R-:W-:Y:S01]  /*0d50*/  IMAD R9, R8, R4, R15 ;  /* 0x0000000408097224 */ /* 0x000fe200078e020f */
[----:B------:R-:W-:Y:S01]  /*0d60*/  @!P0 IADD3 R3, R3, -R8, RZ ;  /* 0x8000000803038210 */ /* 0x000fe20007ffe0ff */
[----:B-1----:R-:W-:-:S02]  /*0d70*/  IMAD.MOV.U32 R17, RZ, RZ, R11 ;  /* 0x000000ffff117224 */ /* 0x002fc400078e000b */
[C---:B------:R-:W-:Y:S01]  /*0d80*/  IMAD R15, R8.reuse, R10, R19 ;  /* 0x0000000a080f7224 */ /* 0x040fe200078e0213 */
[----:B--2---:R-:W-:Y:S01]  /*0d90*/  MOV R7, R13 ;  /* 0x0000000d00077202 */ /* 0x004fe20000000f00 */
[----:B------:R-:W-:Y:S01]  /*0da0*/  @!P5 IMAD.MOV R17, RZ, RZ, -R17 ;  /* 0x000000ffff11d224 */ /* 0x000fe200078e0a11 */
[C---:B------:R-:W-:Y:S01]  /*0db0*/  ISETP.GT.U32.AND P5, PT, R8.reuse, R9, PT ;  /* 0x000000090800720c */ /* 0x040fe20003fa4070 */
[--C-:B------:R-:W-:Y:S01]  /*0dc0*/  @!P2 IMAD.IADD R5, R5, 0x1, -R8.reuse ;  /* 0x000000010505a824 */ /* 0x100fe200078e0a08 */
[C---:B------:R-:W-:Y:S01]  /*0dd0*/  ISETP.GT.U32.AND P0, PT, R8.reuse, R3, PT ;  /* 0x000000030800720c */ /* 0x040fe20003f04070 */
[----:B------:R-:W-:Y:S01]  /*0de0*/  @!P6 IMAD.MOV R7, RZ, RZ, -R7 ;  /* 0x000000ffff07e224 */ /* 0x000fe200078e0a07 */
[----:B------:R-:W-:Y:S01]  /*0df0*/  ISETP.GT.U32.AND P6, PT, R8, R15, PT ;  /* 0x0000000f0800720c */ /* 0x000fe20003fc4070 */
[----:B------:R-:W-:Y:S01]  /*0e00*/  VIADD R10, R0, 0x8 ;  /* 0x00000008000a7836 */ /* 0x000fe20000000000 */
[----:B------:R-:W-:Y:S01]  /*0e10*/  ISETP.GT.U32.AND P2, PT, R8, R5, PT ;  /* 0x000000050800720c */ /* 0x000fe20003f44070 */
[C---:B------:R-:W-:Y:S01]  /*0e20*/  VIADD R14, R0.reuse, 0x9 ;  /* 0x00000009000e7836 */ /* 0x040fe20000000000 */
[----:B------:R-:W-:Y:S01]  /*0e30*/  STL [R1+0x34], R17 ;  /* 0x0000341101007387 */ /* 0x000fe20000100800 */
[C---:B------:R-:W-:Y:S01]  /*0e40*/  VIADD R16, R0.reuse, 0xa ;  /* 0x0000000a00107836 */ /* 0x040fe20000000000 */
[----:B------:R-:W-:Y:S01]  /*0e50*/  IABS R11, R10 ;  /* 0x0000000a000b7213 */ /* 0x000fe20000000000 */
[----:B------:R-:W-:Y:S01]  /*0e60*/  VIADD R18, R0, 0xc ;  /* 0x0000000c00127836 */ /* 0x000fe20000000000 */
[----:B------:R-:W-:Y:S01]  /*0e70*/  IABS R13, R14 ;  /* 0x0000000e000d7213 */ /* 0x000fe20000000000 */
[----:B------:R-:W-:Y:S01]  /*0e80*/  @!P5 IMAD.IADD R9, R9, 0x1, -R8 ;  /* 0x000000010909d824 */ /* 0x000fe200078e0a08 */
[----:B------:R1:W-:Y:S01]  /*0e90*/  STL [R1+0x30], R7 ;  /* 0x0000300701007387 */ /* 0x0003e20000100800 */
[----:B------:R-:W-:Y:S01]  /*0ea0*/  IMAD.HI.U32 R4, R2, R11, RZ ;  /* 0x0000000b02047227 */ /* 0x000fe200078e00ff */
[----:B------:R-:W-:-:S02]  /*0eb0*/  IABS R19, R16 ;  /* 0x0000001000137213 */ /* 0x000fc40000000000 */
[----:B------:R-:W-:Y:S01]  /*0ec0*/  ISETP.GT.U32.AND P5, PT, R8, R9, PT ;  /* 0x000000090800720c */ /* 0x000fe20003fa4070 */
[--C-:B------:R-:W-:Y:S01]  /*0ed0*/  @!P6 IMAD.IADD R15, R15, 0x1, -R8.reuse ;  /* 0x000000010f0fe824 */ /* 0x100fe200078e0a08 */
[----:B------:R-:W-:Y:S01]  /*0ee0*/  @!P2 IADD3 R5, R5, -R8, RZ ;  /* 0x800000080505a210 */ /* 0x000fe20007ffe0ff */
[----:B------:R-:W-:Y:S01]  /*0ef0*/  @!P0 IMAD.IADD R3, R3, 0x1, -R8 ;  /* 0x0000000103038824 */ /* 0x000fe200078e0a08 */
[----:B------:R-:W-:Y:S01]  /*0f00*/  ISETP.GE.AND P2, PT, R10, RZ, PT ;  /* 0x000000ff0a00720c */ /* 0x000fe20003f46270 */
[----:B------:R-:W-:Y:S01]  /*0f10*/  IMAD.HI.U32 R10, R2, R13, RZ ;  /* 0x0000000d020a7227 */ /* 0x000fe200078e00ff */
[----:B------:R-:W-:Y:S02]  /*0f20*/  ISETP.GT.U32.AND P6, PT, R8, R15, PT ;  /* 0x0000000f0800720c */ /* 0x000fe40003fc4070 */
[----:B------:R-:W-:Y:S01]  /*0f30*/  IABS R23, R18 ;  /* 0x0000001200177213 */ /* 0x000fe20000000000 */
[----:B------:R-:W-:Y:S01]  /*0f40*/  IMAD.MOV R4, RZ, RZ, -R4 ;  /* 0x000000ffff047224 */ /* 0x000fe200078e0a04 */
[----:B------:R-:W-:Y:S01]  /*0f50*/  IADD3 R10, -R10, RZ, RZ ;  /* 0x000000ff0a0a7210 */ /* 0x000fe20007ffe1ff */
[----:B-1----:R-:W-:Y:S01]  /*0f60*/  IMAD.MOV.U32 R7, RZ, RZ, R3 ;  /* 0x000000ffff077224 */ /* 0x002fe200078e0003 */
[----:B------:R-:W-:Y:S01]  /*0f70*/  ISETP.GE.AND P0, PT, R12, RZ, PT ;  /* 0x000000ff0c00720c */ /* 0x000fe20003f06270 */
[C---:B------:R-:W-:Y:S01]  /*0f80*/  IMAD R3, R8.reuse, R4, R11 ;  /* 0x0000000408037224 */ /* 0x040fe200078e020b */
[----:B------:R-:W-:Y:S01]  /*0f90*/  @!P5 IADD3 R9, R9, -R8, RZ ;  /* 0x800000080909d210 */ /* 0x000fe20007ffe0ff */
[C---:B------:R-:W-:Y:S01]  /*0fa0*/  IMAD R11, R8.reuse, R10, R13 ;  /* 0x0000000a080b7224 */ /* 0x040fe200078e020d */
[----:B------:R-:W-:Y:S01]  /*0fb0*/  IABS R12, R20 ;  /* 0x00000014000c7213 */ /* 0x000fe20000000000 */
[----:B------:R-:W-:Y:S01]  /*0fc0*/  @!P1 IMAD.MOV R7, RZ, RZ, -R7 ;  /* 0x000000ffff079224 */ /* 0x000fe200078e0a07 */
[C---:B------:R-:W-:Y:S01]  /*0fd0*/  ISETP.GT.U32.AND P5, PT, R8.reuse, R3, PT ;  /* 0x000000030800720c */ /* 0x040fe20003fa4070 */
[----:B------:R-:W-:Y:S01]  /*0fe0*/  @!P6 IMAD.IADD R15, R15, 0x1, -R8 ;  /* 0x000000010f0fe824 */ /* 0x000fe200078e0a08 */
[----:B------:R-:W-:Y:S01]  /*0ff0*/  ISETP.GT.U32.AND P6, PT, R8, R11, PT ;  /* 0x0000000b0800720c */ /* 0x000fe20003fc4070 */
[----:B------:R-:W-:Y:S01]  /*1000*/  IMAD.HI.U32 R4, R2, R19, RZ ;  /* 0x0000001302047227 */ /* 0x000fe200078e00ff */
[----:B------:R-:W-:Y:S01]  /*1010*/  ISETP.GE.AND P1, PT, R14, RZ, PT ;  /* 0x000000ff0e00720c */ /* 0x000fe20003f26270 */
[----:B------:R1:W-:Y:S02]  /*1020*/  STL [R1+0x2c], R7 ;  /* 0x00002c0701007387 */ /* 0x0003e40000100800 */
[----:B------:R-:W-:-:S02]  /*1030*/  VIADD R14, R0, 0xb ;  /* 0x0000000b000e7836 */ /* 0x000fc40000000000 */
[----:B------:R-:W-:Y:S02]  /*1040*/  IMAD.MOV R4, RZ, RZ, -R4 ;  /* 0x000000ffff047224 */ /* 0x000fe400078e0a04 */
[----:B------:R-:W-:Y:S01]  /*1050*/  @!P3 IMAD.MOV R5, RZ, RZ, -R5 ;  /* 0x000000ffff05b224 */ /* 0x000fe200078e0a05 */
[----:B------:R-:W-:Y:S01]  /*1060*/  IABS R21, R14 ;  /* 0x0000000e00157213 */ /* 0x000fe20000000000 */
[--C-:B------:R-:W-:Y:S01]  /*1070*/  @!P5 IMAD.IADD R3, R3, 0x1, -R8.reuse ;  /* 0x000000010303d824 */ /* 0x100fe200078e0a08 */
[----:B------:R-:W-:Y:S01]  /*1080*/  ISETP.GE.AND P3, PT, R16, RZ, PT ;  /* 0x000000ff1000720c */ /* 0x000fe20003f66270 */
[----:B------:R-:W-:Y:S01]  /*1090*/  IMAD R13, R8, R4, R19 ;  /* 0x00000004080d7224 */ /* 0x000fe200078e0213 */
[----:B------:R2:W-:Y:S01]  /*10a0*/  STL [R1+0x28], R5 ;  /* 0x0000280501007387 */ /* 0x0005e20000100800 */
[----:B------:R-:W-:Y:S01]  /*10b0*/  IMAD.HI.U32 R4, R2, R21, RZ ;  /* 0x0000001502047227 */ /* 0x000fe200078e00ff */
[----:B-1----:R-:W-:Y:S02]  /*10c0*/  MOV R7, R9 ;  /* 0x0000000900077202 */ /* 0x002fe40000000f00 */
[C---:B------:R-:W-:Y:S01]  /*10d0*/  ISETP.GT.U32.AND P5, PT, R8.reuse, R13, PT ;  /* 0x0000000d0800720c */ /* 0x040fe20003fa4070 */
[----:B------:R-:W-:Y:S01]  /*10e0*/  @!P6 IMAD.IADD R11, R11, 0x1, -R8 ;  /* 0x000000010b0be824 */ /* 0x000fe200078e0a08 */
[----:B------:R-:W-:Y:S01]  /*10f0*/  ISETP.GT.U32.AND P6, PT, R8, R3, PT ;  /* 0x000000030800720c */ /* 0x000fe20003fc4070 */
[----:B------:R-:W-:Y:S01]  /*1100*/  IMAD.HI.U32 R10, R2, R23, RZ ;  /* 0x00000017020a7227 */ /* 0x000fe200078e00ff */
[----:B------:R-:W-:-:S02]  /*1110*/  IADD3 R4, -R4, RZ, RZ ;  /* 0x000000ff04047210 */ /* 0x000fc40007ffe1ff */
[----:B------:R-:W-:Y:S01]  /*1120*/  IADD3 R16, R0, 0x10, RZ ;  /* 0x0000001000107810 */ /* 0x000fe20007ffe0ff */
[----:B------:R-:W-:Y:S02]  /*1130*/  IMAD.MOV R10, RZ, RZ, -R10 ;  /* 0x000000ffff0a7224 */ /* 0x000fe400078e0a0a */
[C---:B--2---:R-:W-:Y:S01]  /*1140*/  IMAD R5, R8.reuse, R4, R21 ;  /* 0x0000000408057224 */ /* 0x044fe200078e0215 */
[----:B------:R-:W-:Y:S01]  /*1150*/  IABS R4, R22 ;  /* 0x0000001600047213 */ /* 0x000fe20000000000 */
[----:B------:R-:W-:Y:S02]  /*1160*/  IMAD.MOV.U32 R21, RZ, RZ, R12 ;  /* 0x000000ffff157224 */ /* 0x000fe400078e000c */
[C---:B------:R-:W-:Y:S01]  /*1170*/  IMAD R19, R8.reuse, R10, R23 ;  /* 0x0000000a08137224 */ /* 0x040fe200078e0217 */
[----:B------:R-:W-:Y:S01]  /*1180*/  MOV R10, R15 ;  /* 0x0000000f000a7202 */ /* 0x000fe20000000f00 */
[----:B------:R-:W-:Y:S01]  /*1190*/  @!P6 IMAD.IADD R3, R3, 0x1, -R8 ;  /* 0x000000010303e824 */ /* 0x000fe200078e0a08 */
[----:B------:R-:W-:Y:S01]  /*11a0*/  ISETP.GT.U32.AND P6, PT, R8, R5, PT ;  /* 0x000000050800720c */ /* 0x000fe20003fc4070 */
[----:B------:R-:W-:Y:S01]  /*11b0*/  IMAD.MOV.U32 R23, RZ, RZ, R4 ;  /* 0x000000ffff177224 */ /* 0x000fe200078e0004 */
[----:B------:R-:W-:Y:S01]  /*11c0*/  IABS R15, R16 ;  /* 0x00000010000f7213 */ /* 0x000fe20000000000 */
[----:B------:R-:W-:-:S04]  /*11d0*/  IMAD.HI.U32 R4, R2, R21, RZ ;  /* 0x0000001502047227 */ /* 0x000fc800078e00ff */
[----:B------:R-:W-:Y:S01]  /*11e0*/  @!P4 IMAD.MOV R7, RZ, RZ, -R7 ;  /* 0x000000ffff07c224 */ /* 0x000fe200078e0a07 */
[----:B------:R-:W-:Y:S01]  /*11f0*/  ISETP.GT.U32.AND P4, PT, R8, R11, PT ;  /* 0x0000000b0800720c */ /* 0x000fe20003f84070 */
[----:B------:R-:W-:Y:S02]  /*1200*/  IMAD.MOV R4, RZ, RZ, -R4 ;  /* 0x000000ffff047224 */ /* 0x000fe400078e0a04 */
[----:B------:R-:W-:Y:S01]  /*1210*/  @!P0 IMAD.MOV R10, RZ, RZ, -R10 ;  /* 0x000000ffff0a8224 */ /* 0x000fe200078e0a0a */
[----:B------:R1:W-:Y:S01]  /*1220*/  STL [R1+0x24], R7 ;  /* 0x0000240701007387 */ /* 0x0003e20000100800 */
[----:B------:R-:W-:Y:S01]  /*1230*/  @!P6 IMAD.IADD R5, R5, 0x1, -R8 ;  /* 0x000000010505e824 */ /* 0x000fe200078e0a08 */
[----:B------:R-:W-:Y:S01]  /*1240*/  ISETP.GE.AND P0, PT, R14, RZ, PT ;  /* 0x000000ff0e00720c */ /* 0x000fe20003f06270 */
[----:B------:R-:W-:Y:S01]  /*1250*/  VIADD R14, R0, 0xf ;  /* 0x0000000f000e7836 */ /* 0x000fe20000000000 */
[----:B------:R2:W-:Y:S01]  /*1260*/  STL [R1+0x20], R10 ;  /* 0x0000200a01007387 */ /* 0x0005e20000100800 */
[----:B------:R-:W-:-:S04]  /*1270*/  IMAD.HI.U32 R9, R2, R23, RZ ;  /* 0x0000001702097227 */ /* 0x000fc800078e00ff */
[--C-:B------:R-:W-:Y:S01]  /*1280*/  @!P4 IMAD.IADD R11, R11, 0x1, -R8.reuse ;  /* 0x000000010b0bc824 */ /* 0x100fe200078e0a08 */
[----:B------:R-:W-:Y:S01]  /*1290*/  ISETP.GE.AND P4, PT, R18, RZ, PT ;  /* 0x000000ff1200720c */ /* 0x000fe20003f86270 */
[----:B-1----:R-:W-:Y:S02]  /*12a0*/  IMAD.MOV.U32 R7, RZ, RZ, R3 ;  /* 0x000000ffff077224 */ /* 0x002fe400078e0003 */
[C---:B------:R-:W-:Y:S01]  /*12b0*/  IMAD R3, R8.reuse, R4, R21 ;  /* 0x0000000408037224 */ /* 0x040fe200078e0215 */
[----:B------:R-:W-:Y:S01]  /*12c0*/  IABS R21, R24 ;  /* 0x0000001800157213 */ /* 0x000fe20000000000 */
[----:B------:R-:W-:Y:S01]  /*12d0*/  IMAD.MOV R9, RZ, RZ, -R9 ;  /* 0x000000ffff097224 */ /* 0x000fe200078e0a09 */
[----:B------:R-:W-:Y:S01]  /*12e0*/  @!P2 IADD3 R7, -R7, RZ, RZ ;  /* 0x000000ff0707a210 */ /* 0x000fe20007ffe1ff */
[----:B------:R-:W-:Y:S01]  /*12f0*/  @!P5 IMAD.IADD R13, R13, 0x1, -R8 ;  /* 0x000000010d0dd824 */ /* 0x000fe200078e0a08 */
[C---:B------:R-:W-:Y:S01]  /*1300*/  ISETP.GT.U32.AND P6, PT, R8.reuse, R3, PT ;  /* 0x000000030800720c */ /* 0x040fe20003fc4070 */
[C---:B------:R-:W-:Y:S01]  /*1310*/  IMAD R9, R8.reuse, R9, R23 ;  /* 0x0000000908097224 */ /* 0x040fe200078e0217 */
[C---:B------:R-:W-:Y:S01]  /*1320*/  ISETP.GT.U32.AND P2, PT, R8.reuse, R19, PT ;  /* 0x000000130800720c */ /* 0x040fe20003f44070 */
[----:B------:R1:W-:Y:S01]  /*1330*/  STL [R1+0x1c], R7 ;  /* 0x00001c0701007387 */ /* 0x0003e20000100800 */
[----:B------:R-:W-:Y:S01]  /*1340*/  ISETP.GT.U32.AND P5, PT, R8, R13, PT ;  /* 0x0000000d0800720c */ /* 0x000fe20003fa4070 */
[----:B--2---:R-:W-:Y:S01]  /*1350*/  IMAD.HI.U32 R10, R2, R21, RZ ;  /* 0x00000015020a7227 */ /* 0x004fe200078e00ff */
[----:B------:R-:W-:-:S03]  /*1360*/  IABS R23, R25 ;  /* 0x0000001900177213 */ /* 0x000fc60000000000 */
[----:B------:R-:W-:Y:S02]  /*1370*/  IMAD.MOV R10, RZ, RZ, -R10 ;  /* 0x000000ffff0a7224 */ /* 0x000fe400078e0a0a */
[----:B------:R-:W-:Y:S02]  /*1380*/  IMAD.MOV.U32 R17, RZ, RZ, R6 ;  /* 0x000000ffff117224 */ /* 0x000fe400078e0006 */
[----:B-1----:R-:W-:Y:S01]  /*1390*/  IMAD.MOV.U32 R7, RZ, RZ, R11 ;  /* 0x000000ffff077224 */ /* 0x002fe200078e000b */
[----:B------:R-:W-:Y:S01]  /*13a0*/  IABS R11, R14 ;  /* 0x0000000e000b7213 */ /* 0x000fe20000000000 */
[----:B------:R-:W-:Y:S02]  /*13b0*/  @!P6 IMAD.IADD R3, R3, 0x1, -R8 ;  /* 0x000000010303e824 */ /* 0x000fe400078e0a08 */
[----:B------:R-:W-:Y:S01]  /*13c0*/  @!P1 IMAD.MOV R7, RZ, RZ, -R7 ;  /* 0x000000ffff079224 */ /* 0x000fe200078e0a07 */
[----:B------:R-:W-:Y:S01]  /*13d0*/  ISETP.GT.U32.AND P1, PT, R8, R5, PT ;  /* 0x000000050800720c */ /* 0x000fe20003f24070 */
[----:B------:R-:W-:Y:S01]  /*13e0*/  IMAD.HI.U32 R4, R2, R11, RZ ;  /* 0x0000000b02047227 */ /* 0x000fe200078e00ff */
[----:B------:R-:W-:-:S02]  /*13f0*/  ISETP.GT.U32.AND P6, PT, R8, R3, PT ;  /* 0x000000030800720c */ /* 0x000fc40003fc4070 */
[----:B------:R1:W-:Y:S01]  /*1400*/  STL [R1+0x18], R7 ;  /* 0x0000180701007387 */ /* 0x0003e20000100800 */
[----:B------:R-:W-:Y:S02]  /*1410*/  IMAD.MOV R4, RZ, RZ, -R4 ;  /* 0x000000ffff047224 */ /* 0x000fe400078e0a04 */
[--C-:B------:R-:W-:Y:S02]  /*1420*/  @!P2 IMAD.IADD R19, R19, 0x1, -R8.reuse ;  /* 0x000000011313a824 */ /* 0x100fe400078e0a08 */
[C---:B------:R-:W-:Y:S02]  /*1430*/  IMAD R18, R8.reuse, R4, R11 ;  /* 0x0000000408127224 */ /* 0x040fe400078e020b */
[--C-:B------:R-:W-:Y:S01]  /*1440*/  @!P5 IMAD.IADD R13, R13, 0x1, -R8.reuse ;  /* 0x000000010d0dd824 */ /* 0x100fe200078e0a08 */
[C---:B------:R-:W-:Y:S01]  /*1450*/  ISETP.GT.U32.AND P2, PT, R8.reuse, R19, PT ;  /* 0x000000130800720c */ /* 0x040fe20003f44070 */
[----:B------:R-:W-:Y:S01]  /*1460*/  @!P1 IMAD.IADD R5, R5, 0x1, -R8 ;  /* 0x0000000105059824 */ /* 0x000fe200078e0a08 */
[----:B------:R-:W-:Y:S01]  /*1470*/  ISETP.GT.U32.AND P1, PT, R8, R9, PT ;  /* 0x000000090800720c */ /* 0x000fe20003f24070 */
[----:B------:R-:W-:Y:S01]  /*1480*/  IMAD.HI.U32 R4, R2, R15, RZ ;  /* 0x0000000f02047227 */ /* 0x000fe200078e00ff */
[----:B------:R-:W-:-:S02]  /*1490*/  @!P6 IADD3 R3, R3, -R8, RZ ;  /* 0x800000080303e210 */ /* 0x000fc40007ffe0ff */
[----:B------:R-:W-:Y:S01]  /*14a0*/  ISETP.GT.U32.AND P6, PT, R8, R18, PT ;  /* 0x000000120800720c */ /* 0x000fe20003fc4070 */
[----:B-1----:R-:W-:Y:S01]  /*14b0*/  IMAD.MOV.U32 R7, RZ, RZ, R5 ;  /* 0x000000ffff077224 */ /* 0x002fe200078e0005 */
[----:B------:R-:W-:Y:S01]  /*14c0*/  ISETP.GE.AND P5, PT, R20, RZ, PT ;  /* 0x000000ff1400720c */ /* 0x000fe20003fa6270 */
[----:B------:R-:W-:Y:S02]  /*14d0*/  @!P3 IMAD.MOV R13, RZ, RZ, -R13 ;  /* 0x000000ffff0db224 */ /* 0x000fe400078e0a0d */
[----:B------:R-:W-:-:S03]  /*14e0*/  IMAD.HI.U32 R11, R2, R23, RZ ;  /* 0x00000017020b7227 */ /* 0x000fc600078e00ff */
[----:B------:R-:W-:Y:S01]  /*14f0*/  STL [R1+0x14], R13 ;  /* 0x0000140d01007387 */ /* 0x000fe20000100800 */
[----:B------:R-:W-:Y:S01]  /*1500*/  @!P1 IMAD.IADD R9, R9, 0x1, -R8 ;  /* 0x0000000109099824 */ /* 0x000fe200078e0a08 */
[----:B------:R-:W-:Y:S01]  /*1510*/  ISETP.GE.AND P1, PT, R14, RZ, PT ;  /* 0x000000ff0e00720c */ /* 0x000fe20003f26270 */
[----:B------:R-:W-:Y:S02]  /*1520*/  @!P0 IMAD.MOV R7, RZ, RZ, -R7 ;  /* 0x000000ffff078224 */ /* 0x000fe400078e0a07 */
[----:B------:R-:W-:Y:S02]  /*1530*/  IMAD.MOV R4, RZ, RZ, -R4 ;  /* 0x000000ffff047224 */ /* 0x000fe400078e0a04 */
[--C-:B------:R-:W-:Y:S01]  /*1540*/  @!P6 IMAD.IADD R18, R18, 0x1, -R8.reuse ;  /* 0x000000011212e824 */ /* 0x100fe200078e0a08 */
[C---:B------:R-:W-:Y:S01]  /*1550*/  ISETP.GT.U32.AND P6, PT, R8.reuse, R9, PT ;  /* 0x000000090800720c */ /* 0x040fe20003fc4070 */
[--C-:B------:R-:W-:Y:S01]  /*1560*/  @!P2 IMAD.IADD R19, R19, 0x1, -R8.reuse ;  /* 0x000000011313a824 */ /* 0x100fe200078e0a08 */
[----:B------:R1:W-:Y:S01]  /*1570*/  STL [R1+0x10], R7 ;  /* 0x0000100701007387 */ /* 0x0003e20000100800 */
[----:B------:R-:W-:Y:S01]  /*1580*/  IMAD.MOV R12, RZ, RZ, -R11 ;  /* 0x000000ffff0c7224 */ /* 0x000fe200078e0a0b */
[C---:B------:R-:W-:Y:S01]  /*1590*/  ISETP.GT.U32.AND P0, PT, R8.reuse, R18, PT ;  /* 0x000000120800720c */ /* 0x040fe20003f04070 */
[----:B------:R-:W-:Y:S01]  /*15a0*/  IMAD R20, R8, R10, R21 ;  /* 0x0000000a08147224 */ /* 0x000fe200078e0215 */
[----:B------:R-:W-:Y:S01]  /*15b0*/  IADD3 R10, R0, 0x13, RZ ;  /* 0x00000013000a7810 */ /* 0x000fe20007ffe0ff */
[----:B------:R-:W-:Y:S01]  /*15c0*/  IMAD R11, R8, R4, R15 ;  /* 0x00000004080b7224 */ /* 0x000fe200078e020f */
[----:B------:R-:W-:Y:S01]  /*15d0*/  ISETP.GE.AND P2, PT, R22, RZ, PT ;  /* 0x000000ff1600720c */ /* 0x000fe20003f46270 */
[C---:B------:R-:W-:Y:S01]  /*15e0*/  IMAD R21, R8.reuse, R12, R23 ;  /* 0x0000000c08157224 */ /* 0x040fe200078e0217 */
[----:B------:R-:W-:Y:S01]  /*15f0*/  IABS R4, R10 ;  /* 0x0000000a00047213 */ /* 0x000fe20000000000 */
[----:B------:R-:W-:Y:S01]  /*1600*/  IMAD.MOV.U32 R6, RZ, RZ, R3 ;  /* 0x000000ffff067224 */ /* 0x000fe200078e0003 */
[C---:B------:R-:W-:Y:S01]  /*1610*/  ISETP.GT.U32.AND P3, PT, R8.reuse, R11, PT ;  /* 0x0000000b0800720c */ /* 0x040fe20003f64070 */
[----:B-1----:R-:W-:Y:S01]  /*1620*/  IMAD.MOV.U32 R7, RZ, RZ, R19 ;  /* 0x000000ffff077224 */ /* 0x002fe200078e0013 */
[----:B------:R-:W-:Y:S01]  /*1630*/  MOV R5, R4 ;  /* 0x0000000400057202 */ /* 0x000fe20000000f00 */
[----:B------:R-:W-:Y:S01]  /*1640*/  @!P6 IMAD.IADD R9, R9, 0x1, -R8 ;  /* 0x000000010909e824 */ /* 0x000fe200078e0a08 */
[----:B------:R-:W-:Y:S01]  /*1650*/  ISETP.GT.U32.AND P6, PT, R8, R21, PT ;  /* 0x000000150800720c */ /* 0x000fe20003fc4070 */
[----:B------:R-:W-:Y:S01]  /*1660*/  VIADD R12, R0, 0x14 ;  /* 0x00000014000c7836 */ /* 0x000fe20000000000 */
[----:B------:R-:W-:Y:S01]  /*1670*/  @!P4 IADD3 R7, -R7, RZ, RZ ;  /* 0x000000ff0707c210 */ /* 0x000fe20007ffe1ff */
[----:B------:R-:W-:Y:S01]  /*1680*/  IMAD.HI.U32 R3, R2, R5, RZ ;  /* 0x0000000502037227 */ /* 0x000fe200078e00ff */
[----:B------:R-:W-:-:S02]  /*1690*/  ISETP.GT.U32.AND P4, PT, R8, R20, PT ;  /* 0x000000140800720c */ /* 0x000fc40003f84070 */
[----:B------:R-:W-:Y:S01]  /*16a0*/  IABS R23, R12 ;  /* 0x0000000c00177213 */ /* 0x000fe20000000000 */
[----:B------:R-:W-:Y:S01]  /*16b0*/  IMAD.MOV R22, RZ, RZ, -R3 ;  /* 0x000000ffff167224 */ /* 0x000fe200078e0a03 */
[----:B------:R-:W-:Y:S01]  /*16c0*/  IADD3 R15, R0, 0x21, RZ ;  /* 0x00000021000f7810 */ /* 0x000fe20007ffe0ff */
[--C-:B------:R-:W-:Y:S01]  /*16d0*/  @!P0 IMAD.IADD R18, R18, 0x1, -R8.reuse ;  /* 0x0000000112128824 */ /* 0x100fe200078e0a08 */
[----:B------:R-:W-:Y:S01]  /*16e0*/  @!P3 IADD3 R11, R11, -R8, RZ ;  /* 0x800000080b0bb210 */ /* 0x000fe20007ffe0ff */
[----:B------:R-:W-:Y:S01]  /*16f0*/  IMAD R22, R8, R22, R5 ;  /* 0x0000001608167224 */ /* 0x000fe200078e0205 */
[----:B------:R-:W-:Y:S01]  /*1700*/  ISETP.GE.AND P0, PT, R24, RZ, PT ;  /* 0x000000ff1800720c */ /* 0x000fe20003f06270 */
[----:B------:R-:W-:Y:S01]  /*1710*/  @!P6 IMAD.IADD R21, R21, 0x1, -R8 ;  /* 0x000000011515e824 */ /* 0x000fe200078e0a08 */
[----:B------:R-:W-:Y:S01]  /*1720*/  ISETP.GE.AND P3, PT, R25, RZ, PT ;  /* 0x000000ff1900720c */ /* 0x000fe20003f66270 */
[----:B------:R-:W-:Y:S01]  /*1730*/  @!P1 IMAD.MOV R18, RZ, RZ, -R18 ;  /* 0x000000ffff129224 */ /* 0x000fe200078e0a12 */
[----:B------:R-:W-:Y:S01]  /*1740*/  ISETP.GT.U32.AND P1, PT, R8, R22, PT ;  /* 0x000000160800720c */ /* 0x000fe20003f24070 */
[----:B------:R-:W-:Y:S01]  /*1750*/  @!P4 IMAD.IADD R20, R20, 0x1, -R8 ;  /* 0x000000011414c824 */ /* 0x000fe200078e0a08 */
[----:B------:R-:W-:Y:S01]  /*1760*/  ISETP.GT.U32.AND P4, PT, R8, R11, PT ;  /* 0x0000000b0800720c */ /* 0x000fe20003f84070 */
[----:B------:R-:W-:Y:S01]  /*1770*/  IMAD.HI.U32 R3, R2, R23, RZ ;  /* 0x0000001702037227 */ /* 0x000fe200078e00ff */
[----:B------:R-:W-:Y:S02]  /*1780*/  STL [R1+0x1814], R7 ;  /* 0x0018140701007387 */ /* 0x000fe40000100800 */
[----:B------:R-:W-:Y:S01]  /*1790*/  ISETP.GT.U32.AND P6, PT, R8, R20, PT ;  /* 0x000000140800720c */ /* 0x000fe20003fc4070 */
[----:B------:R-:W-:-:S02]  /*17a0*/  IMAD.MOV.U32 R188, RZ, RZ, R9 ;  /* 0x000000ffffbc7224 */ /* 0x000fc400078e0009 */
[----:B------:R-:W-:Y:S02]  /*17b0*/  VIADD R9, R0, 0x15 ;  /* 0x0000001500097836 */ /* 0x000fe40000000000 */
[----:B------:R-:W-:Y:S01]  /*17c0*/  @!P5 IMAD.MOV R6, RZ, RZ, -R6 ;  /* 0x000000ffff06d224 */ /* 0x000fe200078e0a06 */
[----:B------:R-:W-:Y:S01]  /*17d0*/  ISETP.GE.AND P5, PT, R16, RZ, PT ;  /* 0x000000ff1000720c */ /* 0x000fe20003fa6270 */
[----:B------:R-:W-:Y:S01]  /*17e0*/  IMAD.MOV R3, RZ, RZ, -R3 ;  /* 0x000000ffff037224 */ /* 0x000fe200078e0a03 */
[----:B------:R-:W-:Y:S01]  /*17f0*/  IABS R5, R9 ;  /* 0x0000000900057213 */ /* 0x000fe20000000000 */
[--C-:B------:R-:W-:Y:S01]  /*1800*/  @!P4 IMAD.IADD R11, R11, 0x1, -R8.reuse ;  /* 0x000000010b0bc824 */ /* 0x100fe200078e0a08 */
[----:B------:R-:W-:Y:S01]  /*1810*/  ISETP.GE.AND P4, PT, R10, RZ, PT ;  /* 0x000000ff0a00720c */ /* 0x000fe20003f86270 */
[----:B------:R-:W-:Y:S01]  /*1820*/  IMAD R23, R8, R3, R23 ;  /* 0x0000000308177224 */ /* 0x000fe200078e0217 */
[----:B------:R-:W-:Y:S01]  /*1830*/  @!P2 IADD3 R188, -R188, RZ, RZ ;  /* 0x000000ffbcbca210 */ /* 0x000fe20007ffe1ff */
[----:B------:R-:W-:Y:S01]  /*1840*/  IMAD.HI.U32 R3, R2, R5, RZ ;  /* 0x0000000502037227 */ /* 0x000fe200078e00ff */
[----:B------:R-:W-:Y:S01]  /*1850*/  @!P6 IADD3 R20, R20, -R8, RZ ;  /* 0x800000081414e210 */ /* 0x000fe20007ffe0ff */
[----:B------:R1:W-:Y:S01]  /*1860*/  STL [R1+0x1818], R6 ;  /* 0x0018180601007387 */ /* 0x0003e20000100800 */
[----:B------:R-:W-:Y:S01]  /*1870*/  ISETP.GT.U32.AND P6, PT, R8, R23, PT ;  /* 0x000000170800720c */ /* 0x000fe20003fc4070 */
[----:B------:R-:W-:Y:S01]  /*1880*/  VIADD R10, R0, 0x17 ;  /* 0x00000017000a7836 */ /* 0x000fe20000000000 */
[----:B------:R-:W-:Y:S01]  /*1890*/  IADD3 R3, -R3, RZ, RZ ;  /* 0x000000ff03037210 */ /* 0x000fe20007ffe1ff */
[----:B------:R-:W-:Y:S01]  /*18a0*/  @!P1 IMAD.IADD R22, R22, 0x1, -R8 ;  /* 0x0000000116169824 */ /* 0x000fe200078e0a08 */
[----:B------:R-:W-:Y:S01]  /*18b0*/  ISETP.GE.AND P1, PT, R9, RZ, PT ;  /* 0x000000ff0900720c */ /* 0x000fe20003f26270 */
[----:B------:R-:W-:Y:S01]  /*18c0*/  IMAD.MOV.U32 R19, RZ, RZ, R11 ;  /* 0x000000ffff137224 */ /* 0x000fe200078e000b */
[----:B------:R-:W-:Y:S01]  /*18d0*/  IABS R9, R10 ;  /* 0x0000000a00097213 */ /* 0x000fe20000000000 */
[C---:B------:R-:W-:Y:S01]  /*18e0*/  IMAD R24, R8.reuse, R3, R5 ;  /* 0x0000000308187224 */ /* 0x040fe200078e0205 */
[C---:B------:R-:W-:Y:S01]  /*18f0*/  ISETP.GT.U32.AND P2, PT, R8.reuse, R21, PT ;  /* 0x000000150800720c */ /* 0x040fe20003f44070 */
[----:B------:R-:W-:Y:S01]  /*1900*/  @!P5 IMAD.MOV R19, RZ, RZ, -R19 ;  /* 0x000000ffff13d224 */ /* 0x000fe200078e0a13 */
[----:B------:R-:W-:Y:S01]  /*1910*/  ISETP.GT.U32.AND P5, PT, R8, R22, PT ;  /* 0x000000160800720c */ /* 0x000fe20003fa4070 */
[----:B------:R-:W-:Y:S01]  /*1920*/  IMAD.HI.U32 R3, R2, R9, RZ ;  /* 0x0000000902037227 */ /* 0x000fe200078e00ff */
[----:B------:R2:W-:Y:S01]  /*1930*/  STL [R1+0x181c], R188 ;  /* 0x00181cbc01007387 */ /* 0x0005e20000100800 */
[----:B-1----:R-:W-:-:S02]  /*1940*/  IADD3 R6, R0, 0xfd, RZ ;  /* 0x000000fd00067810 */ /* 0x002fc40007ffe0ff */
[----:B------:R-:W-:Y:S01]  /*1950*/  VIADD R13, R0, 0x16 ;  /* 0x00000016000d7836 */ /* 0x000fe20000000000 */
[----:B------:R1:W-:Y:S01]  /*1960*/  STL [R1+0x1820], R18 ;  /* 0x0018201201007387 */ /* 0x0003e20000100800 */
[----:B------:R-:W-:Y:S02]  /*1970*/  @!P6 IMAD.IADD R23, R23, 0x1, -R8 ;  /* 0x000000011717e824 */ /* 0x000fe400078e0a08 */
[----:B------:R-:W-:Y:S01]  /*1980*/  IMAD.MOV R3, RZ, RZ, -R3 ;  /* 0x000000ffff037224 */ /* 0x000fe200078e0a03 */
[----:B------:R-:W-:Y:S01]  /*1990*/  IABS R25, R13 ;  /* 0x0000000d00197213 */ /* 0x000fe20000000000 */
[----:B------:R-:W-:Y:S01]  /*19a0*/  @!P0 IMAD.MOV R20, RZ, RZ, -R20 ;  /* 0x000000ffff148224 */ /* 0x000fe200078e0a14 */
[----:B------:R-:W-:Y:S01]  /*19b0*/  ISETP.GT.U32.AND P6, PT, R8, R23, PT ;  /* 0x000000170800720c */ /* 0x000fe20003fc4070 */
[----:B------:R-:W-:Y:S01]  /*19c0*/  @!P5 IMAD.IADD R22, R22, 0x1, -R8 ;  /* 0x000000011616d824 */ /* 0x000fe200078e0a08 */
[C---:B------:R-:W-:Y:S01]  /*19d0*/  ISETP.GT.U32.AND P0, PT, R8.reuse, R24, PT ;  /* 0x000000180800720c */ /* 0x040fe20003f04070 */
[----:B------:R-:W-:Y:S01]  /*19e0*/  IMAD R26, R8, R3, R9 ;  /* 0x00000003081a7224 */ /* 0x000fe200078e0209 */
[----:B------:R-:W-:Y:S01]  /*19f0*/  STL [R1+0x1824], R19 ;  /* 0x0018241301007387 */ /* 0x000fe20000100800 */
[----:B------:R-:W-:Y:S01]  /*1a00*/  IMAD.HI.U32 R4, R2, R25, RZ ;  /* 0x0000001902047227 */ /* 0x000fe200078e00ff */
[----:B--2---:R-:W-:-:S02]  /*1a10*/  IADD3 R188, R0, 0xf6, RZ ;  /* 0x000000f600bc7810 */ /* 0x004fc40007ffe0ff */
[----:B------:R2:W-:Y:S01]  /*1a20*/  STL [R1+0x1828], R20 ;  /* 0x0018281401007387 */ /* 0x0005e20000100800 */
[----:B------:R-:W-:Y:S01]  /*1a30*/  @!P4 IMAD.MOV R22, RZ, RZ, -R22 ;  /* 0x000000ffff16c224 */ /* 0x000fe200078e0a16 */
[----:B------:R-:W-:Y:S01]  /*1a40*/  ISETP.GT.U32.AND P4, PT, R8, R26, PT ;  /* 0x0000001a0800720c */ /* 0x000fe20003f84070 */
[----:B------:R-:W-:Y:S01]  /*1a50*/  @!P2 IMAD.IADD R21, R21, 0x1, -R8 ;  /* 0x000000011515a824 */ /* 0x000fe200078e0a08 */
[----:B------:R-:W-:Y:S01]  /*1a60*/  ISETP.GE.AND P2, PT, R12, RZ, PT ;  /* 0x000000ff0c00720c */ /* 0x000fe20003f46270 */
[----:B------:R-:W-:Y:S01]  /*1a70*/  IMAD.MOV R4, RZ, RZ, -R4 ;  /* 0x000000ffff047224 */ /* 0x000fe200078e0a04 */
[----:B------:R-:W-:Y:S01]  /*1a80*/  IADD3 R12, R0, 0x1d, RZ ;  /* 0x0000001d000c7810 */ /* 0x000fe20007ffe0ff */
[--C-:B------:R-:W-:Y:S01]  /*1a90*/  @!P6 IMAD.IADD R23, R23, 0x1, -R8.reuse ;  /* 0x000000011717e824 */ /* 0x100fe200078e0a08 */
[----:B------:R-:W-:Y:S01]  /*1aa0*/  ISETP.GE.AND P6, PT, R10, RZ, PT ;  /* 0x000000ff0a00720c */ /* 0x000fe20003fc6270 */
[----:B------:R-:W-:Y:S01]  /*1ab0*/  IMAD R25, R8, R4, R25 ;  /* 0x0000000408197224 */ /* 0x000fe200078e0219 */
[C---:B------:R-:W-:Y:S01]  /*1ac0*/  IADD3 R10, R0.reuse, 0x19, RZ ;  /* 0x00000019000a7810 */ /* 0x040fe20007ffe0ff */
[----:B------:R-:W-:Y:S01]  /*1ad0*/  VIADD R4, R0, 0x18 ;  /* 0x0000001800047836 */ /* 0x000fe20000000000 */
[----:B------:R-:W-:Y:S01]  /*1ae0*/  @!P3 IADD3 R21, -R21, RZ, RZ ;  /* 0x000000ff1515b210 */ /* 0x000fe20007ffe1ff */
[--C-:B------:R-:W-:Y:S01]  /*1af0*/  @!P0 IMAD.IADD R24, R24, 0x1, -R8.reuse ;  /* 0x0000000118188824 */ /* 0x100fe200078e0a08 */
[----:B------:R-:W-:Y:S01]  /*1b00*/  ISETP.GT.U32.AND P5, PT, R8, R25, PT ;  /* 0x000000190800720c */ /* 0x000fe20003fa4070 */
[----:B------:R-:W-:Y:S01]  /*1b10*/  @!P4 IMAD.IADD R26, R26, 0x1, -R8 ;  /* 0x000000011a1ac824 */ /* 0x000fe200078e0a08 */
[----:B------:R-:W-:Y:S01]  /*1b20*/  IABS R9, R10 ;  /* 0x0000000a00097213 */ /* 0x000fe20000000000 */
[C---:B------:R-:W-:Y:S01]  /*1b30*/  VIADD R11, R0.reuse, 0x1a ;  /* 0x0000001a000b7836 */ /* 0x040fe20000000000 */
[----:B------:R-:W-:Y:S01]  /*1b40*/  @!P2 IADD3 R23, -R23, RZ, RZ ;  /* 0x000000ff1717a210 */ /* 0x000fe20007ffe1ff */
[C---:B------:R-:W-:Y:S01]  /*1b50*/  VIADD R14, R0.reuse, 0x1e ;  /* 0x0000001e000e7836 */ /* 0x040fe20000000000 */
[----:B------:R-:W-:Y:S01]  /*1b60*/  IABS R27, R4 ;  /* 0x00000004001b7213 */ /* 0x000fe20000000000 */
[----:B------:R-:W-:Y:S01]  /*1b70*/  VIADD R16, R0, 0x22 ;  /* 0x0000002200107836 */ /* 0x000fe20000000000 */
[----:B------:R-:W-:Y:S01]  /*1b80*/  ISETP.GE.AND P2, PT, R4, RZ, PT ;  /* 0x000000ff0400720c */ /* 0x000fe20003f46270 */
[----:B------:R-:W-:Y:S01]  /*1b90*/  IMAD.HI.U32 R4, R2, R9, RZ ;  /* 0x0000000902047227 */ /* 0x000fe200078e00ff */
[C---:B------:R-:W-:Y:S01]  /*1ba0*/  ISETP.GT.U32.AND P4, PT, R8.reuse, R26, PT ;  /* 0x0000001a0800720c */ /* 0x040fe20003f84070 */
[----:B------:R3:W-:Y:S01]  /*1bb0*/  STL [R1+0x182c], R21 ;  /* 0x00182c1501007387 */ /* 0x0007e20000100800 */
[----:B------:R-:W-:Y:S01]  /*1bc0*/  ISETP.GT.U32.AND P0, PT, R8, R24, PT ;  /* 0x000000180800720c */ /* 0x000fe20003f04070 */
[----:B------:R-:W-:Y:S01]  /*1bd0*/  IMAD.MOV R4, RZ, RZ, -R4 ;  /* 0x000000ffff047224 */ /* 0x000fe200078e0a04 */
[----:B------:R-:W-:Y:S01]  /*1be0*/  IABS R29, R11 ;  /* 0x0000000b001d7213 */ /* 0x000fe20000000000 */
[--C-:B------:R-:W-:Y:S01]  /*1bf0*/  @!P5 IMAD.IADD R25, R25, 0x1, -R8.reuse ;  /* 0x000000011919d824 */ /* 0x100fe200078e0a08 */
[----:B------:R-:W-:Y:S01]  /*1c00*/  ISETP.GE.AND P3, PT, R13, RZ, PT ;  /* 0x000000ff0d00720c */ /* 0x000fe20003f66270 */
[----:B------:R-:W-:Y:S01]  /*1c10*/  IMAD.HI.U32 R3, R2, R27, RZ ;  /* 0x0000001b02037227 */ /* 0x000fe200078e00ff */
[----:B------:R-:W-:Y:S01]  /*1c20*/  IABS R13, R12 ;  /* 0x0000000c000d7213 */ /* 0x000fe20000000000 */
[----:B------:R4:W-:Y:S01]  /*1c30*/  STL [R1+0x1830], R22 ;  /* 0x0018301601007387 */ /* 0x0009e20000100800 */
[C---:B------:R-:W-:Y:S01]  /*1c40*/  ISETP.GT.U32.AND P5, PT, R8.reuse, R25, PT ;  /* 0x000000190800720c */ /* 0x040fe20003fa4070 */
[----:B------:R-:W-:Y:S01]  /*1c50*/  IMAD R28, R8, R4, R9 ;  /* 0x00000004081c7224 */ /* 0x000fe200078e0209 */
[----:B------:R-:W-:Y:S01]  /*1c60*/  IABS R33, R14 ;  /* 0x0000000e00217213 */ /* 0x000fe20000000000 */
[----:B------:R-:W-:Y:S01]  /*1c70*/  IMAD.MOV R3, RZ, RZ, -R3 ;  /* 0x000000ffff037224 */ /* 0x000fe200078e0a03 */
[----:B------:R-:W-:Y:S01]  /*1c80*/  IABS R37, R16 ;  /* 0x0000001000257213 */ /* 0x000fe20000000000 */
[--C-:B------:R-:W-:Y:S01]  /*1c90*/  @!P4 IMAD.IADD R26, R26, 0x1, -R8.reuse ;  /* 0x000000011a1ac824 */ /* 0x100fe200078e0a08 */
[----:B------:R-:W-:Y:S01]  /*1ca0*/  ISETP.GT.U32.AND P4, PT, R8, R28, PT ;  /* 0x0000001c0800720c */ /* 0x000fe20003f84070 */
[----:B------:R-:W-:Y:S01]  /*1cb0*/  @!P0 IMAD.IADD R24, R24, 0x1, -R8 ;  /* 0x0000000118188824 */ /* 0x000fe200078e0a08 */
[----:B------:R-:W-:Y:S01]  /*1cc0*/  ISETP.GE.AND P0, PT, R10, RZ, PT ;  /* 0x000000ff0a00720c */ /* 0x000fe20003f06270 */
[----:B------:R-:W-:Y:S01]  /*1cd0*/  IMAD R27, R8, R3, R27 ;  /* 0x00000003081b7224 */ /* 0x000fe200078e021b */
[----:B------:R-:W-:Y:S01]  /*1ce0*/  @!P6 IADD3 R26, -R26, RZ, RZ ;  /* 0x000000ff1a1ae210 */ /* 0x000fe20007ffe1ff */
[----:B------:R-:W-:Y:S01]  /*1cf0*/  IMAD.HI.U32 R5, R2, R29, RZ ;  /* 0x0000001d02057227 */ /* 0x000fe200078e00ff */
[----:B------:R4:W-:Y:S01]  /*1d00*/  STL [R1+0x1834], R23 ;  /* 0x0018341701007387 */ /* 0x0009e20000100800 */
[----:B------:R-:W-:-:S02]  /*1d10*/  @!P5 IADD3 R25, R25, -R8, RZ ;  /* 0x800000081919d210 */ /* 0x000fc40007ffe0ff */
[----:B------:R-:W-:Y:S01]  /*1d20*/  @!P1 IMAD.MOV R24, RZ, RZ, -R24 ;  /* 0x000000ffff189224 */ /* 0x000fe200078e0a18 */
[----:B------:R-:W-:Y:S01]  /*1d30*/  ISETP.GT.U32.AND P1, PT, R8, R27, PT ;  /* 0x0000001b0800720c */ /* 0x000fe20003f24070 */
[----:B------:R-:W-:Y:S01]  /*1d40*/  VIADD R3, R0, 0x1b ;  /* 0x0000001b00037836 */ /* 0x000fe20000000000 */
[----:B------:R-:W-:Y:S01]  /*1d50*/  ISETP.GE.AND P5, PT, R11, RZ, PT ;  /* 0x000000ff0b00720c */ /* 0x000fe20003fa6270 */
[----:B------:R-:W-:Y:S01]  /*1d60*/  IMAD.MOV R5, RZ, RZ, -R5 ;  /* 0x000000ffff057224 */ /* 0x000fe200078e0a05 */
[----:B------:R-:W-:Y:S01]  /*1d70*/  @!P4 IADD3 R28, R28, -R8, RZ ;  /* 0x800000081c1cc210 */ /* 0x000fe20007ffe0ff */
[----:B------:R-:W-:Y:S01]  /*1d80*/  VIADD R10, R0, 0x1c ;  /* 0x0000001c000a7836 */ /* 0x000fe20000000000 */
[----:B------:R-:W-:Y:S01]  /*1d90*/  IABS R11, R3 ;  /* 0x00000003000b7213 */ /* 0x000fe20000000000 */
[C---:B------:R-:W-:Y:S01]  /*1da0*/  IMAD R29, R8.reuse, R5, R29 ;  /* 0x00000005081d7224 */ /* 0x040fe200078e021d */
[----:B------:R-:W-:Y:S01]  /*1db0*/  ISETP.GT.U32.AND P4, PT, R8, R28, PT ;  /* 0x0000001c0800720c */ /* 0x000fe20003f84070 */
[----:B------:R-:W-:Y:S01]  /*1dc0*/  @!P3 IMAD.MOV R25, RZ, RZ, -R25 ;  /* 0x000000ffff19b224 */ /* 0x000fe200078e0a19 */
[----:B------:R-:W-:Y:S01]  /*1dd0*/  IABS R31, R10 ;  /* 0x0000000a001f7213 */ /* 0x000fe20000000000 */
[----:B------:R-:W-:Y:S01]  /*1de0*/  IMAD.HI.U32 R5, R2, R13, RZ ;  /* 0x0000000d02057227 */ /* 0x000fe200078e00ff */
[----:B------:R-:W-:Y:S01]  /*1df0*/  ISETP.GE.AND P3, PT, R3, RZ, PT ;  /* 0x000000ff0300720c */ /* 0x000fe20003f66270 */
[----:B------:R4:W-:Y:S01]  /*1e00*/  STL [R1+0x1838], R24 ;  /* 0x0018381801007387 */ /* 0x0009e20000100800 */
[----:B------:R-:W-:Y:S01]  /*1e10*/  ISETP.GT.U32.AND P6, PT, R8, R29, PT ;  /* 0x0000001d0800720c */ /* 0x000fe20003fc4070 */
[----:B------:R-:W-:Y:S01]  /*1e20*/  IMAD.HI.U32 R3, R2, R11, RZ ;  /* 0x0000000b02037227 */ /* 0x000fe200078e00ff */
[----:B-1----:R-:W-:Y:S01]  /*1e30*/  IADD3 R18, R0, 0xf9, RZ ;  /* 0x000000f900127810 */ /* 0x002fe20007ffe0ff */
[----:B------:R1:W-:Y:S02]  /*1e40*/  STL [R1+0x1840], R25 ;  /* 0x0018401901007387 */ /* 0x0003e40000100800 */
[----:B------:R-:W-:-:S04]  /*1e50*/  IMAD.HI.U32 R4, R2, R31, RZ ;  /* 0x0000001f02047227 */ /* 0x000fc800078e00ff */
[----:B------:R-:W-:Y:S02]  /*1e60*/  @!P1 IMAD.IADD R27, R27, 0x1, -R8 ;  /* 0x000000011b1b9824 */ /* 0x000fe400078e0a08 */
[----:B------:R-:W-:Y:S02]  /*1e70*/  IMAD.MOV R3, RZ, RZ, -R3 ;  /* 0x000000ffff037224 */ /* 0x000fe400078e0a03 */
[----:B------:R-:W-:Y:S01]  /*1e80*/  IMAD.MOV R4, RZ, RZ, -R4 ;  /* 0x000000ffff047224 */ /* 0x000fe200078e0a04 */
[C---:B------:R-:W-:Y:S01]  /*1e90*/  ISETP.GT.U32.AND P1, PT, R8.reuse, R27, PT ;  /* 0x0000001b0800720c */ /* 0x040fe20003f24070 */
[C---:B------:R-:W-:Y:S01]  /*1ea0*/  IMAD R30, R8.reuse, R3, R11 ;  /* 0x00000003081e7224 */ /* 0x040fe200078e020b */
[----:B------:R-:W-:Y:S01]  /*1eb0*/  IABS R11, R15 ;  /* 0x0000000f000b7213 */ /* 0x000fe20000000000 */
[----:B------:R-:W-:Y:S02]  /*1ec0*/  IMAD R31, R8, R4, R31 ;  /* 0x00000004081f7224 */ /* 0x000fe400078e021f */
[--C-:B------:R-:W-:Y:S01]  /*1ed0*/  @!P4 IMAD.IADD R28, R28, 0x1, -R8.reuse ;  /* 0x000000011c1cc824 */ /* 0x100fe200078e0a08 */
[C---:B------:R-:W-:Y:S01]  /*1ee0*/  ISETP.GT.U32.AND P4, PT, R8.reuse, R30, PT ;  /* 0x0000001e0800720c */ /* 0x040fe20003f84070 */
[----:B------:R-:W-:Y:S01]  /*1ef0*/  @!P6 IMAD.IADD R29, R29, 0x1, -R8 ;  /* 0x000000011d1de824 */ /* 0x000fe200078e0a08 */
[----:B------:R-:W-:Y:S01]  /*1f00*/  ISETP.GT.U32.AND P6, PT, R8, R31, PT ;  /* 0x0000001f0800720c */ /* 0x000fe20003fc4070 */
[----:B------:R-:W-:-:S02]  /*1f10*/  IMAD.MOV R5, RZ, RZ, -R5 ;  /* 0x000000ffff057224 */ /* 0x000fc400078e0a05 */
[----:B------:R-:W-:-:S04]  /*1f20*/  IMAD.HI.U32 R9, R2, R33, RZ ;  /* 0x0000002102097227 */ /* 0x000fc800078e00ff */
[--C-:B------:R-:W-:Y:S01]  /*1f30*/  @!P1 IMAD.IADD R27, R27, 0x1, -R8.reuse ;  /* 0x000000011b1b9824 */ /* 0x100fe200078e0a08 */
[----:B------:R-:W-:Y:S01]  /*1f40*/  ISETP.GE.AND P1, PT, R10, RZ, PT ;  /* 0x000000ff0a00720c */ /* 0x000fe20003f26270 */
[----:B------:R-:W-:Y:S02]  /*1f50*/  IMAD R32, R8, R5, R13 ;  /* 0x0000000508207224 */ /* 0x000fe400078e020d */
[C---:B------:R-:W-:Y:S01]  /*1f60*/  VIADD R10, R0.reuse, 0x1f ;  /* 0x0000001f000a7836 */ /* 0x040fe20000000000 */
[----:B------:R-:W-:Y:S01]  /*1f70*/  @!P2 IADD3 R27, -R27, RZ, RZ ;  /* 0x000000ff1b1ba210 */ /* 0x000fe20007ffe1ff */
[----:B------:R-:W-:Y:S02]  /*1f80*/  VIADD R13, R0, 0x20 ;  /* 0x00000020000d7836 */ /* 0x000fe40000000000 */
[--C-:B------:R-:W-:Y:S01]  /*1f90*/  @!P4 IMAD.IADD R30, R30, 0x1, -R8.reuse ;  /* 0x000000011e1ec824 */ /* 0x100fe200078e0a08 */
[----:B------:R-:W-:Y:S01]  /*1fa0*/  IABS R5, R10 ;  /* 0x0000000a00057213 */ /* 0x000fe20000000000 */
[----:B------:R-:W-:Y:S01]  /*1fb0*/  @!P6 IMAD.IADD R31, R31, 0x1, -R8 ;  /* 0x000000011f1fe824 */ /* 0x000fe200078e0a08 */
[----:B------:R-:W-:Y:S01]  /*1fc0*/  IABS R35, R13 ;  /* 0x0000000d00237213 */ /* 0x000fe20000000000 */
[----:B------:R-:W-:Y:S01]  /*1fd0*/  IMAD.MOV R9, RZ, RZ, -R9 ;  /* 0x000000ffff097224 */ /* 0x000fe200078e0a09 */
[----:B------:R-:W-:Y:S01]  /*1fe0*/  ISETP.GT.U32.AND P4, PT, R8, R29, PT ;  /* 0x0000001d0800720c */ /* 0x000fe20003f84070 */
[----:B------:R-:W-:Y:S01]  /*1ff0*/  IMAD.HI.U32 R3, R2, R5, RZ ;  /* 0x0000000502037227 */ /* 0x000fe200078e00ff */
[----:B------:R-:W-:-:S02]  /*2000*/  ISETP.GT.U32.AND P2, PT, R8, R30, PT ;  /* 0x0000001e0800720c */ /* 0x000fc40003f44070 */
[----:B------:R-:W-:Y:S01]  /*2010*/  ISETP.GT.U32.AND P6, PT, R8, R31, PT ;  /* 0x0000001f0800720c */ /* 0x000fe20003fc4070 */
[----:B------:R-:W-:-:S04]  /*2020*/  IMAD.HI.U32 R4, R2, R35, RZ ;  /* 0x0000002302047227 */ /* 0x000fc800078e00ff */
[C---:B------:R-:W-:Y:S02]  /*2030*/  IMAD R33, R8.reuse, R9, R33 ;  /* 0x0000000908217224 */ /* 0x040fe400078e0221 */
[----:B------:R-:W-:Y:S02]  /*2040*/  IMAD.MOV R3, RZ, RZ, -R3 ;  /* 0x000000ffff037224 */ /* 0x000fe400078e0a03 */
[----:B------:R-:W-:Y:S02]  /*2050*/  IMAD.MOV R9, RZ, RZ, -R4 ;  /* 0x000000ffff097224 */ /* 0x000fe400078e0a04 */
[----:B------:R-:W-:Y:S01]  /*2060*/  @!P0 IMAD.MOV R28, RZ, RZ, -R28 ;  /* 0x000000ffff1c8224 */ /* 0x000fe200078e0a1c */
[C---:B------:R-:W-:Y:S01]  /*2070*/  ISETP.GT.U32.AND P0, PT, R8.reuse, R32, PT ;  /* 0x000000200800720c */ /* 0x040fe20003f04070 */
[----:B------:R-:W-:Y:S01]  /*2080*/  IMAD R34, R8, R3, R5 ;  /* 0x0000000308227224 */ /* 0x000fe200078e0205 */
[----:B------:R-:W-:Y:S01]  /*2090*/  @!P2 IADD3 R30, R30, -R8, RZ ;  /* 0x800000081e1ea210 */ /* 0x000fe20007ffe0ff */
[----:B------:R-:W-:-:S02]  /*20a0*/  IMAD R35, R8, R9, R35 ;  /* 0x0000000908237224 */ /* 0x000fc400078e0223 */
[--C-:B------:R-:W-:Y:S01]  /*20b0*/  @!P4 IMAD.IADD R29, R29, 0x1, -R8.reuse ;  /* 0x000000011d1dc824 */ /* 0x100fe200078e0a08 */
[C---:B------:R-:W-:Y:S01]  /*20c0*/  ISETP.GT.U32.AND P4, PT, R8.reuse, R33, PT ;  /* 0x000000210800720c */ /* 0x040fe20003f84070 */
[--C-:B------:R-:W-:Y:S01]  /*20d0*/  @!P6 IMAD.IADD R31, R31, 0x1, -R8.reuse ;  /* 0x000000011f1fe824 */ /* 0x100fe200078e0a08 */
[----:B------:R-:W-:Y:S01]  /*20e0*/  ISETP.GT.U32.AND P2, PT, R8, R34, PT ;  /* 0x000000220800720c */ /* 0x000fe20003f44070 */
[----:B------:R-:W-:Y:S01]  /*20f0*/  IMAD.HI.U32 R3, R2, R11, RZ ;  /* 0x0000000b02037227 */ /* 0x000fe200078e00ff */
[----:B------:R-:W-:Y:S02]  /*2100*/  ISETP.GT.U32.AND P6, PT, R8, R35, PT ;  /* 0x000000230800720c */ /* 0x000fe40003fc4070 */
[----:B------:R-:W-:Y:S01]  /*2110*/  @!P5 IADD3 R29, -R29, RZ, RZ ;  /* 0x000000ff1d1dd210 */ /* 0x000fe20007ffe1ff */
[----:B------:R-:W-:Y:S01]  /*2120*/  @!P0 IMAD.IADD R32, R32, 0x1, -R8 ;  /* 0x0000000120208824 */ /* 0x000fe200078e0a08 */
[----:B------:R-:W-:Y:S01]  /*2130*/  ISETP.GE.AND P0, PT, R12, RZ, PT ;  /* 0x000000ff0c00720c */ /* 0x000fe20003f06270 */
[----:B------:R-:W-:-:S04]  /*2140*/  IMAD.HI.U32 R4, R2, R37, RZ ;  /* 0x0000002502047227 */ /* 0x000fc800078e00ff */
[----:B------:R-:W-:Y:S01]  /*2150*/  @!P4 IADD3 R33, R33, -R8, RZ ;  /* 0x800000082121c210 */ /* 0x000fe20007ffe0ff */
[----:B------:R-:W-:Y:S01]  /*2160*/  IMAD.MOV R3, RZ, RZ, -R3 ;  /* 0x000000ffff037224 */ /* 0x000fe200078e0a03 */
[----:B------:R-:W-:Y:S01]  /*2170*/  ISETP.GE.AND P4, PT, R14, RZ, PT ;  /* 0x000000ff0e00720c */ /* 0x000fe20003f86270 */
[--C-:B------:R-:W-:Y:S01]  /*2180*/  @!P2 IMAD.IADD R34, R34, 0x1, -R8.reuse ;  /* 0x000000012222a824 */ /* 0x100fe200078e0a08 */
[C---:B------:R-:W-:Y:S01]  /*2190*/  ISETP.GT.U32.AND P2, PT, R8.reuse, R32, PT ;  /* 0x000000200800720c */ /* 0x040fe20003f44070 */
[----:B------:R-:W-:Y:S01]  /*21a0*/  @!P6 IMAD.IADD R35, R35, 0x1, -R8 ;  /* 0x000000012323e824 */ /* 0x000fe200078e0a08 */
[----:B------:R-:W-:Y:S01]  /*21b0*/  ISETP.GT.U32.AND P6, PT, R8, R33, PT ;  /* 0x000000210800720c */ /* 0x000fe20003fc4070 */
[----:B------:R-:W-:Y:S01]  /*21c0*/  VIADD R9, R0, 0x23 ;  /* 0x0000002300097836 */ /* 0x000fe20000000000 */
[C---:B------:R-:W-:Y:S01]  /*21d0*/  ISETP.GT.U32.AND P5, PT, R8.reuse, R34, PT ;  /* 0x000000220800720c */ /* 0x040fe20003fa4070 */
[----:B------:R-:W-:Y:S02]  /*21e0*/  IMAD.MOV R4, RZ, RZ, -R4 ;  /* 0x000000ffff047224 */ /* 0x000fe400078e0a04 */
[----:B------:R-:W-:Y:S01]  /*21f0*/  IMAD R36, R8, R3, R11 ;  /* 0x0000000308247224 */ /* 0x000fe200078e020b */
[----:B------:R-:W-:Y:S01]  /*2200*/  IABS R5, R9 ;  /* 0x0000000900057213 */ /* 0x000fe20000000000 */
[----:B------:R-:W-:-:S02]  /*2210*/  VIADD R11, R0, 0x24 ;  /* 0x00000024000b7836 */ /* 0x000fc40000000000 */
[C---:B------:R-:W-:Y:S02]  /*2220*/  IMAD R37, R8.reuse, R4, R37 ;  /* 0x0000000408257224 */ /* 0x040fe400078e0225 */
[----:B------:R-:W-:Y:S01]  /*2230*/  @!P3 IMAD.MOV R30, RZ, RZ, -R30 ;  /* 0x000000ffff1eb224 */ /* 0x000fe200078e0a1e */
[----:B------:R-:W-:Y:S01]  /*2240*/  ISETP.GT.U32.AND P3, PT, R8, R35, PT ;  /* 0x000000230800720c */ /* 0x000fe20003f64070 */
[--C-:B------:R-:W-:Y:S01]  /*2250*/  @!P2 IMAD.IADD R32, R32, 0x1, -R8.reuse ;  /* 0x000000012020a824 */ /* 0x100fe200078e0a08 */
[----:B------:R-:W-:Y:S01]  /*2260*/  IABS R39, R11 ;  /* 0x0000000b00277213 */ /* 0x000fe20000000000 */
[----:B------:R-:W-:Y:S01]  /*2270*/  @!P6 IMAD.IADD R33, R33, 0x1, -R8 ;  /* 0x000000012121e824 */ /* 0x000fe200078e0a08 */
[----:B------:R-:W-:Y:S01]  /*2280*/  ISETP.GE.AND P2, PT, R10, RZ, PT ;  /* 0x000000ff0a00720c */ /* 0x000fe20003f46270 */
[----:B------:R-:W-:Y:S01]  /*2290*/  IMAD.HI.U32 R3, R2, R5, RZ ;  /* 0x0000000502037227 */ /* 0x000fe200078e00ff */
[----:B------:R-:W-:Y:S02]  /*22a0*/  ISETP.GT.U32.AND P6, PT, R8, R37, PT ;  /* 0x000000250800720c */ /* 0x000fe40003fc4070 */
[----:B------:R-:W-:Y:S01]  /*22b0*/  @!P5 IADD3 R34, R34, -R8, RZ ;  /* 0x800000082222d210 */ /* 0x000fe20007ffe0ff */
[----:B------:R-:W-:Y:S01]  /*22c0*/  IMAD.HI.U32 R4, R2, R39, RZ ;  /* 0x0000002702047227 */ /* 0x000fe200078e00ff */
[----:B------:R-:W-:-:S03]  /*22d0*/  ISETP.GE.AND P5, PT, R13, RZ, PT ;  /* 0x000000ff0d00720c */ /* 0x000fc60003fa6270 */
[----:B------:R-:W-:Y:S02]  /*22e0*/  IMAD.MOV R3, RZ, RZ, -R3 ;  /* 0x000000ffff037224 */ /* 0x000fe400078e0a03 */
[----:B------:R-:W-:Y:S01]  /*22f0*/  @!P1 IMAD.MOV R31, RZ, RZ, -R31 ;  /* 0x000000ffff1f9224 */ /* 0x000fe200078e0a1f */
[C---:B------:R-:W-:Y:S01]  /*2300*/  ISETP.GT.U32.AND P1, PT, R8.reuse, R36, PT ;  /* 0x000000240800720c */ /* 0x040fe20003f24070 */
[----:B------:R-:W-:Y:S02]  /*2310*/  IMAD.MOV R4, RZ, RZ, -R4 ;  /* 0x000000ffff047224 */ /* 0x000fe400078e0a04 */
[C---:B------:R-:W-:Y:S01]  /*2320*/  IMAD R38, R8.reuse, R3, R5 ;  /* 0x0000000308267224 */ /* 0x040fe200078e0205 */
[----:B------:R-:W-:Y:S01]  /*2330*/  @!P6 IADD3 R37, R37, -R8, RZ ;  /* 0x800000082525e210 */ /* 0x000fe20007ffe0ff */
[----:B------:R-:W-:Y:S01]  /*2340*/  @!P3 IMAD.IADD R35, R35, 0x1, -R8 ;  /* 0x000000012323b824 */ /* 0x000fe200078e0a08 */
[----:B------:R-:W-:Y:S01]  /*2350*/  ISETP.GE.AND P3, PT, R15, RZ, PT ;  /* 0x000000ff0f00720c */ /* 0x000fe20003f66270 */
[----:B------:R-:W-:Y:S01]  /*2360*/  IMAD R39, R8, R4, R39 ;  /* 0x0000000408277224 */ /* 0x000fe200078e0227 */
[----:B------:R-:W-:Y:S01]  /*2370*/  IADD3 R4, R0, 0x26, RZ ;  /* 0x0000002600047810 */ /* 0x000fe20007ffe0ff */
[----:B------:R-:W-:Y:S01]  /*2380*/  @!P2 IMAD.MOV R34, RZ, RZ, -R34 ;  /* 0x000000ffff22a224 */ /* 0x000fe200078e0a22 */
[C---:B------:R-:W-:Y:S01]  /*2390*/  ISETP.GT.U32.AND P2, PT, R8.reuse, R38, PT ;  /* 0x000000260800720c */ /* 0x040fe20003f44070 */
[----:B------:R-:W-:Y:S01]  /*23a0*/  @!P4 IMAD.MOV R33, RZ, RZ, -R33 ;  /* 0x000000ffff21c224 */ /* 0x000fe200078e0a21 */
[C---:B------:R-:W-:Y:S01]  /*23b0*/  ISETP.GT.U32.AND P4, PT, R8.reuse, R37, PT ;  /* 0x000000250800720c */ /* 0x040fe20003f84070 */
[----:B------:R-:W-:Y:S01]  /*23c0*/  @!P5 IMAD.MOV R35, RZ, RZ, -R35 ;  /* 0x000000ffff23d224 */ /* 0x000fe200078e0a23 */
[----:B------:R-:W-:Y:S01]  /*23d0*/  ISETP.GT.U32.AND P5, PT, R8, R39, PT ;  /* 0x000000270800720c */ /* 0x000fe20003fa4070 */
[----:B------:R-:W-:Y:S01]  /*23e0*/  @!P1 IMAD.IADD R36, R36, 0x1, -R8 ;  /* 0x0000000124249824 */ /* 0x000fe200078e0a08 */
[----:B------:R-:W-:Y:S01]  /*23f0*/  ISETP.GE.AND P1, PT, R16, RZ, PT ;  /* 0x000000ff1000720c */ /* 0x000fe20003f26270 */
[----:B------:R-:W-:Y:S01]  /*2400*/  VIADD R3, R0, 0x25 ;  /* 0x0000002500037836 */ /* 0x000fe20000000000 */
[----:B------:R-:W-:Y:S01]  /*2410*/  IABS R41, R4 ;  /* 0x0000000400297213 */ /* 0x000fe20000000000 */
[----:B------:R-:W-:Y:S01]  /*2420*/  @!P0 IMAD.MOV R32, RZ, RZ, -R32 ;  /* 0x000000ffff208224 */ /* 0x000fe200078e0a20 */
[----:B------:R-:W-:Y:S01]  /*2430*/  ISETP.GT.U32.AND P0, PT, R8, R36, PT ;  /* 0x000000240800720c */ /* 0x000fe20003f04070 */
[----:B------:R-:W-:Y:S01]  /*2440*/  VIADD R10, R0, 0x2a ;  /* 0x0000002a000a7836 */ /* 0x000fe20000000000 */
[----:B------:R-:W-:Y:S01]  /*2450*/  IABS R5, R3 ;  /* 0x0000000300057213 */ /* 0x000fe20000000000 */
[--C-:B------:R-:W-:Y:S01]  /*2460*/  @!P2 IMAD.IADD R38, R38, 0x1, -R8.reuse ;  /* 0x000000012626a824 */ /* 0x100fe200078e0a08 */
[----:B------:R-:W-:Y:S01]  /*2470*/  ISETP.GE.AND P6, PT, R9, RZ, PT ;  /* 0x000000ff0900720c */ /* 0x000fe20003fc6270 */
[----:B------:R-:W-:Y:S01]  /*2480*/  @!P4 IMAD.IADD R37, R37, 0x1, -R8 ;  /* 0x000000012525c824 */ /* 0x000fe200078e0a08 */
[----:B------:R-:W-:Y:S01]  /*2490*/  ISETP.GE.AND P4, PT, R3, RZ, PT ;  /* 0x000000ff0300720c */ /* 0x000fe20003f86270 */
[----:B------:R-:W-:Y:S01]  /*24a0*/  IMAD.HI.U32 R3, R2, R5, RZ ;  /* 0x0000000502037227 */ /* 0x000fe200078e00ff */
[----:B------:R-:W-:-:S02]  /*24b0*/  @!P5 IADD3 R39, R39, -R8, RZ ;  /* 0x800000082727d210 */ /* 0x000fc40007ffe0ff */
[----:B------:R-:W-:Y:S01]  /*24c0*/  ISETP.GT.U32.AND P5, PT, R8, R38, PT ;  /* 0x000000260800720c */ /* 0x000fe20003fa4070 */
[----:B------:R-:W-:Y:S01]  /*24d0*/  IMAD.MOV R3, RZ, RZ, -R3 ;  /* 0x000000ffff037224 */ /* 0x000fe200078e0a03 */
[----:B------:R-:W-:Y:S01]  /*24e0*/  ISETP.GE.AND P2, PT, R4, RZ, PT ;  /* 0x000000ff0400720c */ /* 0x000fe20003f46270 */
[----:B------:R-:W-:Y:S01]  /*24f0*/  @!P0 IMAD.IADD R36, R36, 0x1, -R8 ;  /* 0x0000000124248824 */ /* 0x000fe200078e0a08 */
[----:B------:R-:W-:Y:S01]  /*2500*/  @!P1 IADD3 R37, -R37, RZ, RZ ;  /* 0x000000ff25259210 */ /* 0x000fe20007ffe1ff */
[----:B------:R-:W-:Y:S01]  /*2510*/  IMAD R40, R8, R3, R5 ;  /* 0x0000000308287224 */ /* 0x000fe200078e0205 */
[----:B------:R-:W-:Y:S01]  /*2520*/  ISETP.GE.AND P0, PT, R11, RZ, PT ;  /* 0x000000ff0b00720c */ /* 0x000fe20003f06270 */
[----:B------:R-:W-:Y:S01]  /*2530*/  IMAD.HI.U32 R4, R2, R41, RZ ;  /* 0x0000002902047227 */ /* 0x000fe200078e00ff */
[----:B------:R-:W-:-:S03]  /*2540*/  IABS R45, R10 ;  /* 0x0000000a002d7213 */ /* 0x000fc60000000000 */
[----:B------:R-:W-:Y:S01]  /*2550*/  @!P3 IMAD.MOV R36, RZ, RZ, -R36 ;  /* 0x000000ffff24b224 */ /* 0x000fe200078e0a24 */
[----:B------:R-:W-:Y:S01]  /*2560*/  ISETP.GT.U32.AND P3, PT, R8, R39, PT ;  /* 0x000000270800720c */ /* 0x000fe20003f64070 */
[----:B------:R-:W-:Y:S01]  /*2570*/  @!P5 IMAD.IADD R38, R38, 0x1, -R8 ;  /* 0x000000012626d824 */ /* 0x000fe200078e0a08 */
[----:B------:R-:W-:Y:S01]  /*2580*/  ISETP.GT.U32.AND P5, PT, R8, R40, PT ;  /* 0x000000280800720c */ /* 0x000fe20003fa4070 */
[C---:B------:R-:W-:Y:S02]  /*2590*/  VIADD R9, R0.reuse, 0x27 ;  /* 0x0000002700097836 */ /* 0x040fe40000000000 */
[----:B------:R-:W-:Y:S02]  /*25a0*/  IMAD.MOV R4, RZ, RZ, -R4 ;  /* 0x000000ffff047224 */ /* 0x000fe400078e0a04 */
[----:B------:R-:W-:Y:S01]  /*25b0*/  VIADD R3, R0, 0x28 ;  /* 0x0000002800037836 */ /* 0x000fe20000000000 */
[----:B------:R-:W-:Y:S01]  /*25c0*/  ISETP.GE.AND P1, PT, R9, RZ, PT ;  /* 0x000000ff0900720c */ /* 0x000fe20003f26270 */
[C---:B------:R-:W-:Y:S01]  /*25d0*/  IMAD R41, R8.reuse, R4, R41 ;  /* 0x0000000408297224 */ /* 0x040fe200078e0229 */
[----:B------:R-:W-:Y:S01]  /*25e0*/  IABS R9, R9 ;  /* 0x0000000900097213 */ /* 0x000fe20000000000 */
[----:B------:R-:W-:Y:S01]  /*25f0*/  @!P6 IMAD.MOV R38, RZ, RZ, -R38 ;  /* 0x000000ffff26e224 */ /* 0x000fe200078e0a26 */
[----:B------:R-:W-:Y:S01]  /*2600*/  IABS R43, R3 ;  /* 0x00000003002b7213 */ /* 0x000fe20000000000 */
[--C-:B------:R-:W-:Y:S01]  /*2610*/  @!P3 IMAD.IADD R39, R39, 0x1, -R8.reuse ;  /* 0x000000012727b824 */ /* 0x100fe200078e0a08 */
[----:B------:R-:W-:Y:S01]  /*2620*/  ISETP.GT.U32.AND P6, PT, R8, R41, PT ;  /* 0x000000290800720c */ /* 0x000fe20003fc4070 */
[----:B------:R-:W-:Y:S01]  /*2630*/  IMAD.MOV.U32 R5, RZ, RZ, R9 ;  /* 0x000000ffff057224 */ /* 0x000fe200078e0009 */
[----:B------:R-:W-:Y:S01]  /*2640*/  ISETP.GE.AND P3, PT, R3, RZ, PT ;  /* 0x000000ff0300720c */ /* 0x000fe20003f66270 */
[----:B------:R-:W-:Y:S01]  /*2650*/  @!P5 IMAD.IADD R40, R40, 0x1, -R8 ;  /* 0x000000012828d824 */ /* 0x000fe200078e0a08 */
[----:B------:R-:W-:Y:S01]  /*2660*/  IADD3 R4, R0, 0x29, RZ ;  /* 0x0000002900047810 */ /* 0x000fe20007ffe0ff */
[----:B------:R-:W-:Y:S01]  /*2670*/  IMAD.HI.U32 R3, R2, R5, RZ ;  /* 0x0000000502037227 */ /* 0x000fe200078e00ff */
[----:B------:R-:W-:-:S02]  /*2680*/  @!P0 IADD3 R39, -R39, RZ, RZ ;  /* 0x000000ff27278210 */ /* 0x000fc40007ffe1ff */
[----:B------:R-:W-:Y:S01]  /*2690*/  ISETP.GT.U32.AND P5, PT, R8, R40, PT ;  /* 0x000000280800720c */ /* 0x000fe20003fa4070 */
[----:B------:R-:W-:Y:S01]  /*26a0*/  IMAD.MOV R42, RZ, RZ, -R3 ;  /* 0x000000ffff2a7224 */ /* 0x000fe200078e0a03 */
[----:B------:R-:W-:Y:S01]  /*26b0*/  ISETP.GE.AND P0, PT, R4, RZ, PT ;  /* 0x000000ff0400720c */ /* 0x000fe20003f06270 */
[----:B------:R-:W-:Y:S01]  /*26c0*/  IMAD.HI.U32 R3, R2, R43, RZ ;  /* 0x0000002b02037227 */ /* 0x000fe200078e00ff */
[----:B------:R-:W-:-:S03]  /*26d0*/  IABS R4, R4 ;  /* 0x0000000400047213 */ /* 0x000fc60000000000 */
[----:B------:R-:W-:Y:S02]  /*26e0*/  @!P6 IMAD.IADD R41, R41, 0x1, -R8 ;  /* 0x000000012929e824 */ /* 0x000fe400078e0a08 */
[C---:B------:R-:W-:Y:S02]  /*26f0*/  IMAD R42, R8.reuse, R42, R5 ;  /* 0x0000002a082a7224 */ /* 0x040fe400078e0205 */
[----:B------:R-:W-:Y:S01]  /*2700*/  IMAD.MOV R3, RZ, RZ, -R3 ;  /* 0x000000ffff037224 */ /* 0x000fe200078e0a03 */
[----:B------:R-:W-:Y:S01]  /*2710*/  ISETP.GT.U32.AND P6, PT, R8, R41, PT ;  /* 0x000000290800720c */ /* 0x000fe20003fc4070 */
[----:B------:R-:W-:Y:S01]  /*2720*/  IMAD.MOV.U32 R5, RZ, RZ, R4 ;  /* 0x000000ffff057224 */ /* 0x000fe200078e0004 */
[----:B------:R-:W-:Y:S01]  /*2730*/  @!P5 IADD3 R40, R40, -R8, RZ ;  /* 0x800000082828d210 */ /* 0x000fe20007ffe0ff */
[C---:B------:R-:W-:Y:S01]  /*2740*/  IMAD R43, R8.reuse, R3, R43 ;  /* 0x00000003082b7224 */ /* 0x040fe200078e022b */
[----:B------:R-:W-:Y:S01]  /*2750*/  ISETP.GT.U32.AND P5, PT, R8, R42, PT ;  /* 0x0000002a0800720c */ /* 0x000fe20003fa4070 */
[----:B------:R-:W-:-:S04]  /*2760*/  IMAD.HI.U32 R3, R2, R5, RZ ;  /* 0x0000000502037227 */ /* 0x000fc800078e00ff */
[----:B------:R-:W-:-:S04]  /*2770*/  IMAD.HI.U32 R4, R2, R45, RZ ;  /* 0x0000002d02047227 */ /* 0x000fc800078e00ff */
[----:B------:R-:W-:Y:S02]  /*2780*/  IMAD.MOV R3, RZ, RZ, -R3 ;  /* 0x000000ffff037224 */ /* 0x000fe400078e0a03 */
[----:B------:R-:W-:Y:S02]  /*2790*/  IMAD.MOV R4, RZ, RZ, -R4 ;  /* 0x000000ffff047224 */ /* 0x000fe400078e0a04 */
[----:B------:R-:W-:Y:S02]  /*27a0*/  IMAD R44, R8, R3, R5 ;  /* 0x00000003082c7224 */ /* 0x000fe400078e0205 */
[----:B------:R-:W-:Y:S02]  /*27b0*/  VIADD R11, R0, 0x2b ;  /* 0x0000002b000b7836 */ /* 0x000fe40000000000 */
[C---:B------:R-:W-:Y:S02]  /*27c0*/  IMAD R45, R8.reuse, R4, R45 ;  /* 0x00000004082d7224 */ /* 0x040fe400078e022d */
[--C-:B------:R-:W-:Y:S01]  /*27d0*/  @!P6 IMAD.IADD R41, R41, 0x1, -R8.reuse ;  /* 0x000000012929e824 */ /* 0x100fe200078e0a08 */
[----:B------:R-:W-:Y:S01]  /*27e0*/  ISETP.GT.U32.AND P6, PT, R8, R44, PT ;  /* 0x0000002c0800720c */ /* 0x000fe20003fc4070 */
[----:B------:R-:W-:Y:S01]  /*27f0*/  @!P5 IMAD.IADD R42, R42, 0x1, -R8 ;  /* 0x000000012a2ad824 */ /* 0x000fe200078e0a08 */
[----:B------:R-:W-:Y:S01]  /*2800*/  IABS R9, R11 ;  /* 0x0000000b00097213 */ /* 0x000fe20000000000 */
[----:B------:R-:W-:Y:S01]  /*2810*/  @!P4 IMAD.MOV R40, RZ, RZ, -R40 ;  /* 0x000000ffff28c224 */ /* 0x000fe200078e0a28 */
[----:B------:R-:W-:Y:S01]  /*2820*/  ISETP.GT.U32.AND P5, PT, R8, R45, PT ;  /* 0x0000002d0800720c */ /* 0x000fe20003fa4070 */
[----:B------:R-:W-:Y:S01]  /*2830*/  VIADD R12, R0, 0x2c ;  /* 0x0000002c000c7836 */ /* 0x000fe20000000000 */
[----:B------:R-:W-:Y:S01]  /*2840*/  ISETP.GT.U32.AND P4, PT, R8, R43, PT ;  /* 0x0000002b0800720c */ /* 0x000fe20003f84070 */
[----:B------:R-:W-:-:S03]  /*2850*/  IMAD.HI.U32 R3, R2, R9, RZ ;  /* 0x0000000902037227 */ /* 0x000fc600078e00ff */
[----:B------:R-:W-:Y:S01]  /*2860*/  IABS R47, R12 ;  /* 0x0000000c002f7213 */ /* 0x000fe20000000000 */
[----:B------:R-:W-:Y:S01]  /*2870*/  VIADD R13, R0, 0x2d ;  /* 0x0000002d000d7836 */ /* 0x000fe20000000000 */
[----:B------:R-:W-:Y:S01]  /*2880*/  IADD3 R3, -R3, RZ, RZ ;  /* 0x000000ff03037210 */ /* 0x000fe20007ffe1ff */
[--C-:B------:R-:W-:Y:S02]  /*2890*/  @!P6 IMAD.IADD R44, R44, 0x1, -R8.reuse ;  /* 0x000000012c2ce824 */ /* 0x100fe400078e0a08 */
[----:B------:R-:W-:Y:S01]  /*28a0*/  VIADD R14, R0, 0x2e ;  /* 0x0000002e000e7836 */ /* 0x000fe20000000000 */
[----:B------:R-:W-:Y:S01]  /*28b0*/  IABS R5, R13 ;  /* 0x0000000d00057213 */ /* 0x000fe20000000000 */
[----:B------:R-:W-:Y:S01]  /*28c0*/  @!P5 IMAD.IADD R45, R45, 0x1, -R8 ;  /* 0x000000012d2dd824 */ /* 0x000fe200078e0a08 */
[C---:B------:R-:W-:Y:S01]  /*28d0*/  ISETP.GT.U32.AND P5, PT, R8.reuse, R44, PT ;  /* 0x0000002c0800720c */ /* 0x040fe20003fa4070 */
[----:B------:R-:W-:Y:S01]  /*28e0*/  IMAD R46, R8, R3, R9 ;  /* 0x00000003082e7224 */ /* 0x000fe200078e0209 */
[----:B------:R-:W-:Y:S01]  /*28f0*/  @!P4 IADD3 R43, R43, -R8, RZ ;  /* 0x800000082b2bc210 */ /* 0x000fe20007ffe0ff */
[----:B------:R-:W-:Y:S01]  /*2900*/  IMAD.HI.U32 R3, R2, R47, RZ ;  /* 0x0000002f02037227 */ /* 0x000fe200078e00ff */
[----:B------:R-:W-:-:S02]  /*2910*/  ISETP.GT.U32.AND P4, PT, R8, R42, PT ;  /* 0x0000002a0800720c */ /* 0x000fc40003f84070 */
[C---:B------:R-:W-:Y:S01]  /*2920*/  ISETP.GT.U32.AND P6, PT, R8.reuse, R43, PT ;  /* 0x0000002b0800720c */ /* 0x040fe20003fc4070 */
[----:B------:R-:W-:Y:S01]  /*2930*/  IMAD.MOV R3, RZ, RZ, -R3 ;  /* 0x000000ffff037224 */ /* 0x000fe200078e0a03 */
[----:B------:R-:W-:Y:S01]  /*2940*/  IABS R51, R14 ;  /* 0x0000000e00337213 */ /* 0x000fe20000000000 */
[----:B------:R-:W-:Y:S01]  /*2950*/  @!P2 IMAD.MOV R41, RZ, RZ, -R41 ;  /* 0x000000ffff29a224 */ /* 0x000fe200078e0a29 */
[C---:B------:R-:W-:Y:S01]  /*2960*/  ISETP.GT.U32.AND P2, PT, R8.reuse, R45, PT ;  /* 0x0000002d0800720c */ /* 0x040fe20003f44070 */
[----:B------:R-:W-:Y:S02]  /*2970*/  IMAD R47, R8, R3, R47 ;  /* 0x00000003082f7224 */ /* 0x000fe400078e022f */
[----:B------:R-:W-:Y:S02]  /*2980*/  @!P5 IMAD.IADD R44, R44, 0x1, -R8 ;  /* 0x000000012c2cd824 */ /* 0x000fe400078e0a08 */
[----:B------:R-:W-:Y:S01]  /*2990*/  IMAD.HI.U32 R3, R2, R5, RZ ;  /* 0x0000000502037227 */ /* 0x000fe200078e00ff */
[----:B------:R-:W-:-:S02]  /*29a0*/  ISETP.GT.U32.AND P5, PT, R8, R47, PT ;  /* 0x0000002f0800720c */ /* 0x000fc40003fa4070 */
[----:B------:R-:W-:Y:S01]  /*29b0*/  @!P4 IADD3 R42, R42, -R8, RZ ;  /* 0x800000082a2ac210 */ /* 0x000fe20007ffe0ff */
[--C-:B------:R-:W-:Y:S01]  /*29c0*/  @!P6 IMAD.IADD R43, R43, 0x1, -R8.reuse ;  /* 0x000000012b2be824 */ /* 0x100fe200078e0a08 */
[----:B------:R-:W-:Y:S01]  /*29d0*/  ISETP.GE.AND P6, PT, R10, RZ, PT ;  /* 0x000000ff0a00720c */ /* 0x000fe20003fc6270 */
[----:B------:R-:W-:Y:S01]  /*29e0*/  VIADD R10, R0, 0x2f ;  /* 0x0000002f000a7836 */ /* 0x000fe20000000000 */
[----:B------:R-:W-:Y:S01]  /*29f0*/  IADD3 R3, -R3, RZ, RZ ;  /* 0x000000ff03037210 */ /* 0x000fe20007ffe1ff */
[----:B------:R-:W-:Y:S01]  /*2a00*/  IMAD.HI.U32 R4, R2, R51, RZ ;  /* 0x0000003302047227 */ /* 0x000fe200078e00ff */
[C---:B------:R-:W-:Y:S02]  /*2a10*/  ISETP.GT.U32.AND P4, PT, R8.reuse, R46, PT ;  /* 0x0000002e0800720c */ /* 0x040fe40003f84070 */
[----:B------:R-:W-:Y:S01]  /*2a20*/  IABS R9, R10 ;  /* 0x0000000a00097213 */ /* 0x000fe20000000000 */
[----:B------:R-:W-:Y:S01]  /*2a30*/  IMAD R50, R8, R3, R5 ;  /* 0x0000000308327224 */ /* 0x000fe200078e0205 */
[----:B------:R-:W-:Y:S01]  /*2a40*/  @!P1 IADD3 R42, -R42, RZ, RZ ;  /* 0x000000ff2a2a9210 */ /* 0x000fe20007ffe1ff */
[----:B------:R-:W-:-:S02]  /*2a50*/  @!P5 IMAD.IADD R47, R47, 0x1, -R8 ;  /* 0x000000012f2fd824 */ /* 0x000fc400078e0a08 */
[----:B------:R-:W-:-:S03]  /*2a60*/  IMAD.HI.U32 R3, R2, R9, RZ ;  /* 0x0000000902037227 */ /* 0x000fc600078e00ff */
[C---:B------:R-:W-:Y:S01]  /*2a70*/  ISETP.GT.U32.AND P5, PT, R8.reuse, R47, PT ;  /* 0x0000002f0800720c */ /* 0x040fe20003fa4070 */
[----:B------:R-:W-:Y:S02]  /*2a80*/  IMAD.MOV R3, RZ, RZ, -R3 ;  /* 0x000000ffff037224 */ /* 0x000fe400078e0a03 */
[----:B------:R-:W-:Y:S02]  /*2a90*/  IMAD.MOV R4, RZ, RZ, -R4 ;  /* 0x000000ffff047224 */ /* 0x000fe400078e0a04 */
[----:B------:R-:W-:Y:S02]  /*2aa0*/  IMAD R52, R8, R3, R9 ;  /* 0x0000000308347224 */ /* 0x000fe400078e0209 */
[--C-:B------:R-:W-:Y:S01]  /*2ab0*/  @!P2 IMAD.IADD R45, R45, 0x1, -R8.reuse ;  /* 0x000000012d2da824 */ /* 0x100fe200078e0a08 */
[----:B------:R-:W-:Y:S01]  /*2ac0*/  ISETP.GE.AND P2, PT, R11, RZ, PT ;  /* 0x000000ff0b00720c */ /* 0x000fe20003f46270 */
[----:B------:R-:W-:Y:S01]  /*2ad0*/  @!P4 IMAD.IADD R46, R46, 0x1, -R8 ;  /* 0x000000012e2ec824 */ /* 0x000fe200078e0a08 */
[----:B------:R-:W-:Y:S01]  /*2ae0*/  ISETP.GE.AND P4, PT, R12, RZ, PT ;  /* 0x000000ff0c00720c */ /* 0x000fe20003f86270 */
[----:B------:R-:W-:-:S02]  /*2af0*/  VIADD R11, R0, 0x30 ;  /* 0x00000030000b7836 */ /* 0x000fc40000000000 */
[----:B------:R-:W-:Y:S01]  /*2b00*/  @!P5 IMAD.IADD R47, R47, 0x1, -R8 ;  /* 0x000000012f2fd824 */ /* 0x000fe200078e0a08 */
[C---:B------:R-:W-:Y:S01]  /*2b10*/  ISETP.GT.U32.AND P5, PT, R8.reuse, R52, PT ;  /* 0x000000340800720c */ /* 0x040fe20003fa4070 */
[C---:B------:R-:W-:Y:S01]  /*2b20*/  IMAD R51, R8.reuse, R4, R51 ;  /* 0x0000000408337224 */ /* 0x040fe200078e0233 */
[C---:B------:R-:W-:Y:S01]  /*2b30*/  ISETP.GT.U32.AND P1, PT, R8.reuse, R46, PT ;  /* 0x0000002e0800720c */ /* 0x040fe20003f24070 */
[----:B------:R-:W-:Y:S01]  /*2b40*/  @!P3 IMAD.MOV R43, RZ, RZ, -R43 ;  /* 0x000000ffff2bb224 */ /* 0x000fe200078e0a2b */
[----:B------:R-:W-:Y:S01]  /*2b50*/  ISETP.GT.U32.AND P3, PT, R8, R50, PT ;  /* 0x000000320800720c */ /* 0x000fe20003f64070 */
[----:B------:R-:W-:Y:S01]  /*2b60*/  @!P6 IMAD.MOV R45, RZ, RZ, -R45 ;  /* 0x000000ffff2de224 */ /* 0x000fe200078e0a2d */
[----:B------:R-:W-:Y:S01]  /*2b70*/  IABS R53, R11 ;  /* 0x0000000b00357213 */ /* 0x000fe20000000000 */
[----:B------:R-:W-:Y:S01]  /*2b80*/  VIADD R12, R0, 0x31 ;  /* 0x00000031000c7836 */ /* 0x000fe20000000000 */
[----:B------:R-:W-:Y:S01]  /*2b90*/  ISETP.GT.U32.AND P6, PT, R8, R51, PT ;  /* 0x000000330800720c */ /* 0x000fe20003fc4070 */
[----:B------:R-:W-:Y:S01]  /*2ba0*/  @!P0 IMAD.MOV R44, RZ, RZ, -R44 ;  /* 0x000000ffff2c8224 */ /* 0x000fe200078e0a2c */
[----:B------:R-:W-:Y:S01]  /*2bb0*/  ISETP.GE.AND P0, PT, R13, RZ, PT ;  /* 0x000000ff0d00720c */ /* 0x000fe20003f06270 */
[----:B------:R-:W-:Y:S01]  /*2bc0*/  IMAD.HI.U32 R3, R2, R53, RZ ;  /* 0x0000003502037227 */ /* 0x000fe200078e00ff */
[----:B------:R-:W-:-:S02]  /*2bd0*/  IABS R5, R12 ;  /* 0x0000000c00057213 */ /* 0x000fc40000000000 */
[----:B------:R-:W-:Y:S01]  /*2be0*/  @!P4 IADD3 R47, -R47, RZ, RZ ;  /* 0x000000ff2f2fc210 */ /* 0x000fe20007ffe1ff */
[--C-:B------:R-:W-:Y:S01]  /*2bf0*/  @!P5 IMAD.IADD R52, R52, 0x1, -R8.reuse ;  /* 0x000000013434d824 */ /* 0x100fe200078e0a08 */
[----:B------:R-:W-:Y:S01]  /*2c00*/  @!P1 IADD3 R46, R46, -R8, RZ ;  /* 0x800000082e2e9210 */ /* 0x000fe20007ffe0ff */
[----:B------:R-:W-:Y:S01]  /*2c10*/  IMAD.MOV R4, RZ, RZ, -R3 ;  /* 0x000000ffff047224 */ /* 0x000fe200078e0a03 */
[----:B------:R-:W-:Y:S01]  /*2c20*/  ISETP.GE.AND P1, PT, R14, RZ, PT ;  /* 0x000000ff0e00720c */ /* 0x000fe20003f26270 */
[----:B------:R-:W-:Y:S01]  /*2c30*/  @!P3 IMAD.IADD R50, R50, 0x1, -R8 ;  /* 0x000000013232b824 */ /* 0x000fe200078e0a08 */
[----:B------:R-:W-:Y:S01]  /*2c40*/  ISETP.GT.U32.AND P5, PT, R8, R52, PT ;  /* 0x000000340800720c */ /* 0x000fe20003fa4070 */
[----:B------:R-:W-:Y:S01]  /*2c50*/  IMAD.HI.U32 R3, R2, R5, RZ ;  /* 0x0000000502037227 */ /* 0x000fe200078e00ff */
[----:B------:R-:W-:Y:S02]  /*2c60*/  @!P6 IADD3 R51, R51, -R8, RZ ;  /* 0x800000083333e210 */ /* 0x000fe40007ffe0ff */
[C---:B------:R-:W-:Y:S01]  /*2c70*/  ISETP.GT.U32.AND P6, PT, R8.reuse, R50, PT ;  /* 0x000000320800720c */ /* 0x040fe20003fc4070 */
[----:B------:R-:W-:Y:S01]  /*2c80*/  @!P2 IMAD.MOV R46, RZ, RZ, -R46 ;  /* 0x000000ffff2ea224 */ /* 0x000fe200078e0a2e */
[----:B------:R-:W-:Y:S01]  /*2c90*/  IADD3 R3, -R3, RZ, RZ ;  /* 0x000000ff03037210 */ /* 0x000fe20007ffe1ff */
[C---:B------:R-:W-:Y:S01]  /*2ca0*/  IMAD R53, R8.reuse, R4, R53 ;  /* 0x0000000408357224 */ /* 0x040fe200078e0235 */
[----:B------:R-:W-:Y:S01]  /*2cb0*/  ISETP.GT.U32.AND P2, PT, R8, R51, PT ;  /* 0x000000330800720c */ /* 0x000fe20003f44070 */
[----:B------:R-:W-:Y:S01]  /*2cc0*/  VIADD R13, R0, 0x33 ;  /* 0x00000033000d7836 */ /* 0x000fe20000000000 */
[----:B------:R-:W-:Y:S01]  /*2cd0*/  ISETP.GE.AND P3, PT, R10, RZ, PT ;  /* 0x000000ff0a00720c */ /* 0x000fe20003f66270 */
[----:B------:R-:W-:Y:S01]  /*2ce0*/  IMAD R56, R8, R3, R5 ;  /* 0x0000000308387224 */ /* 0x000fe200078e0205 */
[C---:B------:R-:W-:Y:S01]  /*2cf0*/  IADD3 R14, R0.reuse, 0x4b, RZ ;  /* 0x0000004b000e7810 */ /* 0x040fe20007ffe0ff */
[----:B------:R-:W-:Y:S01]  /*2d00*/  VIADD R10, R0, 0x32 ;  /* 0x00000032000a7836 */ /* 0x000fe20000000000 */
[----:B------:R-:W-:Y:S01]  /*2d10*/  IABS R9, R13 ;  /* 0x0000000d00097213 */ /* 0x000fe20000000000 */
[--C-:B------:R-:W-:Y:S01]  /*2d20*/  @!P5 IMAD.IADD R52, R52, 0x1, -R8.reuse ;  /* 0x000000013434d824 */ /* 0x100fe200078e0a08 */
[----:B------:R-:W-:Y:S01]  /*2d30*/  ISETP.GT.U32.AND P5, PT, R8, R56, PT ;  /* 0x000000380800720c */ /* 0x000fe20003fa4070 */
[----:B------:R-:W-:Y:S01]  /*2d40*/  @!P6 IMAD.IADD R50, R50, 0x1, -R8 ;  /* 0x000000013232e824 */ /* 0x000fe200078e0a08 */
[----:B------:R-:W-:Y:S01]  /*2d50*/  IABS R57, R10 ;  /* 0x0000000a00397213 */ /* 0x000fe20000000000 */
[----:B------:R-:W-:Y:S01]  /*2d60*/  IMAD.HI.U32 R4, R2, R9, RZ ;  /* 0x0000000902047227 */ /* 0x000fe200078e00ff */
[----:B------:R-:W-:-:S03]  /*2d70*/  ISETP.GT.U32.AND P6, PT, R8, R53, PT ;  /* 0x000000350800720c */ /* 0x000fc60003fc4070 */
[----:B------:R-:W-:Y:S01]  /*2d80*/  @!P2 IMAD.IADD R51, R51, 0x1, -R8 ;  /* 0x000000013333a824 */ /* 0x000fe200078e0a08 */
[----:B------:R-:W-:Y:S01]  /*2d90*/  ISETP.GE.AND P2, PT, R11, RZ, PT ;  /* 0x000000ff0b00720c */ /* 0x000fe20003f46270 */
[----:B------:R-:W-:-:S04]  /*2da0*/  IMAD.HI.U32 R3, R2, R57, RZ ;  /* 0x0000003902037227 */ /* 0x000fc800078e00ff */
[----:B------:R-:W-:Y:S01]  /*2db0*/  VIADD R11, R0, 0x34 ;  /* 0x00000034000b7836 */ /* 0x000fe20000000000 */
[----:B------:R-:W-:Y:S01]  /*2dc0*/  IADD3 R3, -R3, RZ, RZ ;  /* 0x000000ff03037210 */ /* 0x000fe20007ffe1ff */
[--C-:B------:R-:W-:Y:S02]  /*2dd0*/  @!P5 IMAD.IADD R56, R56, 0x1, -R8.reuse ;  /* 0x000000013838d824 */ /* 0x100fe400078e0a08 */
[----:B------:R-:W-:Y:S01]  /*2de0*/  @!P6 IMAD.IADD R53, R53, 0x1, -R8 ;  /* 0x000000013535e824 */ /* 0x000fe200078e0a08 */
[----:B------:R-:W-:Y:S01]  /*2df0*/  IABS R59, R11 ;  /* 0x0000000b003b7213 */ /* 0x000fe20000000000 */
[C---:B------:R-:W-:Y:S01]  /*2e00*/  IMAD R57, R8.reuse, R3, R57 ;  /* 0x0000000308397224 */ /* 0x040fe200078e0239 */
[C---:B------:R-:W-:Y:S01]  /*2e10*/  ISETP.GT.U32.AND P5, PT, R8.reuse, R56, PT ;  /* 0x000000380800720c */ /* 0x040fe20003fa4070 */
[----:B------:R-:W-:Y:S01]  /*2e20*/  @!P0 IMAD.MOV R50, RZ, RZ, -R50 ;  /* 0x000000ffff328224 */ /* 0x000fe200078e0a32 */
[----:B------:R-:W-:Y:S01]  /*2e30*/  ISETP.GT.U32.AND P4, PT, R8, R53, PT ;  /* 0x000000350800720c */ /* 0x000fe20003f84070 */
[----:B------:R-:W-:Y:S01]  /*2e40*/  IMAD.HI.U32 R3, R2, R59, RZ ;  /* 0x0000003b02037227 */ /* 0x000fe200078e00ff */
[----:B------:R-:W-:-:S02]  /*2e50*/  ISETP.GT.U32.AND P0, PT, R8, R57, PT ;  /* 0x000000390800720c */ /* 0x000fc40003f04070 */
[----:B------:R-:W-:Y:S01]  /*2e60*/  ISETP.GE.AND P6, PT, R12, RZ, PT ;  /* 0x000000ff0c00720c */ /* 0x000fe20003fc6270 */
[----:B------:R-:W-:Y:S02]  /*2e70*/  IMAD.MOV R3, RZ, RZ, -R3 ;  /* 0x000000ffff037224 */ /* 0x000fe400078e0a03 */
[----:B------:R-:W-:Y:S02]  /*2e80*/  IMAD.MOV R4, RZ, RZ, -R4 ;  /* 0x000000ffff047224 */ /* 0x000fe400078e0a04 */
[----:B------:R-:W-:Y:S02]  /*2e90*/  IMAD R59, R8, R3, R59 ;  /* 0x00000003083b7224 */ /* 0x000fe400078e023b */
[----:B------:R-:W-:Y:S02]  /*2ea0*/  VIADD R12, R0, 0x35 ;  /* 0x00000035000c7836 */ /* 0x000fe40000000000 */
[----:B------:R-:W-:Y:S01]  /*2eb0*/  @!P5 IMAD.IADD R56, R56, 0x1, -R8 ;  /* 0x000000013838d824 */ /* 0x000fe200078e0a08 */
[C---:B------:R-:W-:Y:S01]  /*2ec0*/  ISETP.GT.U32.AND P5, PT, R8.reuse, R59, PT ;  /* 0x0000003b0800720c */ /* 0x040fe20003fa4070 */
[C---:B------:R-:W-:Y:S01]  /*2ed0*/  IMAD R58, R8.reuse, R4, R9 ;  /* 0x00000004083a7224 */ /* 0x040fe200078e0209 */
[----:B------:R-:W-:Y:S01]  /*2ee0*/  IABS R5, R12 ;  /* 0x0000000c00057213 */ /* 0x000fe20000000000 */
[----:B------:R-:W-:Y:S01]  /*2ef0*/  @!P3 IMAD.MOV R52, RZ, RZ, -R52 ;  /* 0x000000ffff34b224 */ /* 0x000fe200078e0a34 */
[----:B------:R-:W-:Y:S01]  /*2f00*/  @!P4 IADD3 R53, R53, -R8, RZ ;  /* 0x800000083535c210 */ /* 0x000fe20007ffe0ff */
[----:B------:R-:W-:Y:S01]  /*2f10*/  @!P0 IMAD.IADD R57, R57, 0x1, -R8 ;  /* 0x0000000139398824 */ /* 0x000fe200078e0a08 */
[----:B------:R-:W-:Y:S01]  /*2f20*/  ISETP.GT.U32.AND P3, PT, R8, R58, PT ;  /* 0x0000003a0800720c */ /* 0x000fe20003f64070 */
[----:B------:R-:W-:Y:S01]  /*2f30*/  IMAD.HI.U32 R3, R2, R5, RZ ;  /* 0x0000000502037227 */ /* 0x000fe200078e00ff */
[----:B------:R-:W-:-:S02]  /*2f40*/  ISETP.GE.AND P0, PT, R11, RZ, PT ;  /* 0x000000ff0b00720c */ /* 0x000fc40003f06270 */
[----:B------:R-:W-:Y:S01]  /*2f50*/  ISETP.GE.AND P4, PT, R13, RZ, PT ;  /* 0x000000ff0d00720c */ /* 0x000fe20003f86270 */
[----:B------:R-:W-:Y:S01]  /*2f60*/  VIADD R4, R0, 0x36 ;  /* 0x0000003600047836 */ /* 0x000fe20000000000 */
[----:B------:R-:W-:Y:S01]  /*2f70*/  IADD3 R3, -R3, RZ, RZ ;  /* 0x000000ff03037210 */ /* 0x000fe20007ffe1ff */
[----:B------:R-:W-:Y:S01]  /*2f80*/  @!P2 IMAD.MOV R53, RZ, RZ, -R53 ;  /* 0x000000ffff35a224 */ /* 0x000fe200078e0a35 */
[C---:B------:R-:W-:Y:S01]  /*2f90*/  ISETP.GT.U32.AND P2, PT, R8.reuse, R57, PT ;  /* 0x000000390800720c */ /* 0x040fe20003f44070 */
[--C-:B------:R-:W-:Y:S01]  /*2fa0*/  @!P5 IMAD.IADD R59, R59, 0x1, -R8.reuse ;  /* 0x000000013b3bd824 */ /* 0x100fe200078e0a08 */
[----:B------:R-:W-:Y:S01]  /*2fb0*/  IABS R61, R4 ;  /* 0x00000004003d7213 */ /* 0x000fe20000000000 */
[----:B------:R-:W-:Y:S02]  /*2fc0*/  IMAD R60, R8, R3, R5 ;  /* 0x00000003083c7224 */ /* 0x000fe400078e0205 */
[----:B------:R-:W-:Y:S01]  /*2fd0*/  @!P3 IMAD.IADD R58, R58, 0x1, -R8 ;  /* 0x000000013a3ab824 */ /* 0x000fe200078e0a08 */
[----:B------:R-:W-:Y:S01]  /*2fe0*/  ISETP.GT.U32.AND P5, PT, R8, R59, PT ;  /* 0x0000003b0800720c */ /* 0x000fe20003fa4070 */
[----:B------:R-:W-:-:S03]  /*2ff0*/  IMAD.HI.U32 R3, R2, R61, RZ ;  /* 0x0000003d02037227 */ /* 0x000fc600078e00ff */
[----:B------:R-:W-:Y:S01]  /*3000*/  ISETP.GT.U32.AND P3, PT, R8, R58, PT ;  /* 0x0000003a0800720c */ /* 0x000fe20003f64070 */
[----:B------:R-:W-:Y:S01]  /*3010*/  VIADD R9, R0, 0x37 ;  /* 0x0000003700097836 */ /* 0x000fe20000000000 */
[----:B------:R-:W-:Y:S01]  /*3020*/  IADD3 R3, -R3, RZ, RZ ;  /* 0x000000ff03037210 */ /* 0x000fe20007ffe1ff */
[----:B------:R-:W-:Y:S01]  /*3030*/  @!P2 IMAD.IADD R57, R57, 0x1, -R8 ;  /* 0x000000013939a824 */ /* 0x000fe200078e0a08 */
[----:B------:R-:W-:Y:S01]  /*3040*/  ISETP.GT.U32.AND P2, PT, R8, R60, PT ;  /* 0x0000003c0800720c */ /* 0x000fe20003f44070 */
[----:B------:R-:W-:Y:S01]  /*3050*/  @!P1 IMAD.MOV R51, RZ, RZ, -R51 ;  /* 0x000000ffff339224 */ /* 0x000fe200078e0a33 */
[----:B------:R-:W-:Y:S01]  /*3060*/  ISETP.GE.AND P1, PT, R10, RZ, PT ;  /* 0x000000ff0a00720c */ /* 0x000fe20003f26270 */
[----:B------:R-:W-:Y:S01]  /*3070*/  IMAD R61, R8, R3, R61 ;  /* 0x00000003083d7224 */ /* 0x000fe200078e023d */
[----:B------:R-:W-:Y:S01]  /*3080*/  IABS R5, R9 ;  /* 0x0000000900057213 */ /* 0x000fe20000000000 */
[C---:B------:R-:W-:Y:S01]  /*3090*/  VIADD R11, R0.reuse, 0x39 ;  /* 0x00000039000b7836 */ /* 0x040fe20000000000 */
[----:B------:R-:W-:Y:S01]  /*30a0*/  @!P5 IADD3 R59, R59, -R8, RZ ;  /* 0x800000083b3bd210 */ /* 0x000fe20007ffe0ff */
[----:B------:R-:W-:Y:S01]  /*30b0*/  VIADD R10, R0, 0x38 ;  /* 0x00000038000a7836 */ /* 0x000fe20000000000 */
[----:B------:R-:W-:Y:S01]  /*30c0*/  ISETP.GT.U32.AND P5, PT, R8, R61, PT ;  /* 0x0000003d0800720c */ /* 0x000fe20003fa4070 */
[----:B------:R-:W-:-:S03]  /*30d0*/  IMAD.HI.U32 R3, R2, R5, RZ ;  /* 0x0000000502037227 */ /* 0x000fc600078e00ff */
[----:B------:R-:W-:Y:S01]  /*30e0*/  IABS R63, R10 ;  /* 0x0000000a003f7213 */ /* 0x000fe20000000000 */
[--C-:B------:R-:W-:Y:S01]  /*30f0*/  @!P3 IMAD.IADD R58, R58, 0x1, -R8.reuse ;  /* 0x000000013a3ab824 */ /* 0x100fe200078e0a08 */
[----:B------:R-:W-:Y:S01]  /*3100*/  ISETP.GE.AND P3, PT, R4, RZ, PT ;  /* 0x000000ff0400720c */ /* 0x000fe20003f66270 */
[----:B------:R-:W-:Y:S01]  /*3110*/  @!P2 IMAD.IADD R60, R60, 0x1, -R8 ;  /* 0x000000013c3ca824 */ /* 0x000fe200078e0a08 */
[----:B------:R-:W-:Y:S01]  /*3120*/  IABS R4, R11 ;  /* 0x0000000b00047213 */ /* 0x000fe20000000000 */
[----:B------:R-:W-:Y:S01]  /*3130*/  IMAD.MOV R3, RZ, RZ, -R3 ;  /* 0x000000ffff037224 */ /* 0x000fe200078e0a03 */
[----:B------:R-:W-:Y:S01]  /*3140*/  ISETP.GE.AND P2, PT, R9, RZ, PT ;  /* 0x000000ff0900720c */ /* 0x000fe20003f46270 */
[----:B------:R-:W-:Y:S01]  /*3150*/  @!P1 IMAD.MOV R57, RZ, RZ, -R57 ;  /* 0x000000ffff399224 */ /* 0x000fe200078e0a39 */
[C---:B------:R-:W-:Y:S01]  /*3160*/  ISETP.GT.U32.AND P1, PT, R8.reuse, R60, PT ;  /* 0x0000003c0800720c */ /* 0x040fe20003f24070 */
[----:B------:R-:W-:Y:S01]  /*3170*/  IMAD R62, R8, R3, R5 ;  /* 0x00000003083e7224 */ /* 0x000fe200078e0205 */
[----:B------:R-:W-:Y:S01]  /*3180*/  @!P5 IADD3 R61, R61, -R8, RZ ;  /* 0x800000083d3dd210 */ /* 0x000fe20007ffe0ff */
[----:B------:R-:W-:-:S02]  /*3190*/  IMAD.MOV.U32 R5, RZ, RZ, R4 ;  /* 0x000000ffff057224 */ /* 0x000fc400078e0004 */
[----:B------:R-:W-:Y:S01]  /*31a0*/  @!P6 IMAD.MOV R56, RZ, RZ, -R56 ;  /* 0x000000ffff38e224 */ /* 0x000fe200078e0a38 */
[----:B------:R-:W-:Y:S01]  /*31b0*/  ISETP.GE.AND P6, PT, R12, RZ, PT ;  /* 0x000000ff0c00720c */ /* 0x000fe20003fc6270 */
[----:B------:R-:W-:Y:S01]  /*31c0*/  IMAD.HI.U32 R4, R2, R5, RZ ;  /* 0x0000000502047227 */ /* 0x000fe200078e00ff */
[----:B------:R-:W-:Y:S02]  /*31d0*/  ISETP.GT.U32.AND P5, PT, R8, R61, PT ;  /* 0x0000003d0800720c */ /* 0x000fe40003fa4070 */
[----:B------:R-:W-:Y:S01]  /*31e0*/  IADD3 R12, R0, 0x40, RZ ;  /* 0x00000040000c7810 */ /* 0x000fe20007ffe0ff */
[----:B------:R-:W-:Y:S01]  /*31f0*/  @!P4 IMAD.MOV R58, RZ, RZ, -R58 ;  /* 0x000000ffff3ac224 */ /* 0x000fe200078e0a3a */
[----:B------:R-:W-:Y:S01]  /*3200*/  ISETP.GT.U32.AND P4, PT, R8, R62, PT ;  /* 0x0000003e0800720c */ /* 0x000fe20003f84070 */
[----:B------:R-:W-:Y:S01]  /*3210*/  IMAD.HI.U32 R3, R2, R63, RZ ;  /* 0x0000003f02037227 */ /* 0x000fe200078e00ff */
[----:B------:R-:W-:Y:S02]  /*3220*/  @!P1 IADD3 R60, R60, -R8, RZ ;  /* 0x800000083c3c9210 */ /* 0x000fe40007ffe0ff */
[----:B------:R-:W-:Y:S01]  /*3230*/  ISETP.GE.AND P1, PT, R11, RZ, PT ;  /* 0x000000ff0b00720c */ /* 0x000fe20003f26270 */
[----:B------:R-:W-:Y:S01]  /*3240*/  IMAD.MOV R4, RZ, RZ, -R4 ;  /* 0x000000ffff047224 */ /* 0x000fe200078e0a04 */
[----:B------:R-:W-:Y:S01]  /*3250*/  IADD3 R11, R0, 0x3c, RZ ;  /* 0x0000003c000b7810 */ /* 0x000fe20007ffe0ff */
[----:B------:R-:W-:Y:S01]  /*3260*/  IMAD.MOV R3, RZ, RZ, -R3 ;  /* 0x000000ffff037224 */ /* 0x000fe200078e0a03 */
[----:B------:R-:W-:Y:S01]  /*3270*/  IABS R71, R12 ;  /* 0x0000000c00477213 */ /* 0x000fe20000000000 */
[C---:B------:R-:W-:Y:S01]  /*3280*/  IMAD R64, R8.reuse, R4, R5 ;  /* 0x0000000408407224 */ /* 0x040fe200078e0205 */
[----:B------:R-:W-:Y:S01]  /*3290*/  IABS R67, R11 ;  /* 0x0000000b00437213 */ /* 0x000fe20000000000 */
[----:B------:R-:W-:-:S02]  /*32a0*/  IMAD R63, R8, R3, R63 ;  /* 0x00000003083f7224 */ /* 0x000fc400078e023f */
[----:B------:R-:W-:Y:S01]  /*32b0*/  @!P6 IMAD.MOV R60, RZ, RZ, -R60 ;  /* 0x000000ffff3ce224 */ /* 0x000fe200078e0a3c */
[C---:B------:R-:W-:Y:S01]  /*32c0*/  ISETP.GT.U32.AND P6, PT, R8.reuse, R64, PT ;  /* 0x000000400800720c */ /* 0x040fe20003fc4070 */
[--C-:B------:R-:W-:Y:S01]  /*32d0*/  @!P5 IMAD.IADD R61, R61, 0x1, -R8.reuse ;  /* 0x000000013d3dd824 */ /* 0x100fe200078e0a08 */
[----:B------:R-:W-:Y:S01]  /*32e0*/  ISETP.GT.U32.AND P5, PT, R8, R63, PT ;  /* 0x0000003f0800720c */ /* 0x000fe20003fa4070 */
[----:B------:R-:W-:Y:S02]  /*32f0*/  @!P4 IMAD.IADD R62, R62, 0x1, -R8 ;  /* 0x000000013e3ec824 */ /* 0x000fe400078e0a08 */
[----:B------:R-:W-:Y:S01]  /*3300*/  @!P0 IMAD.MOV R59, RZ, RZ, -R59 ;  /* 0x000000ffff3b8224 */ /* 0x000fe200078e0a3b */
[----:B------:R-:W-:Y:S01]  /*3310*/  ISETP.GE.AND P0, PT, R10, RZ, PT ;  /* 0x000000ff0a00720c */ /* 0x000fe20003f06270 */
[----:B------:R-:W-:Y:S01]  /*3320*/  VIADD R10, R0, 0x3a ;  /* 0x0000003a000a7836 */ /* 0x000fe20000000000 */
[----:B------:R-:W-:Y:S01]  /*3330*/  ISETP.GT.U32.AND P4, PT, R8, R62, PT ;  /* 0x0000003e0800720c */ /* 0x000fe20003f84070 */
[----:B------:R-:W-:-:S02]  /*3340*/  VIADD R4, R0, 0x3b ;  /* 0x0000003b00047836 */ /* 0x000fc40000000000 */
[----:B------:R-:W-:Y:S01]  /*3350*/  @!P3 IMAD.MOV R61, RZ, RZ, -R61 ;  /* 0x000000ffff3db224 */ /* 0x000fe200078e0a3d */
[----:B------:R-:W-:Y:S01]  /*3360*/  IABS R65, R10 ;  /* 0x0000000a00417213 */ /* 0x000fe20000000000 */
[--C-:B------:R-:W-:Y:S01]  /*3370*/  @!P6 IMAD.IADD R64, R64, 0x1, -R8.reuse ;  /* 0x000000014040e824 */ /* 0x100fe200078e0a08 */
[----:B------:R-:W-:Y:S01]  /*3380*/  IABS R9, R4 ;  /* 0x0000000400097213 */ /* 0x000fe20000000000 */
[----:B------:R-:W-:Y:S01]  /*3390*/  @!P5 IMAD.IADD R63, R63, 0x1, -R8 ;  /* 0x000000013f3fd824 */ /* 0x000fe200078e0a08 */
[----:B------:R-:W-:Y:S01]  /*33a0*/  ISETP.GE.AND P3, PT, R10, RZ, PT ;  /* 0x000000ff0a00720c */ /* 0x000fe20003f66270 */
[----:B------:R-:W-:Y:S01]  /*33b0*/  IMAD.HI.U32 R3, R2, R65, RZ ;  /* 0x0000004102037227 */ /* 0x000fe200078e00ff */
[C---:B------:R-:W-:Y:S02]  /*33c0*/  ISETP.GT.U32.AND P6, PT, R8.reuse, R64, PT ;  /* 0x000000400800720c */ /* 0x040fe40003fc4070 */
[----:B------:R-:W-:Y:S01]  /*33d0*/  ISETP.GT.U32.AND P5, PT, R8, R63, PT ;  /* 0x0000003f0800720c */ /* 0x000fe20003fa4070 */
[----:B------:R-:W-:Y:S01]  /*33e0*/  IMAD.MOV R5, RZ, RZ, -R3 ;  /* 0x000000ffff057224 */ /* 0x000fe200078e0a03 */
[----:B------:R-:W-:Y:S01]  /*33f0*/  @!P4 IADD3 R62, R62, -R8, RZ ;  /* 0x800000083e3ec210 */ /* 0x000fe20007ffe0ff */
[----:B------:R-:W-:Y:S01]  /*3400*/  IMAD.HI.U32 R3, R2, R9, RZ ;  /* 0x0000000902037227 */ /* 0x000fe200078e00ff */
[----:B------:R-:W-:-:S03]  /*3410*/  ISETP.GE.AND P4, PT, R4, RZ, PT ;  /* 0x000000ff0400720c */ /* 0x000fc60003f86270 */
[----:B------:R-:W-:-:S04]  /*3420*/  IMAD.HI.U32 R4, R2, R67, RZ ;  /* 0x0000004302047227 */ /* 0x000fc800078e00ff */
[----:B------:R-:W-:Y:S02]  /*3430*/  IMAD.MOV R4, RZ, RZ, -R4 ;  /* 0x000000ffff047224 */ /* 0x000fe400078e0a04 */
[C---:B------:R-:W-:Y:S01]  /*3440*/  IMAD R65, R8.reuse, R5, R65 ;  /* 0x0000000508417224 */ /* 0x040fe200078e0241 */
[----:B------:R-:W-:Y:S01]  /*3450*/  @!P5 IADD3 R63, R63, -R8, RZ ;  /* 0x800000083f3fd210 */ /* 0x000fe20007ffe0ff */
[----:B------:R-:W-:Y:S02]  /*3460*/  IMAD R67, R8, R4, R67 ;  /* 0x0000000408437224 */ /* 0x000fe400078e0243 */
[----:B------:R-:W-:Y:S01]  /*3470*/  @!P6 IMAD.IADD R64, R64, 0x1, -R8 ;  /* 0x000000014040e824 */ /* 0x000fe200078e0a08 */
[C---:B------:R-:W-:Y:S01]  /*3480*/  ISETP.GT.U32.AND P5, PT, R8.reuse, R65, PT ;  /* 0x000000410800720c */ /* 0x040fe20003fa4070 */
[----:B------:R-:W-:Y:S02]  /*3490*/  IMAD.MOV R3, RZ, RZ, -R3 ;  /* 0x000000ffff037224 */ /* 0x000fe400078e0a03 */
[----:B------:R-:W-:Y:S01]  /*34a0*/  @!P1 IMAD.MOV R64, RZ, RZ, -R64 ;  /* 0x000000ffff409224 */ /* 0x000fe200078e0a40 */
[----:B------:R-:W-:Y:S01]  /*34b0*/  ISETP.GT.U32.AND P1, PT, R8, R67, PT ;  /* 0x000000430800720c */ /* 0x000fe20003f24070 */
[----:B------:R-:W-:-:S02]  /*34c0*/  VIADD R10, R0, 0x3e ;  /* 0x0000003e000a7836 */ /* 0x000fc40000000000 */
[----:B------:R-:W-:Y:S02]  /*34d0*/  IMAD R66, R8, R3, R9 ;  /* 0x0000000308427224 */ /* 0x000fe400078e0209 */
[----:B------:R-:W-:Y:S01]  /*34e0*/  VIADD R3, R0, 0x3d ;  /* 0x0000003d00037836 */ /* 0x000fe20000000000 */
[----:B------:R-:W-:Y:S01]  /*34f0*/  IABS R69, R10 ;  /* 0x0000000a00457213 */ /* 0x000fe20000000000 */
[----:B------:R-:W-:Y:S01]  /*3500*/  @!P0 IMAD.MOV R63, RZ, RZ, -R63 ;  /* 0x000000ffff3f8224 */ /* 0x000fe200078e0a3f */
[----:B------:R-:W-:Y:S01]  /*3510*/  ISETP.GT.U32.AND P0, PT, R8, R66, PT ;  /* 0x000000420800720c */ /* 0x000fe20003f04070 */
[----:B------:R-:W-:Y:S01]  /*3520*/  @!P5 IMAD.IADD R65, R65, 0x1, -R8 ;  /* 0x000000014141d824 */ /* 0x000fe200078e0a08 */
[----:B------:R-:W-:Y:S01]  /*3530*/  IABS R5, R3 ;  /* 0x0000000300057213 */ /* 0x000fe20000000000 */
[----:B------:R-:W-:Y:S01]  /*3540*/  IMAD.HI.U32 R4, R2, R69, RZ ;  /* 0x0000004502047227 */ /* 0x000fe200078e00ff */
[----:B------:R-:W-:Y:S02]  /*3550*/  ISETP.GE.AND P6, PT, R3, RZ, PT ;  /* 0x000000ff0300720c */ /* 0x000fe40003fc6270 */
[----:B------:R-:W-:Y:S01]  /*3560*/  @!P1 IADD3 R67, R67, -R8, RZ ;  /* 0x8000000843439210 */ /* 0x000fe20007ffe0ff */
[----:B------:R-:W-:Y:S01]  /*3570*/  @!P2 IMAD.MOV R62, RZ, RZ, -R62 ;  /* 0x000000ffff3ea224 */ /* 0x000fe200078e0a3e */
[----:B------:R-:W-:Y:S01]  /*3580*/  ISETP.GE.AND P2, PT, R11, RZ, PT ;  /* 0x000000ff0b00720c */ /* 0x000fe20003f46270 */
[----:B------:R-:W-:Y:S01]  /*3590*/  VIADD R11, R0, 0x3f ;  /* 0x0000003f000b7836 */ /* 0x000fe20000000000 */
[C---:B------:R-:W-:Y:S01]  /*35a0*/  ISETP.GT.U32.AND P5, PT, R8.reuse, R65, PT ;  /* 0x000000410800720c */ /* 0x040fe20003fa4070 */
[----:B------:R-:W-:Y:S01]  /*35b0*/  IMAD.MOV R4, RZ, RZ, -R4 ;  /* 0x000000ffff047224 */ /* 0x000fe200078e0a04 */
[----:B------:R-:W-:Y:S01]  /*35c0*/  ISETP.GT.U32.AND P1, PT, R8, R67, PT ;  /* 0x000000430800720c */ /* 0x000fe20003f24070 */
[----:B------:R-:W-:Y:S01]  /*35d0*/  IMAD.HI.U32 R3, R2, R5, RZ ;  /* 0x0000000502037227 */ /* 0x000fe200078e00ff */
[----:B------:R-:W-:-:S03]  /*35e0*/  IABS R9, R11 ;  /* 0x0000000b00097213 */ /* 0x000fc60000000000 */
[----:B------:R-:W-:Y:S01]  /*35f0*/  IMAD R69, R8, R4, R69 ;  /* 0x0000000408457224 */ /* 0x000fe200078e0245 */
[----:B------:R-:W-:Y:S01]  /*3600*/  IADD3 R68, -R3, RZ, RZ ;  /* 0x000000ff03447210 */ /* 0x000fe20007ffe1ff */
[----:B------:R-:W-:-:S04]  /*3610*/  IMAD.HI.U32 R4, R2, R71, RZ ;  /* 0x0000004702047227 */ /* 0x000fc800078e00ff */
[----:B------:R-:W-:Y:S02]  /*3620*/  @!P0 IMAD.IADD R66, R66, 0x1, -R8 ;  /* 0x0000000142428824 */ /* 0x000fe400078e0a08 */
[----:B------:R-:W-:-:S03]  /*3630*/  IMAD.HI.U32 R3, R2, R9, RZ ;  /* 0x0000000902037227 */ /* 0x000fc600078e00ff */
[----:B------:R-:W-:Y:S01]  /*3640*/  ISETP.GT.U32.AND P0, PT, R8, R66, PT ;  /* 0x000000420800720c */ /* 0x000fe20003f04070 */
[----:B------:R-:W-:Y:S02]  /*3650*/  IMAD.MOV R4, RZ, RZ, -R4 ;  /* 0x000000ffff047224 */ /* 0x000fe400078e0a04 */
[--C-:B------:R-:W-:Y:S01]  /*3660*/  @!P5 IMAD.IADD R65, R65, 0x1, -R8.reuse ;  /* 0x000000014141d824 */ /* 0x100fe200078e0a08 */
[----:B------:R-:W-:Y:S01]  /*3670*/  ISETP.GE.AND P5, PT, R10, RZ, PT ;  /* 0x000000ff0a00720c */ /* 0x000fe20003fa6270 */
[----:B------:R-:W-:Y:S02]  /*3680*/  @!P1 IMAD.IADD R67, R67, 0x1, -R8 ;  /* 0x0000000143439824 */ /* 0x000fe400078e0a08 */
[----:B------:R-:W-:Y:S02]  /*3690*/  IMAD.MOV R3, RZ, RZ, -R3 ;  /* 0x000000ffff037224 */ /* 0x000fe400078e0a03 */
[C---:B------:R-:W-:Y:S01]  /*36a0*/  IMAD R71, R8.reuse, R4, R71 ;  /* 0x0000000408477224 */ /* 0x040fe200078e0247 */
[----:B------:R-:W-:Y:S01]  /*36b0*/  @!P2 IADD3 R67, -R67, RZ, RZ ;  /* 0x000000ff4343a210 */ /* 0x000fe20007ffe1ff */
[----:B------:R-:W-:Y:S01]  /*36c0*/  @!P3 IMAD.MOV R65, RZ, RZ, -R65 ;  /* 0x000000ffff41b224 */ /* 0x000fe200078e0a41 */
[C---:B------:R-:W-:Y:S01]  /*36d0*/  ISETP.GT.U32.AND P3, PT, R8.reuse, R69, PT ;  /* 0x000000450800720c */ /* 0x040fe20003f64070 */
[C---:B------:R-:W-:Y:S01]  /*36e0*/  IMAD R70, R8.reuse, R3, R9 ;  /* 0x0000000308467224 */ /* 0x040fe200078e0209 */
[----:B------:R-:W-:Y:S01]  /*36f0*/  ISETP.GT.U32.AND P2, PT, R8, R71, PT ;  /* 0x000000470800720c */ /* 0x000fe20003f44070 */
[----:B------:R-:W-:-:S02]  /*3700*/  VIADD R9, R0, 0x41 ;  /* 0x0000004100097836 */ /* 0x000fc40000000000 */
[C---:B------:R-:W-:Y:S01]  /*3710*/  IMAD R68, R8.reuse, R68, R5 ;  /* 0x0000004408447224 */ /* 0x040fe200078e0205 */
[----:B------:R-:W-:Y:S01]  /*3720*/  ISETP.GT.U32.AND P1, PT, R8, R70, PT ;  /* 0x000000460800720c */ /* 0x000fe20003f24070 */
[----:B------:R-:W-:Y:S01]  /*3730*/  @!P0 IMAD.IADD R66, R66, 0x1, -R8 ;  /* 0x0000000142428824 */ /* 0x000fe200078e0a08 */
[----:B------:R-:W-:Y:S01]  /*3740*/  IABS R5, R9 ;  /* 0x0000000900057213 */ /* 0x000fe20000000000 */
[----:B------:R-:W-:Y:S01]  /*3750*/  VIADD R10, R0, 0x42 ;  /* 0x00000042000a7836 */ /* 0x000fe20000000000 */
[----:B------:R-:W-:Y:S01]  /*3760*/  ISETP.GT.U32.AND P0, PT, R8, R68, PT ;  /* 0x000000440800720c */ /* 0x000fe20003f04070 */
[----:B------:R-:W-:Y:S01]  /*3770*/  @!P4 IMAD.MOV R66, RZ, RZ, -R66 ;  /* 0x000000ffff42c224 */ /* 0x000fe200078e0a42 */
[----:B------:R-:W-:Y:S01]  /*3780*/  ISETP.GE.AND P4, PT, R11, RZ, PT ;  /* 0x000000ff0b00720c */ /* 0x000fe20003f86270 */
[----:B------:R-:W-:Y:S01]  /*3790*/  IMAD.HI.U32 R3, R2, R5, RZ ;  /* 0x0000000502037227 */ /* 0x000fe200078e00ff */
[----:B------:R-:W-:-:S03]  /*37a0*/  IABS R73, R10 ;  /* 0x0000000a00497213 */ /* 0x000fc60000000000 */
[--C-:B------:R-:W-:Y:S02]  /*37b0*/  @!P3 IMAD.IADD R69, R69, 0x1, -R8.reuse ;  /* 0x000000014545b824 */ /* 0x100fe400078e0a08 */
[----:B------:R-:W-:Y:S02]  /*37c0*/  @!P2 IMAD.IADD R71, R71, 0x1, -R8 ;  /* 0x000000014747a824 */ /* 0x000fe400078e0a08 */
[----:B------:R-:W-:Y:S01]  /*37d0*/  IMAD.MOV R3, RZ, RZ, -R3 ;  /* 0x000000ffff037224 */ /* 0x000fe200078e0a03 */
[----:B------:R-:W-:Y:S01]  /*37e0*/  ISETP.GT.U32.AND P3, PT, R8, R69, PT ;  /* 0x000000450800720c */ /* 0x000fe20003f64070 */
[----:B------:R-:W-:Y:S01]  /*37f0*/  VIADD R11, R0, 0x43 ;  /* 0x00000043000b7836 */ /* 0x000fe20000000000 */
[C---:B------:R-:W-:Y:S01]  /*3800*/  ISETP.GT.U32.AND P2, PT, R8.reuse, R71, PT ;  /* 0x000000470800720c */ /* 0x040fe20003f44070 */
[----:B------:R-:W-:Y:S01]  /*3810*/  IMAD R72, R8, R3, R5 ;  /* 0x0000000308487224 */ /* 0x000fe200078e0205 */
[----:B------:R-:W-:Y:S01]  /*3820*/  @!P0 IADD3 R68, R68, -R8, RZ ;  /* 0x8000000844448210 */ /* 0x000fe20007ffe0ff */
[----:B------:R-:W-:Y:S01]  /*3830*/  IMAD.HI.U32 R3, R2, R73, RZ ;  /* 0x0000004902037227 */ /* 0x000fe200078e00ff */
[----:B------:R-:W-:-:S02]  /*3840*/  IABS R4, R11 ;  /* 0x0000000b00047213 */ /* 0x000fc40000000000 */
[----:B------:R-:W-:Y:S01]  /*3850*/  ISETP.GT.U32.AND P0, PT, R8, R68, PT ;  /* 0x000000440800720c */ /* 0x000fe20003f04070 */
[----:B------:R-:W-:Y:S02]  /*3860*/  IMAD.MOV R3, RZ, RZ, -R3 ;  /* 0x000000ffff037224 */ /* 0x000fe400078e0a03 */
[----:B------:R-:W-:Y:S02]  /*3870*/  @!P1 IMAD.IADD R70, R70, 0x1, -R8 ;  /* 0x0000000146469824 */ /* 0x000fe400078e0a08 */
[C---:B------:R-:W-:Y:S01]  /*3880*/  IMAD R73, R8.reuse, R3, R73 ;  /* 0x0000000308497224 */ /* 0x040fe200078e0249 */
[----:B------:R-:W-:Y:S01]  /*3890*/  @!P3 IADD3 R69, R69, -R8, RZ ;  /* 0x800000084545b210 */ /* 0x000fe20007ffe0ff */
[----:B------:R-:W-:Y:S01]  /*38a0*/  IMAD.MOV.U32 R5, RZ, RZ, R4 ;  /* 0x000000ffff057224 */ /* 0x000fe200078e0004 */
[C---:B------:R-:W-:Y:S01]  /*38b0*/  ISETP.GT.U32.AND P1, PT, R8.reuse, R70, PT ;  /* 0x000000460800720c */ /* 0x040fe20003f24070 */
[----:B------:R-:W-:Y:S01]  /*38c0*/  @!P2 IMAD.IADD R71, R71, 0x1, -R8 ;  /* 0x000000014747a824 */ /* 0x000fe200078e0a08 */
[----:B------:R-:W-:Y:S01]  /*38d0*/  ISETP.GT.U32.AND P3, PT, R8, R72, PT ;  /* 0x000000480800720c */ /* 0x000fe20003f64070 */
[----:B------:R-:W-:Y:S01]  /*38e0*/  IMAD.HI.U32 R4, R2, R5, RZ ;  /* 0x0000000502047227 */ /* 0x000fe200078e00ff */
[----:B------:R-:W-:-:S03]  /*38f0*/  ISETP.GT.U32.AND P2, PT, R8, R73, PT ;  /* 0x000000490800720c */ /* 0x000fc60003f44070 */
[----:B------:R-:W-:Y:S01]  /*3900*/  @!P0 IMAD.IADD R68, R68, 0x1, -R8 ;  /* 0x0000000144448824 */ /* 0x000fe200078e0a08 */
[----:B------:R-:W-:Y:S01]  /*3910*/  ISETP.GE.AND P0, PT, R12, RZ, PT ;  /* 0x000000ff0c00720c */ /* 0x000fe20003f06270 */
[----:B------:R-:W-:Y:S01]  /*3920*/  VIADD R3, R0, 0x44 ;  /* 0x0000004400037836 */ /* 0x000fe20000000000 */
[----:B------:R-:W-:Y:S01]  /*3930*/  IADD3 R4, -R4, RZ, RZ ;  /* 0x000000ff04047210 */ /* 0x000fe20007ffe1ff */
[----:B------:R-:W-:Y:S01]  /*3940*/  @!P6 IMAD.MOV R68, RZ, RZ, -R68 ;  /* 0x000000ffff44e224 */ /* 0x000fe200078e0a44 */
[----:B------:R-:W-:Y:S01]  /*3950*/  ISETP.GE.AND P6, PT, R9, RZ, PT ;  /* 0x000000ff0900720c */ /* 0x000fe20003fc6270 */
[--C-:B------:R-:W-:Y:S01]  /*3960*/  @!P1 IMAD.IADD R70, R70, 0x1, -R8.reuse ;  /* 0x0000000146469824 */ /* 0x100fe200078e0a08 */
[----:B------:R-:W-:Y:S01]  /*3970*/  IABS R75, R3 ;  /* 0x00000003004b7213 */ /* 0x000fe20000000000 */
[----:B------:R-:W-:Y:S01]  /*3980*/  @!P3 IMAD.IADD R72, R72, 0x1, -R8 ;  /* 0x000000014848b824 */ /* 0x000fe200078e0a08 */
[----:B------:R-:W-:Y:S01]  /*3990*/  ISETP.GE.AND P1, PT, R11, RZ, PT ;  /* 0x000000ff0b00720c */ /* 0x000fe20003f26270 */
[----:B------:R-:W-:Y:S01]  /*39a0*/  IMAD R74, R8, R4, R5 ;  /* 0x00000004084a7224 */ /* 0x000fe200078e0205 */
[----:B------:R-:W-:Y:S01]  /*39b0*/  IADD3 R4, R0, 0x45, RZ ;  /* 0x0000004500047810 */ /* 0x000fe20007ffe0ff */
[----:B------:R-:W-:Y:S01]  /*39c0*/  @!P4 IMAD.MOV R70, RZ, RZ, -R70 ;  /* 0x000000ffff46c224 */ /* 0x000fe200078e0a46 */
[----:B------:R-:W-:Y:S01]  /*39d0*/  @!P2 IADD3 R73, R73, -R8, RZ ;  /* 0x800000084949a210 */ /* 0x000fe20007ffe0ff */
[----:B------:R-:W-:Y:S01]  /*39e0*/  @!P0 IMAD.MOV R71, RZ, RZ, -R71 ;  /* 0x000000ffff478224 */ /* 0x000fe200078e0a47 */
[----:B------:R-:W-:Y:S01]  /*39f0*/  ISETP.GT.U32.AND P3, PT, R8, R72, PT ;  /* 0x000000480800720c */ /* 0x000fe20003f64070 */
[----:B------:R-:W-:Y:S01]  /*3a00*/  @!P5 IMAD.MOV R69, RZ, RZ, -R69 ;  /* 0x000000ffff45d224 */ /* 0x000fe200078e0a45 */
[----:B------:R-:W-:Y:S01]  /*3a10*/  ISETP.GE.AND P4, PT, R3, RZ, PT ;  /* 0x000000ff0300720c */ /* 0x000fe20003f86270 */
[----:B------:R-:W-:Y:S01]  /*3a20*/  IMAD.HI.U32 R3, R2, R75, RZ ;  /* 0x0000004b02037227 */ /* 0x000fe200078e00ff */
[----:B------:R-:W-:-:S02]  /*3a30*/  IABS R5, R4 ;  /* 0x0000000400057213 */ /* 0x000fc40000000000 */
[----:B------:R-:W-:Y:S01]  /*3a40*/  ISETP.GT.U32.AND P2, PT, R8, R73, PT ;  /* 0x000000490800720c */ /* 0x000fe20003f44070 */
[----:B------:R-:W-:Y:S01]  /*3a50*/  IMAD.MOV R3, RZ, RZ, -R3 ;  /* 0x000000ffff037224 */ /* 0x000fe200078e0a03 */
[----:B------:R-:W-:Y:S01]  /*3a60*/  ISETP.GE.AND P0, PT, R4, RZ, PT ;  /* 0x000000ff0400720c */ /* 0x000fe20003f06270 */
[----:B------:R-:W-:Y:S01]  /*3a70*/  IMAD.HI.U32 R4, R2, R5, RZ ;  /* 0x0000000502047227 */ /* 0x000fe200078e00ff */
[----:B------:R-:W-:-:S03]  /*3a80*/  ISETP.GE.AND P5, PT, R10, RZ, PT ;  /* 0x000000ff0a00720c */ /* 0x000fc60003fa6270 */
[----:B------:R-:W-:Y:S02]  /*3a90*/  IMAD.MOV R4, RZ, RZ, -R4 ;  /* 0x000000ffff047224 */ /* 0x000fe400078e0a04 */
[----:B------:R-:W-:Y:S02]  /*3aa0*/  IMAD R75, R8, R3, R75 ;  /* 0x00000003084b7224 */ /* 0x000fe400078e024b */
[----:B------:R-:W-:Y:S01]  /*3ab0*/  @!P3 IMAD.IADD R72, R72, 0x1, -R8 ;  /* 0x000000014848b824 */ /* 0x000fe200078e0a08 */
[C---:B------:R-:W-:Y:S01]  /*3ac0*/  ISETP.GT.U32.AND P3, PT, R8.reuse, R74, PT ;  /* 0x0000004a0800720c */ /* 0x040fe20003f64070 */
[C---:B------:R-:W-:Y:S01]  /*3ad0*/  IMAD R76, R8.reuse, R4, R5 ;  /* 0x00000004084c7224 */ /* 0x040fe200078e0205 */
[----:B------:R-:W-:Y:S01]  /*3ae0*/  @!P2 IADD3 R73, R73, -R8, RZ ;  /* 0x800000084949a210 */ /* 0x000fe20007ffe0ff */
[----:B------:R-:W-:Y:S01]  /*3af0*/  @!P6 IMAD.MOV R72, RZ, RZ, -R72 ;  /* 0x000000ffff48e224 */ /* 0x000fe200078e0a48 */
[----:B------:R-:W-:Y:S01]  /*3b00*/  ISETP.GT.U32.AND P2, PT, R8, R75, PT ;  /* 0x0000004b0800720c */ /* 0x000fe20003f44070 */
[----:B------:R-:W-:Y:S01]  /*3b10*/  VIADD R10, R0, 0x46 ;  /* 0x00000046000a7836 */ /* 0x000fe20000000000 */
[----:B------:R-:W-:Y:S01]  /*3b20*/  ISETP.GT.U32.AND P6, PT, R8, R76, PT ;  /* 0x0000004c0800720c */ /* 0x000fe20003fc4070 */
[----:B------:R-:W-:-:S02]  /*3b30*/  VIADD R11, R0, 0x47 ;  /* 0x00000047000b7836 */ /* 0x000fc40000000000 */
[----:B------:R-:W-:Y:S01]  /*3b40*/  @!P5 IMAD.MOV R73, RZ, RZ, -R73 ;  /* 0x000000ffff49d224 */ /* 0x000fe200078e0a49 */
[----:B------:R-:W-:Y:S01]  /*3b50*/  IABS R77, R10 ;  /* 0x0000000a004d7213 */ /* 0x000fe20000000000 */
[----:B------:R-:W-:Y:S01]  /*3b60*/  VIADD R12, R0, 0x49 ;  /* 0x00000049000c7836 */ /* 0x000fe20000000000 */
[----:B------:R-:W-:Y:S01]  /*3b70*/  IABS R9, R11 ;  /* 0x0000000b00097213 */ /* 0x000fe20000000000 */
[----:B------:R-:W-:Y:S01]  /*3b80*/  @!P3 IMAD.IADD R74, R74, 0x1, -R8 ;  /* 0x000000014a4ab824 */ /* 0x000fe200078e0a08 */
[----:B------:R-:W-:Y:S01]  /*3b90*/  ISETP.GE.AND P5, PT, R10, RZ, PT ;  /* 0x000000ff0a00720c */ /* 0x000fe20003fa6270 */
[----:B------:R-:W-:-:S03]  /*3ba0*/  IMAD.HI.U32 R3, R2, R77, RZ ;  /* 0x0000004d02037227 */ /* 0x000fc600078e00ff */
[----:B------:R-:W-:Y:S01]  /*3bb0*/  ISETP.GT.U32.AND P3, PT, R8, R74, PT ;  /* 0x0000004a0800720c */ /* 0x000fe20003f64070 */
[--C-:B------:R-:W-:Y:S02]  /*3bc0*/  @!P2 IMAD.IADD R75, R75, 0x1, -R8.reuse ;  /* 0x000000014b4ba824 */ /* 0x100fe400078e0a08 */
[----:B------:R-:W-:Y:S02]  /*3bd0*/  @!P6 IMAD.IADD R76, R76, 0x1, -R8 ;  /* 0x000000014c4ce824 */ /* 0x000fe400078e0a08 */
[----:B------:R-:W-:Y:S01]  /*3be0*/  VIADD R10, R0, 0x48 ;  /* 0x00000048000a7836 */ /* 0x000fe20000000000 */
[----:B------:R-:W-:Y:S01]  /*3bf0*/  ISETP.GT.U32.AND P2, PT, R8, R75, PT ;  /* 0x0000004b0800720c */ /* 0x000fe20003f44070 */
[----:B------:R-:W-:Y:S01]  /*3c00*/  IMAD.HI.U32 R4, R2, R9, RZ ;  /* 0x0000000902047227 */ /* 0x000fe200078e00ff */
[----:B------:R-:W-:Y:S02]  /*3c10*/  ISETP.GT.U32.AND P6, PT, R8, R76, PT ;  /* 0x0000004c0800720c */ /* 0x000fe40003fc4070 */
[----:B------:R-:W-:Y:S01]  /*3c20*/  IABS R79, R10 ;  /* 0x0000000a004f7213 */ /* 0x000fe20000000000 */
[----:B------:R-:W-:-:S02]  /*3c30*/  IMAD.MOV R3, RZ, RZ, -R3 ;  /* 0x000000ffff037224 */ /* 0x000fc400078e0a03 */
[----:B------:R-:W-:Y:S01]  /*3c40*/  IMAD.MOV R4, RZ, RZ, -R4 ;  /* 0x000000ffff047224 */ /* 0x000fe200078e0a04 */
[----:B------:R-:W-:Y:S01]  /*3c50*/  @!P3 IADD3 R74, R74, -R8, RZ ;  /* 0x800000084a4ab210 */ /* 0x000fe20007ffe0ff */
[C---:B------:R-:W-:Y:S01]  /*3c60*/  IMAD R77, R8.reuse, R3, R77 ;  /* 0x00000003084d7224 */ /* 0x040fe200078e024d */
[----:B------:R-:W-:Y:S01]  /*3c70*/  ISETP.GE.AND P3, PT, R11, RZ, PT ;  /* 0x000000ff0b00720c */ /* 0x000fe20003f66270 */
[C---:B------:R-:W-:Y:S01]  /*3c80*/  IMAD R78, R8.reuse, R4, R9 ;  /* 0x00000004084e7224 */ /* 0x040fe200078e0209 */
[----:B------:R-:W-:Y:S01]  /*3c90*/  IABS R9, R12 ;  /* 0x0000000c00097213 */ /* 0x000fe20000000000 */
[----:B------:R-:W-:Y:S01]  /*3ca0*/  @!P2 IMAD.IADD R75, R75, 0x1, -R8 ;  /* 0x000000014b4ba824 */ /* 0x000fe200078e0a08 */
[----:B------:R-:W-:Y:S01]  /*3cb0*/  ISETP.GT.U32.AND P2, PT, R8, R77, PT ;  /* 0x0000004d0800720c */ /* 0x000fe20003f44070 */
[----:B------:R-:W-:Y:S01]  /*3cc0*/  IMAD.HI.U32 R3, R2, R79, RZ ;  /* 0x0000004f02037227 */ /* 0x000fe200078e00ff */
[----:B------:R-:W-:Y:S02]  /*3cd0*/  @!P6 IADD3 R76, R76, -R8, RZ ;  /* 0x800000084c4ce210 */ /* 0x000fe40007ffe0ff */
[----:B------:R-:W-:Y:S01]  /*3ce0*/  ISETP.GT.U32.AND P6, PT, R8, R78, PT ;  /* 0x0000004e0800720c */ /* 0x000fe20003fc4070 */
[----:B------:R-:W-:Y:S01]  /*3cf0*/  IMAD.MOV R5, RZ, RZ, -R3 ;  /* 0x000000ffff057224 */ /* 0x000fe200078e0a03 */
[----:B------:R-:W-:Y:S01]  /*3d00*/  IABS R11, R14 ;  /* 0x0000000e000b7213 */ /* 0x000fe20000000000 */
[----:B------:R-:W-:Y:S01]  /*3d10*/  IMAD.HI.U32 R3, R2, R9, RZ ;  /* 0x0000000902037227 */ /* 0x000fe200078e00ff */
[----:B------:R-:W-:-:S03]  /*3d20*/  @!P1 IADD3 R74, -R74, RZ, RZ ;  /* 0x000000ff4a4a9210 */ /* 0x000fc60007ffe1ff */
[----:B------:R-:W-:Y:S02]  /*3d30*/  VIADD R13, R0, 0x4a ;  /* 0x0000004a000d7836 */ /* 0x000fe40000000000 */
[C---:B------:R-:W-:Y:S02]  /*3d40*/  IMAD R79, R8.reuse, R5, R79 ;  /* 0x00000005084f7224 */ /* 0x040fe400078e024f */
[----:B------:R-:W-:Y:S01]  /*3d50*/  IMAD.MOV R80, RZ, RZ, -R3 ;  /* 0x000000ffff507224 */ /* 0x000fe200078e0a03 */
[----:B------:R-:W-:Y:S01]  /*3d60*/  IABS R81, R13 ;  /* 0x0000000d00517213 */ /* 0x000fe20000000000 */
[--C-:B------:R-:W-:Y:S01]  /*3d70*/  @!P2 IMAD.IADD R77, R77, 0x1, -R8.reuse ;  /* 0x000000014d4da824 */ /* 0x100fe200078e0a08 */
[C---:B------:R-:W-:Y:S01]  /*3d80*/  ISETP.GT.U32.AND P2, PT, R8.reuse, R79, PT ;  /* 0x0000004f0800720c */ /* 0x040fe20003f44070 */
[----:B------:R-:W-:Y:S02]  /*3d90*/  IMAD R80, R8, R80, R9 ;  /* 0x0000005008507224 */ /* 0x000fe400078e0209 */
[----:B------:R-:W-:-:S02]  /*3da0*/  @!P6 IMAD.IADD R78, R78, 0x1, -R8 ;  /* 0x000000014e4ee824 */ /* 0x000fc400078e0a08 */
[----:B------:R-:W-:Y:S01]  /*3db0*/  IMAD.HI.U32 R4, R2, R81, RZ ;  /* 0x0000005102047227 */ /* 0x000fe200078e00ff */
[C---:B------:R-:W-:Y:S02]  /*3dc0*/  ISETP.GT.U32.AND P6, PT, R8.reuse, R80, PT ;  /* 0x000000500800720c */ /* 0x040fe40003fc4070 */
[----:B------:R-:W-:Y:S01]  /*3dd0*/  ISETP.GT.U32.AND P1, PT, R8, R78, PT ;  /* 0x0000004e0800720c */ /* 0x000fe20003f24070 */
[----:B------:R-:W-:Y:S02]  /*3de0*/  VIADD R15, R0, 0x4c ;  /* 0x0000004c000f7836 */ /* 0x000fe40000000000 */
[----:B------:R-:W-:Y:S02]  /*3df0*/  IMAD.MOV R4, RZ, RZ, -R4 ;  /* 0x000000ffff047224 */ /* 0x000fe400078e0a04 */
[----:B------:R-:W-:Y:S01]  /*3e00*/  @!P2 IMAD.IADD R79, R79, 0x1, -R8 ;  /* 0x000000014f4fa824 */ /* 0x000fe200078e0a08 */
[----:B------:R-:W-:Y:S01]  /*3e10*/  IABS R83, R15 ;  /* 0x0000000f00537213 */ /* 0x000fe20000000000 */
[C---:B------:R-:W-:Y:S01]  /*3e20*/  IMAD R81, R8.reuse, R4, R81 ;  /* 0x0000000408517224 */ /* 0x040fe200078e0251 */
[----:B------:R-:W-:Y:S01]  /*3e30*/  ISETP.GT.U32.AND P2, PT, R8, R77, PT ;  /* 0x0000004d0800720c */ /* 0x000fe20003f44070 */
[----:B------:R-:W-:-:S04]  /*3e40*/  IMAD.HI.U32 R5, R2, R11, RZ ;  /* 0x0000000b02057227 */ /* 0x000fc800078e00ff */
[----:B------:R-:W-:Y:S01]  /*3e50*/  @!P0 IMAD.MOV R76, RZ, RZ, -R76 ;  /* 0x000000ffff4c8224 */ /* 0x000fe200078e0a4c */
[----:B------:R-:W-:Y:S01]  /*3e60*/  ISETP.GT.U32.AND P0, PT, R8, R81, PT ;  /* 0x000000510800720c */ /* 0x000fe20003f04070 */
[----:B------:R-:W-:Y:S01]  /*3e70*/  IMAD.HI.U32 R3, R2, R83, RZ ;  /* 0x0000005302037227 */ /* 0x000fe200078e00ff */
[----:B------:R-:W-:Y:S02]  /*3e80*/  @!P1 IADD3 R78, R78, -R8, RZ ;  /* 0x800000084e4e9210 */ /* 0x000fe40007ffe0ff */
[----:B------:R-:W-:Y:S01]  /*3e90*/  ISETP.GE.AND P1, PT, R10, RZ, PT ;  /* 0x000000ff0a00720c */ /* 0x000fe20003f26270 */
[--C-:B------:R-:W-:Y:S01]  /*3ea0*/  @!P6 IMAD.IADD R80, R80, 0x1, -R8.reuse ;  /* 0x000000015050e824 */ /* 0x100fe200078e0a08 */
[C---:B------:R-:W-:Y:S01]  /*3eb0*/  ISETP.GT.U32.AND P6, PT, R8.reuse, R79, PT ;  /* 0x0000004f0800720c */ /* 0x040fe20003fc4070 */
[----:B------:R-:W-:Y:S01]  /*3ec0*/  IMAD.MOV R5, RZ, RZ, -R5 ;  /* 0x000000ffff057224 */ /* 0x000fe200078e0a05 */
[----:B------:R-:W-:Y:S01]  /*3ed0*/  IADD3 R3, -R3, RZ, RZ ;  /* 0x000000ff03037210 */ /* 0x000fe20007ffe1ff */
[----:B------:R-:W-:Y:S01]  /*3ee0*/  @!P4 IMAD.MOV R75, RZ, RZ, -R75 ;  /* 0x000000ffff4bc224 */ /* 0x000fe200078e0a4b */
[C---:B------:R-:W-:Y:S01]  /*3ef0*/  ISETP.GT.U32.AND P4, PT, R8.reuse, R80, PT ;  /* 0x000000500800720c */ /* 0x040fe20003f84070 */
[----:B------:R-:W-:Y:S01]  /*3f00*/  IMAD R82, R8, R5, R11 ;  /* 0x0000000508527224 */ /* 0x000fe200078e020b */
[----:B------:R-:W-:Y:S01]  /*3f10*/  @!P3 IADD3 R78, -R78, RZ, RZ ;  /* 0x000000ff4e4eb210 */ /* 0x000fe20007ffe1ff */
[----:B------:R-:W-:Y:S01]  /*3f20*/  VIADD R11, R0, 0x4e ;  /* 0x0000004e000b7836 */ /* 0x000fe20000000000 */
[----:B------:R-:W-:Y:S01]  /*3f30*/  @!P0 IADD3 R81, R81, -R8, RZ ;  /* 0x8000000851518210 */ /* 0x000fe20007ffe0ff */
[----:B------:R-:W-:Y:S01]  /*3f40*/  IMAD R83, R8, R3, R83 ;  /* 0x0000000308537224 */ /* 0x000fe200078e0253 */
[----:B------:R-:W-:Y:S01]  /*3f50*/  ISETP.GE.AND P0, PT, R13, RZ, PT ;  /* 0x000000ff0d00720c */ /* 0x000fe20003f06270 */
[----:B------:R-:W-:Y:S01]  /*3f60*/  VIADD R9, R0, 0x4d ;  /* 0x0000004d00097836 */ /* 0x000fe20000000000 */
[----:B------:R-:W-:Y:S01]  /*3f70*/  IABS R85, R11 ;  /* 0x0000000b00557213 */ /* 0x000fe20000000000 */
[--C-:B------:R-:W-:Y:S01]  /*3f80*/  @!P2 IMAD.IADD R77, R77, 0x1, -R8.reuse ;  /* 0x000000014d4da824 */ /* 0x100fe200078e0a08 */
[C---:B------:R-:W-:Y:S01]  /*3f90*/  ISETP.GT.U32.AND P2, PT, R8.reuse, R82, PT ;  /* 0x000000520800720c */ /* 0x040fe20003f44070 */
[----:B------:R-:W-:Y:S01]  /*3fa0*/  @!P6 IMAD.IADD R79, R79, 0x1, -R8 ;  /* 0x000000014f4fe824 */ /* 0x000fe200078e0a08 */
[----:B------:R-:W-:Y:S01]  /*3fb0*/  ISETP.GT.U32.AND P6, PT, R8, R83, PT ;  /* 0x000000530800720c */ /* 0x000fe20003fc4070 */
[----:B------:R-:W-:Y:S01]  /*3fc0*/  @!P5 IMAD.MOV R77, RZ, RZ, -R77 ;  /* 0x000000ffff4dd224 */ /* 0x000fe200078e0a4d */
[----:B------:R-:W-:Y:S01]  /*3fd0*/  IABS R5, R9 ;  /* 0x0000000900057213 */ /* 0x000fe20000000000 */
[----:B------:R-:W-:Y:S01]  /*3fe0*/  IMAD.HI.U32 R4, R2, R85, RZ ;  /* 0x0000005502047227 */ /* 0x000fe200078e00ff */
[----:B------:R-:W-:-:S03]  /*3ff0*/  ISETP.GT.U32.AND P5, PT, R8, R81, PT ;  /* 0x000000510800720c */ /* 0x000fc60003fa4070 */
[----:B------:R-:W-:-:S04]  /*4000*/  IMAD.HI.U32 R3, R2, R5, RZ ;  /* 0x0000000502037227 */ /* 0x000fc800078e00ff */
[----:B------:R-:W-:Y:S02]  /*4010*/  IMAD.MOV R4, RZ, RZ, -R4 ;  /* 0x000000ffff047224 */ /* 0x000fe400078e0a04 */
[--C-:B------:R-:W-:Y:S01]  /*4020*/  @!P4 IMAD.IADD R80, R80, 0x1, -R8.reuse ;  /* 0x000000015050c824 */ /* 0x100fe200078e0a08 */
[----:B------:R-:W-:Y:S01]  /*4030*/  ISETP.GE.AND P4, PT, R12, RZ, PT ;  /* 0x000000ff0c00720c */ /* 0x000fe20003f86270 */
[----:B------:R-:W-:Y:S02]  /*4040*/  IMAD.MOV R3, RZ, RZ, -R3 ;  /* 0x000000ffff037224 */ /* 0x000fe400078e0a03 */
[----:B------:R-:W-:Y:S02]  /*4050*/  IMAD R85, R8, R4, R85 ;  /* 0x0000000408557224 */ /* 0x000fe400078e0255 */
[----:B------:R-:W-:Y:S02]  /*4060*/  @!P6 IMAD.IADD R83, R83, 0x1, -R8 ;  /* 0x000000015353e824 */ /* 0x000fe400078e0a08 */
[----:B------:R-:W-:-:S02]  /*4070*/  VIADD R4, R0, 0x4f ;  /* 0x0000004f00047836 */ /* 0x000fc40000000000 */
[C---:B------:R-:W-:Y:S01]  /*4080*/  IMAD R84, R8.reuse, R3, R5 ;  /* 0x0000000308547224 */ /* 0x040fe200078e0205 */
[C---:B------:R-:W-:Y:S01]  /*4090*/  ISETP.GT.U32.AND P6, PT, R8.reuse, R83, PT ;  /* 0x000000530800720c */ /* 0x040fe20003fc4070 */
[----:B------:R-:W-:Y:S01]  /*40a0*/  @!P5 IMAD.IADD R81, R81, 0x1, -R8 ;  /* 0x000000015151d824 */ /* 0x000fe200078e0a08 */
[C---:B------:R-:W-:Y:S01]  /*40b0*/  ISETP.GT.U32.AND P5, PT, R8.reuse, R85, PT ;  /* 0x000000550800720c */ /* 0x040fe20003fa4070 */
[----:B------:R-:W-:Y:S01]  /*40c0*/  @!P1 IMAD.MOV R79, RZ, RZ, -R79 ;  /* 0x000000ffff4f9224 */ /* 0x000fe200078e0a4f */
[----:B------:R-:W-:Y:S01]  /*40d0*/  IABS R5, R4 ;  /* 0x0000000400057213 */ /* 0x000fe20000000000 */
[----:B------:R-:W-:Y:S01]  /*40e0*/  @!P4 IMAD.MOV R80, RZ, RZ, -R80 ;  /* 0x000000ffff50c224 */ /* 0x000fe200078e0a50 */
[----:B------:R-:W-:Y:S01]  /*40f0*/  ISETP.GT.U32.AND P1, PT, R8, R84, PT ;  /* 0x000000540800720c */ /* 0x000fe20003f24070 */
[----:B------:R-:W-:Y:S01]  /*4100*/  @!P2 IMAD.IADD R82, R82, 0x1, -R8 ;  /* 0x000000015252a824 */ /* 0x000fe200078e0a08 */
[----:B------:R-:W-:Y:S01]  /*4110*/  ISETP.GE.AND P4, PT, R15, RZ, PT ;  /* 0x000000ff0f00720c */ /* 0x000fe20003f86270 */
[----:B------:R-:W-:Y:S01]  /*4120*/  IMAD.HI.U32 R3, R2, R5, RZ ;  /* 0x0000000502037227 */ /* 0x000fe200078e00ff */
[----:B------:R-:W-:-:S02]  /*4130*/  ISETP.GE.AND P2, PT, R14, RZ, PT ;  /* 0x000000ff0e00720c */ /* 0x000fc40003f46270 */
[----:B------:R-:W-:Y:S01]  /*4140*/  ISETP.GT.U32.AND P3, PT, R8, R82, PT ;  /* 0x000000520800720c */ /* 0x000fe20003f64070 */
[----:B------:R-:W-:Y:S01]  /*4150*/  VIADD R10, R0, 0x50 ;  /* 0x00000050000a7836 */ /* 0x000fe20000000000 */
[----:B------:R-:W-:Y:S01]  /*4160*/  @!P0 IADD3 R81, -R81, RZ, RZ ;  /* 0x000000ff51518210 */ /* 0x000fe20007ffe1ff */
[----:B------:R-:W-:Y:S02]  /*4170*/  IMAD.MOV R3, RZ, RZ, -R3 ;  /* 0x000000ffff037224 */ /* 0x000fe400078e0a03 */
[--C-:B------:R-:W-:Y:S01]  /*4180*/  @!P5 IMAD.IADD R85, R85, 0x1, -R8.reuse ;  /* 0x000000015555d824 */ /* 0x100fe200078e0a08 */
[----:B------:R-:W-:Y:S01]  /*4190*/  IABS R87, R10 ;  /* 0x0000000a00577213 */ /* 0x000fe20000000000 */
[--C-:B------:R-:W-:Y:S01]  /*41a0*/  @!P6 IMAD.IADD R83, R83, 0x1, -R8.reuse ;  /* 0x000000015353e824 */ /* 0x100fe200078e0a08 */
[----:B------:R-:W-:Y:S01]  /*41b0*/  ISETP.GE.AND P6, PT, R11, RZ, PT ;  /* 0x000000ff0b00720c */ /* 0x000fe20003fc6270 */
[C---:B------:R-:W-:Y:S01]  /*41c0*/  IMAD R86, R8.reuse, R3, R5 ;  /* 0x0000000308567224 */ /* 0x040fe200078e0205 */
[----:B------:R-:W-:Y:S01]  /*41d0*/  ISETP.GT.U32.AND P5, PT, R8, R85, PT ;  /* 0x000000550800720c */ /* 0x000fe20003fa4070 */
[----:B------:R-:W-:Y:S01]  /*41e0*/  @!P1 IMAD.IADD R84, R84, 0x1, -R8 ;  /* 0x0000000154549824 */ /* 0x000fe200078e0a08 */
[----:B------:R-:W-:Y:S01]  /*41f0*/  ISETP.GE.AND P1, PT, R4, RZ, PT ;  /* 0x000000ff0400720c */ /* 0x000fe20003f26270 */
[----:B------:R-:W-:Y:S01]  /*4200*/  IMAD.HI.U32 R4, R2, R87, RZ ;  /* 0x0000005702047227 */ /* 0x000fe200078e00ff */
[----:B------:R-:W-:-:S02]  /*4210*/  @!P4 IADD3 R83, -R83, RZ, RZ ;  /* 0x000000ff5353c210 */ /* 0x000fc40007ffe1ff */
[----:B------:R-:W-:Y:S01]  /*4220*/  ISETP.GT.U32.AND P4, PT, R8, R86, PT ;  /* 0x000000560800720c */ /* 0x000fe20003f84070 */
[----:B------:R-:W-:Y:S01]  /*4230*/  IMAD.MOV R4, RZ, RZ, -R4 ;  /* 0x000000ffff047224 */ /* 0x000fe200078e0a04 */
[----:B------:R-:W-:Y:S01]  /*4240*/  @!P3 IADD3 R82, R82, -R8, RZ ;  /* 0x800000085252b210 */ /* 0x000fe20007ffe0ff */
[----:B------:R-:W-:Y:S01]  /*4250*/  VIADD R3, R0, 0x51 ;  /* 0x0000005100037836 */ /* 0x000fe20000000000 */
[C---:B------:R-:W-:Y:S01]  /*4260*/  ISETP.GT.U32.AND P0, PT, R8.reuse, R84, PT ;  /* 0x000000540800720c */ /* 0x040fe20003f04070 */
[----:B------:R-:W-:Y:S01]  /*4270*/  IMAD R87, R8, R4, R87 ;  /* 0x0000000408577224 */ /* 0x000fe200078e0257 */
[----:B------:R-:W-:Y:S01]  /*4280*/  ISETP.GE.AND P3, PT, R9, RZ, PT ;  /* 0x000000ff0900720c */ /* 0x000fe20003f66270 */
[----:B------:R-:W-:Y:S01]  /*4290*/  @!P2 IMAD.MOV R82, RZ, RZ, -R82 ;  /* 0x000000ffff52a224 */ /* 0x000fe200078e0a52 */
[----:B------:R-:W-:Y:S01]  /*42a0*/  ISETP.GE.AND P2, PT, R10, RZ, PT ;  /* 0x000000ff0a00720c */ /* 0x000fe20003f46270 */
[--C-:B------:R-:W-:Y:S01]  /*42b0*/  @!P5 IMAD.IADD R85, R85, 0x1, -R8.reuse ;  /* 0x000000015555d824 */ /* 0x100fe200078e0a08 */
[----:B------:R-:W-:Y:S01]  /*42c0*/  ISETP.GT.U32.AND P5, PT, R8, R87, PT ;  /* 0x000000570800720c */ /* 0x000fe20003fa4070 */
[----:B------:R-:W-:Y:S01]  /*42d0*/  VIADD R10, R0, 0x53 ;  /* 0x00000053000a7836 */ /* 0x000fe20000000000 */
[----:B------:R-:W-:Y:S01]  /*42e0*/  IABS R9, R3 ;  /* 0x0000000300097213 */ /* 0x000fe20000000000 */
[----:B------:R-:W-:-:S02]  /*42f0*/  @!P4 IMAD.IADD R86, R86, 0x1, -R8 ;  /* 0x000000015656c824 */ /* 0x000fc400078e0a08 */
[----:B------:R-:W-:Y:S01]  /*4300*/  VIADD R4, R0, 0x52 ;  /* 0x0000005200047836 */ /* 0x000fe20000000000 */
[----:B------:R-:W-:Y:S01]  /*4310*/  IABS R11, R10 ;  /* 0x0000000a000b7213 */ /* 0x000fe20000000000 */
[--C-:B------:R-:W-:Y:S01]  /*4320*/  @!P0 IMAD.IADD R84, R84, 0x1, -R8.reuse ;  /* 0x0000000154548824 */ /* 0x100fe200078e0a08 */
[----:B------:R-:W-:Y:S01]  /*4330*/  ISETP.GT.U32.AND P4, PT, R8, R86, PT ;  /* 0x000000560800720c */ /* 0x000fe20003f84070 */
[----:B------:R-:W-:Y:S01]  /*4340*/  VIADD R12, R0, 0x56 ;  /* 0x00000056000c7836 */ /* 0x000fe20000000000 */
[----:B------:R-:W-:Y:S01]  /*4350*/  ISETP.GE.AND P0, PT, R3, RZ, PT ;  /* 0x000000ff0300720c */ /* 0x000fe20003f06270 */
[----:B------:R-:W-:Y:S01]  /*4360*/  IMAD.HI.U32 R5, R2, R11, RZ ;  /* 0x0000000b02057227 */ /* 0x000fe200078e00ff */
[----:B------:R-:W-:Y:S02]  /*4370*/  IABS R89, R4 ;  /* 0x0000000400597213 */ /* 0x000fe40000000000 */
[----:B------:R-:W-:Y:S01]  /*4380*/  @!P3 IADD3 R84, -R84, RZ, RZ ;  /* 0x000000ff5454b210 */ /* 0x000fe20007ffe1ff */
[----:B------:R-:W-:Y:S01]  /*4390*/  @!P5 IMAD.IADD R87, R87, 0x1, -R8 ;  /* 0x000000015757d824 */ /* 0x000fe200078e0a08 */
[----:B------:R-:W-:Y:S01]  /*43a0*/  IADD3 R5, -R5, RZ, RZ ;  /* 0x000000ff05057210 */ /* 0x000fe20007ffe1ff */
[----:B------:R-:W-:Y:S01]  /*43b0*/  IMAD.HI.U32 R3, R2, R9, RZ ;  /* 0x0000000902037227 */ /* 0x000fe200078e00ff */
[----:B------:R-:W-:-:S02]  /*43c0*/  ISETP.GE.AND P3, PT, R4, RZ, PT ;  /* 0x000000ff0400720c */ /* 0x000fc40003f66270 */
[----:B------:R-:W-:Y:S01]  /*43d0*/  ISETP.GT.U32.AND P5, PT, R8, R87, PT ;  /* 0x000000570800720c */ /* 0x000fe20003fa4070 */
[----:B------:R-:W-:Y:S01]  /*43e0*/  IMAD.HI.U32 R4, R2, R89, RZ ;  /* 0x0000005902047227 */ /* 0x000fe200078e00ff */
[----:B------:R-:W-:-:S03]  /*43f0*/  IABS R93, R12 ;  /* 0x0000000c005d7213 */ /* 0x000fc60000000000 */
[----:B------:R-:W-:Y:S02]  /*4400*/  IMAD.MOV R3, RZ, RZ, -R3 ;  /* 0x000000ffff037224 */ /* 0x000fe400078e0a03 */
[----:B------:R-:W-:Y:S02]  /*4410*/  @!P4 IMAD.IADD R86, R86, 0x1, -R8 ;  /* 0x000000015656c824 */ /* 0x000fe400078e0a08 */
[C---:B------:R-:W-:Y:S02]  /*4420*/  IMAD R90, R8.reuse, R5, R11 ;  /* 0x00000005085a7224 */ /* 0x040fe400078e020b */
[----:B------:R-:W-:Y:S02]  /*4430*/  IMAD.MOV R4, RZ, RZ, -R4 ;  /* 0x000000ffff047224 */ /* 0x000fe400078e0a04 */
[C---:B------:R-:W-:Y:S01]  /*4440*/  IMAD R88, R8.reuse, R3, R9 ;  /* 0x0000000308587224 */ /* 0x040fe200078e0209 */
[----:B------:R-:W-:Y:S01]  /*4450*/  @!P5 IADD3 R87, R87, -R8, RZ ;  /* 0x800000085757d210 */ /* 0x000fe20007ffe0ff */
[----:B------:R-:W-:Y:S01]  /*4460*/  @!P1 IMAD.MOV R86, RZ, RZ, -R86 ;  /* 0x000000ffff569224 */ /* 0x000fe200078e0a56 */
[C---:B------:R-:W-:Y:S01]  /*4470*/  ISETP.GT.U32.AND P1, PT, R8.reuse, R90, PT ;  /* 0x0000005a0800720c */ /* 0x040fe20003f24070 */
[C---:B------:R-:W-:Y:S01]  /*4480*/  IMAD R89, R8.reuse, R4, R89 ;  /* 0x0000000408597224 */ /* 0x040fe200078e0259 */
[----:B------:R-:W-:Y:S01]  /*4490*/  ISETP.GT.U32.AND P4, PT, R8, R88, PT ;  /* 0x000000580800720c */ /* 0x000fe20003f84070 */
[----:B------:R-:W-:-:S02]  /*44a0*/  VIADD R13, R0, 0x57 ;  /* 0x00000057000d7836 */ /* 0x000fc40000000000 */
[----:B------:R-:W-:Y:S01]  /*44b0*/  VIADD R4, R0, 0x54 ;  /* 0x0000005400047836 */ /* 0x000fe20000000000 */
[----:B------:R-:W-:Y:S01]  /*44c0*/  ISETP.GT.U32.AND P5, PT, R8, R89, PT ;  /* 0x000000590800720c */ /* 0x000fe20003fa4070 */
[----:B------:R-:W-:Y:S01]  /*44d0*/  @!P2 IMAD.MOV R87, RZ, RZ, -R87 ;  /* 0x000000ffff57a224 */ /* 0x000fe200078e0a57 */
[----:B------:R-:W-:Y:S01]  /*44e0*/  IABS R11, R13 ;  /* 0x0000000d000b7213 */ /* 0x000fe20000000000 */
[----:B------:R-:W-:Y:S01]  /*44f0*/  @!P6 IMAD.MOV R85, RZ, RZ, -R85 ;  /* 0x000000ffff55e224 */ /* 0x000fe200078e0a55 */
[----:B------:R-:W-:Y:S01]  /*4500*/  IABS R91, R4 ;  /* 0x00000004005b7213 */ /* 0x000fe20000000000 */
[----:B------:R-:W-:Y:S01]  /*4510*/  VIADD R14, R0, 0x69 ;  /* 0x00000069000e7836 */ /* 0x000fe20000000000 */
[----:B------:R-:W-:Y:S01]  /*4520*/  ISETP.GE.AND P2, PT, R4, RZ, PT ;  /* 0x000000ff0400720c */ /* 0x000fe20003f46270 */
[----:B------:R-:W-:Y:S01]  /*4530*/  IMAD.HI.U32 R4, R2, R93, RZ ;  /* 0x0000005d02047227 */ /* 0x000fe200078e00ff */
[----:B------:R-:W-:Y:S02]  /*4540*/  @!P1 IADD3 R90, R90, -R8, RZ ;  /* 0x800000085a5a9210 */ /* 0x000fe40007ffe0ff */
[----:B------:R-:W-:Y:S01]  /*4550*/  ISETP.GE.AND P6, PT, R10, RZ, PT ;  /* 0x000000ff0a00720c */ /* 0x000fe20003fc6270 */
[----:B------:R-:W-:Y:S01]  /*4560*/  @!P4 IMAD.IADD R88, R88, 0x1, -R8 ;  /* 0x000000015858c824 */ /* 0x000fe200078e0a08 */
[----:B------:R-:W-:Y:S01]  /*4570*/  ISETP.GT.U32.AND P1, PT, R8, R90, PT ;  /* 0x0000005a0800720c */ /* 0x000fe20003f24070 */
[----:B------:R-:W-:Y:S01]  /*4580*/  VIADD R10, R0, 0x55 ;  /* 0x00000055000a7836 */ /* 0x000fe20000000000 */
[----:B------:R-:W-:Y:S01]  /*4590*/  @!P5 IADD3 R89, R89, -R8, RZ ;  /* 0x800000085959d210 */ /* 0x000fe20007ffe0ff */
[----:B------:R-:W-:Y:S01]  /*45a0*/  IMAD.HI.U32 R5, R2, R11, RZ ;  /* 0x0000000b02057227 */ /* 0x000fe200078e00ff */
[----:B------:R-:W-:-:S02]  /*45b0*/  ISETP.GT.U32.AND P4, PT, R8, R88, PT ;  /* 0x000000580800720c */ /* 0x000fc40003f84070 */
[----:B------:R-:W-:Y:S01]  /*45c0*/  ISETP.GT.U32.AND P5, PT, R8, R89, PT ;  /* 0x000000590800720c */ /* 0x000fe20003fa4070 */
[----:B------:R-:W-:Y:S01]  /*45d0*/  IMAD.HI.U32 R3, R2, R91, RZ ;  /* 0x0000005b02037227 */ /* 0x000fe200078e00ff */
[----:B------:R-:W-:Y:S02]  /*45e0*/  IABS R9, R10 ;  /* 0x0000000a00097213 */ /* 0x000fe40000000000 */
[----:B------:R-:W-:Y:S01]  /*45f0*/  IADD3 R5, -R5, RZ, RZ ;  /* 0x000000ff05057210 */ /* 0x000fe20007ffe1ff */
[----:B------:R-:W-:Y:S02]  /*4600*/  IMAD.MOV R4, RZ, RZ, -R4 ;  /* 0x000000ffff047224 */ /* 0x000fe400078e0a04 */
[----:B------:R-:W-:Y:S01]  /*4610*/  IMAD.MOV R3, RZ, RZ, -R3 ;  /* 0x000000ffff037224 */ /* 0x000fe200078e0a03 */
[----:B------:R-:W-:Y:S01]  /*4620*/  @!P1 IADD3 R90, R90, -R8, RZ ;  /* 0x800000085a5a9210 */ /* 0x000fe20007ffe0ff */
[C---:B------:R-:W-:Y:S02]  /*4630*/  IMAD R93, R8.reuse, R4, R93 ;  /* 0x00000004085d7224 */ /* 0x040fe400078e025d */
[----:B------:R-:W-:-:S02]  /*4640*/  IMAD R91, R8, R3, R91 ;  /* 0x00000003085b7224 */ /* 0x000fc400078e025b */
[----:B------:R-:W-:Y:S01]  /*4650*/  VIADD R4, R0, 0x58 ;  /* 0x0000005800047836 */ /* 0x000fe20000000000 */
[----:B------:R-:W-:Y:S01]  /*4660*/  ISETP.GT.U32.AND P1, PT, R8, R93, PT ;  /* 0x0000005d0800720c */ /* 0x000fe20003f24070 */
[----:B------:R-:W-:-:S03]  /*4670*/  IMAD.HI.U32 R3, R2, R9, RZ ;  /* 0x0000000902037227 */ /* 0x000fc600078e00ff */
[----:B------:R-:W-:Y:S01]  /*4680*/  IABS R95, R4 ;  /* 0x00000004005f7213 */ /* 0x000fe20000000000 */
[----:B------:R-:W-:Y:S02]  /*4690*/  IMAD R94, R8, R5, R11 ;  /* 0x00000005085e7224 */ /* 0x000fe400078e020b */
[----:B------:R-:W-:Y:S01]  /*46a0*/  @!P4 IMAD.IADD R88, R88, 0x1, -R8 ;  /* 0x000000015858c824 */ /* 0x000fe200078e0a08 */
[C---:B------:R-:W-:Y:S01]  /*46b0*/  ISETP.GT.U32.AND P4, PT, R8.reuse, R91, PT ;  /* 0x0000005b0800720c */ /* 0x040fe20003f84070 */
[----:B------:R-:W-:Y:S02]  /*46c0*/  IMAD.MOV R3, RZ, RZ, -R3 ;  /* 0x000000ffff037224 */ /* 0x000fe400078e0a03 */
[----:B------:R-:W-:Y:S01]  /*46d0*/  @!P6 IMAD.MOV R90, RZ, RZ, -R90 ;  /* 0x000000ffff5ae224 */ /* 0x000fe200078e0a5a */
[----:B------:R-:W-:Y:S01]  /*46e0*/  ISETP.GT.U32.AND P6, PT, R8, R94, PT ;  /* 0x0000005e0800720c */ /* 0x000fe20003fc4070 */
[----:B------:R-:W-:Y:S01]  /*46f0*/  @!P5 IMAD.IADD R89, R89, 0x1, -R8 ;  /* 0x000000015959d824 */ /* 0x000fe200078e0a08 */
[----:B------:R-:W-:Y:S01]  /*4700*/  ISETP.GE.AND P5, PT, R10, RZ, PT ;  /* 0x000000ff0a00720c */ /* 0x000fe20003fa6270 */
[----:B------:R-:W-:-:S02]  /*4710*/  IMAD R92, R8, R3, R9 ;  /* 0x00000003085c7224 */ /* 0x000fc400078e0209 */
[----:B------:R-:W-:Y:S02]  /*4720*/  VIADD R10, R0, 0x59 ;  /* 0x00000059000a7836 */ /* 0x000fe40000000000 */
[----:B------:R-:W-:-:S03]  /*4730*/  IMAD.HI.U32 R3, R2, R95, RZ ;  /* 0x0000005f02037227 */ /* 0x000fc600078e00ff */
[----:B------:R-:W-:Y:S01]  /*4740*/  IABS R5, R10 ;  /* 0x0000000a00057213 */ /* 0x000fe20000000000 */
[----:B------:R-:W-:Y:S02]  /*4750*/  IMAD.MOV R3, RZ, RZ, -R3 ;  /* 0x000000ffff037224 */ /* 0x000fe400078e0a03 */
[--C-:B------:R-:W-:Y:S01]  /*4760*/  @!P1 IMAD.IADD R93, R93, 0x1, -R8.reuse ;  /* 0x000000015d5d9824 */ /* 0x100fe200078e0a08 */
[----:B------:R-:W-:Y:S01]  /*4770*/  @!P6 IADD3 R94, R94, -R8, RZ ;  /* 0x800000085e5ee210 */ /* 0x000fe20007ffe0ff */
[----:B------:R-:W-:Y:S02]  /*4780*/  @!P4 IMAD.IADD R91, R91, 0x1, -R8 ;  /* 0x000000015b5bc824 */ /* 0x000fe400078e0a08 */
[C---:B------:R-:W-:Y:S01]  /*4790*/  IMAD R95, R8.reuse, R3, R95 ;  /* 0x00000003085f7224 */ /* 0x040fe200078e025f */
[----:B------:R-:W-:Y:S01]  /*47a0*/  ISETP.GT.U32.AND P6, PT, R8, R93, PT ;  /* 0x0000005d0800720c */ /* 0x000fe20003fc4070 */
[----:B------:R-:W-:Y:S01]  /*47b0*/  IMAD.HI.U32 R3, R2, R5, RZ ;  /* 0x0000000502037227 */ /* 0x000fe200078e00ff */
[----:B------:R-:W-:-:S03]  /*47c0*/  ISETP.GT.U32.AND P4, PT, R8, R91, PT ;  /* 0x0000005b0800720c */ /* 0x000fc60003f84070 */
[----:B------:R-:W-:Y:S01]  /*47d0*/  @!P0 IMAD.MOV R88, RZ, RZ, -R88 ;  /* 0x000000ffff588224 */ /* 0x000fe200078e0a58 */
[----:B------:R-:W-:Y:S01]  /*47e0*/  ISETP.GT.U32.AND P0, PT, R8, R92, PT ;  /* 0x0000005c0800720c */ /* 0x000fe20003f04070 */
[----:B------:R-:W-:Y:S01]  /*47f0*/  VIADD R11, R0, 0x5a ;  /* 0x0000005a000b7836 */ /* 0x000fe20000000000 */
[----:B------:R-:W-:Y:S01]  /*4800*/  IADD3 R3, -R3, RZ, RZ ;  /* 0x000000ff03037210 */ /* 0x000fe20007ffe1ff */
[----:B------:R-:W-:Y:S01]  /*4810*/  @!P3 IMAD.MOV R89, RZ, RZ, -R89 ;  /* 0x000000ffff59b224 */ /* 0x000fe200078e0a59 */
[----:B------:R-:W-:Y:S01]  /*4820*/  ISETP.GE.AND P3, PT, R12, RZ, PT ;  /* 0x000000ff0c00720c */ /* 0x000fe20003f66270 */
[----:B------:R-:W-:Y:S01]  /*4830*/  VIADD R12, R0, 0x5b ;  /* 0x0000005b000c7836 */ /* 0x000fe20000000000 */
[----:B------:R-:W-:Y:S01]  /*4840*/  IABS R97, R11 ;  /* 0x0000000b00617213 */ /* 0x000fe20000000000 */
[----:B------:R-:W-:Y:S02]  /*4850*/  IMAD R96, R8, R3, R5 ;  /* 0x0000000308607224 */ /* 0x000fe400078e0205 */
[----:B------:R-:W-:Y:S01]  /*4860*/  @!P6 IMAD.IADD R93, R93, 0x1, -R8 ;  /* 0x000000015d5de824 */ /* 0x000fe200078e0a08 */
[----:B------:R-:W-:Y:S01]  /*4870*/  @!P4 IADD3 R91, R91, -R8, RZ ;  /* 0x800000085b5bc210 */ /* 0x000fe20007ffe0ff */
[----:B------:R-:W-:Y:S01]  /*4880*/  IMAD.HI.U32 R3, R2, R97, RZ ;  /* 0x0000006102037227 */ /* 0x000fe200078e00ff */
[----:B------:R-:W-:-:S02]  /*4890*/  ISETP.GT.U32.AND P6, PT, R8, R96, PT ;  /* 0x000000600800720c */ /* 0x000fc40003fc4070 */
[----:B------:R-:W-:Y:S01]  /*48a0*/  ISETP.GE.AND P4, PT, R13, RZ, PT ;  /* 0x000000ff0d00720c */ /* 0x000fe20003f86270 */
[----:B------:R-:W-:Y:S01]  /*48b0*/  @!P0 IMAD.IADD R92, R92, 0x1, -R8 ;  /* 0x000000015c5c8824 */ /* 0x000fe200078e0a08 */
[----:B------:R-:W-:Y:S01]  /*48c0*/  IABS R9, R12 ;  /* 0x0000000c00097213 */ /* 0x000fe20000000000 */
[----:B------:R-:W-:Y:S01]  /*48d0*/  @!P2 IMAD.MOV R91, RZ, RZ, -R91 ;  /* 0x000000ffff5ba224 */ /* 0x000fe200078e0a5b */
[----:B------:R-:W-:Y:S01]  /*48e0*/  ISETP.GT.U32.AND P2, PT, R8, R94, PT ;  /* 0x0000005e0800720c */ /* 0x000fe20003f44070 */
[----:B------:R-:W-:Y:S01]  /*48f0*/  VIADD R13, R0, 0x5c ;  /* 0x0000005c000d7836 */ /* 0x000fe20000000000 */
[----:B------:R-:W-:Y:S01]  /*4900*/  ISETP.GT.U32.AND P1, PT, R8, R92, PT ;  /* 0x0000005c0800720c */ /* 0x000fe20003f24070 */
[----:B------:R-:W-:Y:S01]  /*4910*/  IMAD.MOV R3, RZ, RZ, -R3 ;  /* 0x000000ffff037224 */ /* 0x000fe200078e0a03 */
[----:B------:R-:W-:Y:S01]  /*4920*/  ISETP.GE.AND P0, PT, R4, RZ, PT ;  /* 0x000000ff0400720c */ /* 0x000fe20003f06270 */
[----:B------:R-:W-:Y:S01]  /*4930*/  IMAD.HI.U32 R4, R2, R9, RZ ;  /* 0x0000000902047227 */ /* 0x000fe200078e00ff */
[----:B------:R-:W-:-:S02]  /*4940*/  IABS R99, R13 ;  /* 0x0000000d00637213 */ /* 0x000fc40000000000 */
[----:B------:R-:W-:Y:S01]  /*4950*/  @!P6 IADD3 R96, R96, -R8, RZ ;  /* 0x800000086060e210 */ /* 0x000fe20007ffe0ff */
[----:B------:R-:W-:Y:S02]  /*4960*/  IMAD.MOV R4, RZ, RZ, -R4 ;  /* 0x000000ffff047224 */ /* 0x000fe400078e0a04 */
[----:B------:R-:W-:Y:S01]  /*4970*/  IMAD.HI.U32 R5, R2, R99, RZ ;  /* 0x0000006302057227 */ /* 0x000fe200078e00ff */
[----:B------:R-:W-:Y:S02]  /*4980*/  ISETP.GT.U32.AND P6, PT, R8, R96, PT ;  /* 0x000000600800720c */ /* 0x000fe40003fc4070 */
[----:B------:R-:W-:Y:S01]  /*4990*/  @!P2 IADD3 R94, R94, -R8, RZ ;  /* 0x800000085e5ea210 */ /* 0x000fe20007ffe0ff */
[----:B------:R-:W-:Y:S01]  /*49a0*/  IMAD R97, R8, R3, R97 ;  /* 0x0000000308617224 */ /* 0x000fe200078e0261 */
[----:B------:R-:W-:Y:S01]  /*49b0*/  ISETP.GE.AND P2, PT, R10, RZ, PT ;  /* 0x000000ff0a00720c */ /* 0x000fe20003f46270 */
[----:B------:R-:W-:Y:S01]  /*49c0*/  @!P1 IMAD.IADD R92, R92, 0x1, -R8 ;  /* 0x000000015c5c9824 */ /* 0x000fe200078e0a08 */
[----:B------:R-:W-:Y:S01]  /*49d0*/  ISETP.GT.U32.AND P1, PT, R8, R95, PT ;  /* 0x0000005f0800720c */ /* 0x000fe20003f24070 */
[----:B------:R-:W-:-:S02]  /*49e0*/  IMAD.MOV R5, RZ, RZ, -R5 ;  /* 0x000000ffff057224 */ /* 0x000fc400078e0a05 */
[----:B------:R-:W-:Y:S01]  /*49f0*/  IMAD R98, R8, R4, R9 ;  /* 0x0000000408627224 */ /* 0x000fe200078e0209 */
[----:B------:R-:W-:Y:S01]  /*4a00*/  IADD3 R4, R0, 0x5d, RZ ;  /* 0x0000005d00047810 */ /* 0x000fe20007ffe0ff */
[----:B------:R-:W-:Y:S01]  /*4a10*/  @!P3 IMAD.MOV R93, RZ, RZ, -R93 ;  /* 0x000000ffff5db224 */ /* 0x000fe200078e0a5d */
[C---:B------:R-:W-:Y:S01]  /*4a20*/  ISETP.GT.U32.AND P3, PT, R8.reuse, R97, PT ;  /* 0x000000610800720c */ /* 0x040fe20003f64070 */
[----:B------:R-:W-:Y:S01]  /*4a30*/  IMAD R99, R8, R5, R99 ;  /* 0x0000000508637224 */ /* 0x000fe200078e0263 */
[----:B------:R-:W-:Y:S01]  /*4a40*/  @!P6 IADD3 R96, R96, -R8, RZ ;  /* 0x800000086060e210 */ /* 0x000fe20007ffe0ff */
[----:B------:R-:W-:Y:S01]  /*4a50*/  @!P4 IMAD.MOV R94, RZ, RZ, -R94 ;  /* 0x000000ffff5ec224 */ /* 0x000fe200078e0a5e */
[----:B------:R-:W-:Y:S01]  /*4a60*/  ISETP.GT.U32.AND P4, PT, R8, R98, PT ;  /* 0x000000620800720c */ /* 0x000fe20003f84070 */
[----:B------:R-:W-:Y:S01]  /*4a70*/  VIADD R9, R0, 0x5e ;  /* 0x0000005e00097836 */ /* 0x000fe20000000000 */
[----:B------:R-:W-:Y:S01]  /*4a80*/  ISETP.GT.U32.AND P6, PT, R8, R99, PT ;  /* 0x000000630800720c */ /* 0x000fe20003fc4070 */
[----:B------:R-:W-:Y:S01]  /*4a90*/  @!P1 IMAD.IADD R95, R95, 0x1, -R8 ;  /* 0x000000015f5f9824 */ /* 0x000fe200078e0a08 */
[----:B------:R-:W-:Y:S01]  /*4aa0*/  IABS R5, R4 ;  /* 0x0000000400057213 */ /* 0x000fe20000000000 */
[----:B------:R-:W-:Y:S01]  /*4ab0*/  @!P5 IMAD.MOV R92, RZ, RZ, -R92 ;  /* 0x000000ffff5cd224 */ /* 0x000fe200078e0a5c */
[----:B------:R-:W-:Y:S01]  /*4ac0*/  IABS R101, R9 ;  /* 0x0000000900657213 */ /* 0x000fe20000000000 */
[----:B------:R-:W-:Y:S01]  /*4ad0*/  VIADD R10, R0, 0x5f ;  /* 0x0000005f000a7836 */ /* 0x000fe20000000000 */
[----:B------:R-:W-:Y:S01]  /*4ae0*/  ISETP.GT.U32.AND P5, PT, R8, R95, PT ;  /* 0x0000005f0800720c */ /* 0x000fe20003fa4070 */
[----:B------:R-:W-:Y:S01]  /*4af0*/  @!P3 IMAD.IADD R97, R97, 0x1, -R8 ;  /* 0x000000016161b824 */ /* 0x000fe200078e0a08 */
[----:B------:R-:W-:Y:S01]  /*4b00*/  ISETP.GE.AND P1, PT, R11, RZ, PT ;  /* 0x000000ff0b00720c */ /* 0x000fe20003f26270 */
[----:B------:R-:W-:Y:S01]  /*4b10*/  IMAD.HI.U32 R3, R2, R5, RZ ;  /* 0x0000000502037227 */ /* 0x000fe200078e00ff */
[----:B------:R-:W-:-:S02]  /*4b20*/  IADD3 R11, R0, 0x60, RZ ;  /* 0x00000060000b7810 */ /* 0x000fc40007ffe0ff */
[----:B------:R-:W-:Y:S01]  /*4b30*/  ISETP.GE.AND P3, PT, R13, RZ, PT ;  /* 0x000000ff0d00720c */ /* 0x000fe20003f66270 */
[--C-:B------:R-:W-:Y:S01]  /*4b40*/  @!P4 IMAD.IADD R98, R98, 0x1, -R8.reuse ;  /* 0x000000016262c824 */ /* 0x100fe200078e0a08 */
[----:B------:R-:W-:Y:S01]  /*4b50*/  ISETP.GT.U32.AND P4, PT, R8, R97, PT ;  /* 0x000000610800720c */ /* 0x000fe20003f84070 */
[--C-:B------:R-:W-:Y:S01]  /*4b60*/  @!P6 IMAD.IADD R99, R99, 0x1, -R8.reuse ;  /* 0x000000016363e824 */ /* 0x100fe200078e0a08 */
[----:B------:R-:W-:Y:S01]  /*4b70*/  IADD3 R100, -R3, RZ, RZ ;  /* 0x000000ff03647210 */ /* 0x000fe20007ffe1ff */
[----:B------:R-:W-:Y:S01]  /*4b80*/  IMAD.HI.U32 R3, R2, R101, RZ ;  /* 0x0000006502037227 */ /* 0x000fe200078e00ff */
[C---:B------:R-:W-:Y:S02]  /*4b90*/  ISETP.GT.U32.AND P6, PT, R8.reuse, R98, PT ;  /* 0x000000620800720c */ /* 0x040fe40003fc4070 */
[----:B------:R-:W-:Y:S01]  /*4ba0*/  IABS R103, R11 ;  /* 0x0000000b00677213 */ /* 0x000fe20000000000 */
[----:B------:R-:W-:Y:S01]  /*4bb0*/  IMAD R100, R8, R100, R5 ;  /* 0x0000006408647224 */ /* 0x000fe200078e0205 */
[----:B------:R-:W-:Y:S01]  /*4bc0*/  IABS R5, R10 ;  /* 0x0000000a00057213 */ /* 0x000fe20000000000 */
[----:B------:R-:W-:Y:S01]  /*4bd0*/  IMAD.MOV R3, RZ, RZ, -R3 ;  /* 0x000000ffff037224 */ /* 0x000fe200078e0a03 */
[----:B------:R-:W-:Y:S01]  /*4be0*/  IADD3 R13, R0, 0x68, RZ ;  /* 0x00000068000d7810 */ /* 0x000fe20007ffe0ff */
[--C-:B------:R-:W-:Y:S01]  /*4bf0*/  @!P5 IMAD.IADD R95, R95, 0x1, -R8.reuse ;  /* 0x000000015f5fd824 */ /* 0x100fe200078e0a08 */
[----:B------:R-:W-:Y:S01]  /*4c00*/  ISETP.GE.AND P5, PT, R12, RZ, PT ;  /* 0x000000ff0c00720c */ /* 0x000fe20003fa6270 */
[--C-:B------:R-:W-:Y:S01]  /*4c10*/  @!P4 IMAD.IADD R97, R97, 0x1, -R8.reuse ;  /* 0x000000016161c824 */ /* 0x100fe200078e0a08 */
[C---:B------:R-:W-:Y:S01]  /*4c20*/  ISETP.GT.U32.AND P4, PT, R8.reuse, R100, PT ;  /* 0x000000640800720c */ /* 0x040fe20003f84070 */
[C---:B------:R-:W-:Y:S01]  /*4c30*/  IMAD R101, R8.reuse, R3, R101 ;  /* 0x0000000308657224 */ /* 0x040fe200078e0265 */
[----:B------:R-:W-:Y:S01]  /*4c40*/  IABS R111, R13 ;  /* 0x0000000d006f7213 */ /* 0x000fe20000000000 */
[----:B------:R-:W-:Y:S01]  /*4c50*/  @!P0 IMAD.MOV R95, RZ, RZ, -R95 ;  /* 0x000000ffff5f8224 */ /* 0x000fe200078e0a5f */
[----:B------:R-:W-:Y:S01]  /*4c60*/  ISETP.GT.U32.AND P0, PT, R8, R99, PT ;  /* 0x000000630800720c */ /* 0x000fe20003f04070 */
[----:B------:R-:W-:Y:S01]  /*4c70*/  @!P6 IMAD.IADD R98, R98, 0x1, -R8 ;  /* 0x000000016262e824 */ /* 0x000fe200078e0a08 */
[----:B------:R-:W-:Y:S01]  /*4c80*/  ISETP.GT.U32.AND P6, PT, R8, R101, PT ;  /* 0x000000650800720c */ /* 0x000fe20003fc4070 */
[----:B------:R-:W-:-:S02]  /*4c90*/  VIADD R12, R0, 0x61 ;  /* 0x00000061000c7836 */ /* 0x000fc40000000000 */
[----:B------:R-:W-:Y:S02]  /*4ca0*/  IMAD.HI.U32 R3, R2, R5, RZ ;  /* 0x0000000502037227 */ /* 0x000fe400078e00ff */
[----:B------:R-:W-:Y:S02]  /*4cb0*/  @!P5 IADD3 R98, -R98, RZ, RZ ;  /* 0x000000ff6262d210 */ /* 0x000fe40007ffe1ff */
[--C-:B------:R-:W-:Y:S01]  /*4cc0*/  @!P4 IMAD.IADD R100, R100, 0x1, -R8.reuse ;  /* 0x000000016464c824 */ /* 0x100fe200078e0a08 */
[----:B------:R-:W-:Y:S01]  /*4cd0*/  ISETP.GE.AND P4, PT, R9, RZ, PT ;  /* 0x000000ff0900720c */ /* 0x000fe20003f86270 */
[----:B------:R-:W-:Y:S01]  /*4ce0*/  IMAD.MOV R102, RZ, RZ, -R3 ;  /* 0x000000ffff667224 */ /* 0x000fe200078e0a03 */
[----:B------:R-:W-:Y:S01]  /*4cf0*/  ISETP.GE.AND P5, PT, R10, RZ, PT ;  /* 0x000000ff0a00720c */ /* 0x000fe20003fa6270 */
[----:B------:R-:W-:Y:S01]  /*4d00*/  IMAD.HI.U32 R3, R2, R103, RZ ;  /* 0x0000006702037227 */ /* 0x000fe200078e00ff */
[----:B------:R-:W-:Y:S02]  /*4d10*/  @!P0 IADD3 R99, R99, -R8, RZ ;  /* 0x8000000863638210 */ /* 0x000fe40007ffe0ff */
[----:B------:R-:W-:Y:S01]  /*4d20*/  ISETP.GE.AND P0, PT, R4, RZ, PT ;  /* 0x000000ff0400720c */ /* 0x000fe20003f06270 */
[----:B------:R-:W-:Y:S01]  /*4d30*/  @!P6 IMAD.IADD R101, R101, 0x1, -R8 ;  /* 0x000000016565e824 */ /* 0x000fe200078e0a08 */
[----:B------:R-:W-:Y:S01]  /*4d40*/  IABS R4, R12 ;  /* 0x0000000c00047213 */ /* 0x000fe20000000000 */
[C---:B------:R-:W-:Y:S01]  /*4d50*/  IMAD R102, R8.reuse, R102, R5 ;  /* 0x0000006608667224 */ /* 0x040fe200078e0205 */
[----:B------:R-:W-:Y:S01]  /*4d60*/  ISETP.GT.U32.AND P6, PT, R8, R100, PT ;  /* 0x000000640800720c */ /* 0x000fe20003fc4070 */
[----:B------:R-:W-:-:S02]  /*4d70*/  @!P1 IMAD.MOV R97, RZ, RZ, -R97 ;  /* 0x000000ffff619224 */ /* 0x000fc400078e0a61 */
[----:B------:R-:W-:Y:S01]  /*4d80*/  IMAD.MOV.U32 R5, RZ, RZ, R4 ;  /* 0x000000ffff057224 */ /* 0x000fe200078e0004 */
[----:B------:R-:W-:Y:S01]  /*4d90*/  IADD3 R4, -R3, RZ, RZ ;  /* 0x000000ff03047210 */ /* 0x000fe20007ffe1ff */
[----:B------:R-:W-:Y:S01]  /*4da0*/  @!P2 IMAD.MOV R96, RZ, RZ, -R96 ;  /* 0x000000ffff60a224 */ /* 0x000fe200078e0a60 */
[----:B------:R-:W-:Y:S01]  /*4db0*/  ISETP.GT.U32.AND P1, PT, R8, R102, PT ;  /* 0x000000660800720c */ /* 0x000fe20003f24070 */
[----:B------:R-:W-:Y:S01]  /*4dc0*/  IMAD.HI.U32 R3, R2, R5, RZ ;  /* 0x0000000502037227 */ /* 0x000fe200078e00ff */
[----:B------:R-:W-:-:S03]  /*4dd0*/  ISETP.GT.U32.AND P2, PT, R8, R101, PT ;  /* 0x000000650800720c */ /* 0x000fc60003f44070 */
[----:B------:R-:W-:Y:S02]  /*4de0*/  IMAD R103, R8, R4, R103 ;  /* 0x0000000408677224 */ /* 0x000fe400078e0267 */
[----:B------:R-:W-:Y:S01]  /*4df0*/  @!P6 IADD3 R100, R100, -R8, RZ ;  /* 0x800000086464e210 */ /* 0x000fe20007ffe0ff */
[----:B------:R-:W-:Y:S02]  /*4e00*/  VIADD R4, R0, 0x62 ;  /* 0x0000006200047836 */ /* 0x000fe40000000000 */
[----:B------:R-:W-:Y:S01]  /*4e10*/  ISETP.GT.U32.AND P6, PT, R8, R103, PT ;  /* 0x000000670800720c */ /* 0x000fe20003fc4070 */
[----:B------:R-:W-:Y:S02]  /*4e20*/  IMAD.MOV R3, RZ, RZ, -R3 ;  /* 0x000000ffff037224 */ /* 0x000fe400078e0a03 */
[----:B------:R-:W-:Y:S01]  /*4e30*/  IABS R105, R4 ;  /* 0x0000000400697213 */ /* 0x000fe20000000000 */
[----:B------:R-:W-:Y:S01]  /*4e40*/  @!P1 IMAD.IADD R102, R102, 0x1, -R8 ;  /* 0x0000000166669824 */ /* 0x000fe200078e0a08 */
[----:B------:R-:W-:Y:S01]  /*4e50*/  ISETP.GE.AND P1, PT, R4, RZ, PT ;  /* 0x000000ff0400720c */ /* 0x000fe20003f26270 */
[----:B------:R-:W-:-:S02]  /*4e60*/  IMAD R104, R8, R3, R5 ;  /* 0x0000000308687224 */ /* 0x000fc400078e0205 */
[----:B------:R-:W-:-:S04]  /*4e70*/  IMAD.HI.U32 R3, R2, R105, RZ ;  /* 0x0000006902037227 */ /* 0x000fc800078e00ff */
[--C-:B------:R-:W-:Y:S01]  /*4e80*/  @!P2 IMAD.IADD R101, R101, 0x1, -R8.reuse ;  /* 0x000000016565a824 */ /* 0x100fe200078e0a08 */
[----:B------:R-:W-:Y:S01]  /*4e90*/  IADD3 R3, -R3, RZ, RZ ;  /* 0x000000ff03037210 */ /* 0x000fe20007ffe1ff */
[----:B------:R-:W-:Y:S01]  /*4ea0*/  @!P6 IMAD.IADD R103, R103, 0x1, -R8 ;  /* 0x000000016767e824 */ /* 0x000fe200078e0a08 */
[C---:B------:R-:W-:Y:S01]  /*4eb0*/  ISETP.GT.U32.AND P6, PT, R8.reuse, R102, PT ;  /* 0x000000660800720c */ /* 0x040fe20003fc4070 */
[----:B------:R-:W-:Y:S01]  /*4ec0*/  @!P4 IMAD.MOV R101, RZ, RZ, -R101 ;  /* 0x000000ffff65c224 */ /* 0x000fe200078e0a65 */
[C---:B------:R-:W-:Y:S01]  /*4ed0*/  ISETP.GT.U32.AND P4, PT, R8.reuse, R104, PT ;  /* 0x000000680800720c */ /* 0x040fe20003f84070 */
[----:B------:R-:W-:Y:S01]  /*4ee0*/  IMAD R105, R8, R3, R105 ;  /* 0x0000000308697224 */ /* 0x000fe200078e0269 */
[----:B------:R-:W-:Y:S01]  /*4ef0*/  ISETP.GE.AND P2, PT, R12, RZ, PT ;  /* 0x000000ff0c00720c */ /* 0x000fe20003f46270 */
[C---:B------:R-:W-:Y:S02]  /*4f00*/  VIADD R10, R0.reuse, 0x63 ;  /* 0x00000063000a7836 */ /* 0x040fe40000000000 */
[----:B------:R-:W-:Y:S01]  /*4f10*/  @!P3 IMAD.MOV R99, RZ, RZ, -R99 ;  /* 0x000000ffff63b224 */ /* 0x000fe200078e0a63 */
[----:B------:R-:W-:Y:S01]  /*4f20*/  ISETP.GE.AND P3, PT, R11, RZ, PT ;  /* 0x000000ff0b00720c */ /* 0x000fe20003f66270 */
[----:B------:R-:W-:Y:S01]  /*4f30*/  @!P0 IMAD.MOV R100, RZ, RZ, -R100 ;  /* 0x000000ffff648224 */ /* 0x000fe200078e0a64 */
[----:B------:R-:W-:Y:S01]  /*4f40*/  IABS R5, R10 ;  /* 0x0000000a00057213 */ /* 0x000fe20000000000 */
[C---:B------:R-:W-:Y:S01]  /*4f50*/  VIADD R12, R0.reuse, 0x65 ;  /* 0x00000065000c7836 */ /* 0x040fe20000000000 */
[----:B------:R-:W-:Y:S01]  /*4f60*/  IADD3 R11, R0, 0x64, RZ ;  /* 0x00000064000b7810 */ /* 0x000fe20007ffe0ff */
[----:B------:R-:W-:Y:S01]  /*4f70*/  @!P6 IMAD.IADD R102, R102, 0x1, -R8 ;  /* 0x000000016666e824 */ /* 0x000fe200078e0a08 */
[----:B------:R-:W-:Y:S01]  /*4f80*/  ISETP.GT.U32.AND P6, PT, R8, R105, PT ;  /* 0x000000690800720c */ /* 0x000fe20003fc4070 */
[----:B------:R-:W-:Y:S01]  /*4f90*/  IMAD.HI.U32 R3, R2, R5, RZ ;  /* 0x0000000502037227 */ /* 0x000fe200078e00ff */
[----:B------:R-:W-:-:S02]  /*4fa0*/  ISETP.GT.U32.AND P0, PT, R8, R103, PT ;  /* 0x000000670800720c */ /* 0x000fc40003f04070 */
[----:B------:R-:W-:Y:S01]  /*4fb0*/  IABS R107, R11 ;  /* 0x0000000b006b7213 */ /* 0x000fe20000000000 */
[----:B------:R-:W-:Y:S01]  /*4fc0*/  @!P4 IMAD.IADD R104, R104, 0x1, -R8 ;  /* 0x000000016868c824 */ /* 0x000fe200078e0a08 */
[----:B------:R-:W-:Y:S01]  /*4fd0*/  IADD3 R106, -R3, RZ, RZ ;  /* 0x000000ff036a7210 */ /* 0x000fe20007ffe1ff */
[----:B------:R-:W-:Y:S01]  /*4fe0*/  @!P5 IMAD.MOV R102, RZ, RZ, -R102 ;  /* 0x000000ffff66d224 */ /* 0x000fe200078e0a66 */
[----:B------:R-:W-:Y:S01]  /*4ff0*/  IABS R9, R12 ;  /* 0x0000000c00097213 */ /* 0x000fe20000000000 */
[----:B------:R-:W-:Y:S01]  /*5000*/  IMAD.HI.U32 R4, R2, R107, RZ ;  /* 0x0000006b02047227 */ /* 0x000fe200078e00ff */
[----:B------:R-:W-:-:S03]  /*5010*/  ISETP.GE.AND P4, PT, R11, RZ, PT ;  /* 0x000000ff0b00720c */ /* 0x000fc60003f86270 */
[----:B------:R-:W-:Y:S01]  /*5020*/  @!P6 IADD3 R105, R105, -R8, RZ ;  /* 0x800000086969e210 */ /* 0x000fe20007ffe0ff */
[----:B------:R-:W-:Y:S01]  /*5030*/  IMAD.MOV R4, RZ, RZ, -R4 ;  /* 0x000000ffff047224 */ /* 0x000fe200078e0a04 */
[C---:B------:R-:W-:Y:S01]  /*5040*/  ISETP.GT.U32.AND P6, PT, R8.reuse, R104, PT ;  /* 0x000000680800720c */ /* 0x040fe20003fc4070 */
[----:B------:R-:W-:Y:S01]  /*5050*/  @!P0 IMAD.IADD R103, R103, 0x1, -R8 ;  /* 0x0000000167678824 */ /* 0x000fe200078e0a08 */
[C---:B------:R-:W-:Y:S01]  /*5060*/  ISETP.GT.U32.AND P5, PT, R8.reuse, R105, PT ;  /* 0x000000690800720c */ /* 0x040fe20003fa4070 */
[----:B------:R-:W-:Y:S01]  /*5070*/  IMAD R106, R8, R106, R5 ;  /* 0x0000006a086a7224 */ /* 0x000fe200078e0205 */
[----:B------:R-:W-:Y:S01]  /*5080*/  ISETP.GE.AND P0, PT, R10, RZ, PT ;  /* 0x000000ff0a00720c */ /* 0x000fe20003f06270 */
[C---:B------:R-:W-:Y:S02]  /*5090*/  IMAD R107, R8.reuse, R4, R107 ;  /* 0x00000004086b7224 */ /* 0x040fe400078e026b */
[----:B------:R-:W-:Y:S01]  /*50a0*/  @!P3 IMAD.MOV R103, RZ, RZ, -R103 ;  /* 0x000000ffff67b224 */ /* 0x000fe200078e0a67 */
[----:B------:R-:W-:Y:S01]  /*50b0*/  ISETP.GT.U32.AND P3, PT, R8, R106, PT ;  /* 0x0000006a0800720c */ /* 0x000fe20003f64070 */
[----:B------:R-:W-:-:S04]  /*50c0*/  IMAD.HI.U32 R3, R2, R9, RZ ;  /* 0x0000000902037227 */ /* 0x000fc800078e00ff */
[--C-:B------:R-:W-:Y:S01]  /*50d0*/  @!P6 IMAD.IADD R104, R104, 0x1, -R8.reuse ;  /* 0x000000016868e824 */ /* 0x100fe200078e0a08 */
[----:B------:R-:W-:Y:S01]  /*50e0*/  ISETP.GT.U32.AND P6, PT, R8, R107, PT ;  /* 0x0000006b0800720c */ /* 0x000fe20003fc4070 */
[----:B------:R-:W-:Y:S01]  /*50f0*/  IMAD.MOV R3, RZ, RZ, -R3 ;  /* 0x000000ffff037224 */ /* 0x000fe200078e0a03 */
[----:B------:R-:W-:Y:S01]  /*5100*/  @!P5 IADD3 R105, R105, -R8, RZ ;  /* 0x800000086969d210 */ /* 0x000fe20007ffe0ff */
[----:B------:R-:W-:Y:S02]  /*5110*/  VIADD R10, R0, 0x66 ;  /* 0x00000066000a7836 */ /* 0x000fe40000000000 */
[----:B------:R-:W-:Y:S01]  /*5120*/  IMAD R108, R8, R3, R9 ;  /* 0x00000003086c7224 */ /* 0x000fe200078e0209 */
[----:B------:R-:W-:Y:S01]  /*5130*/  IABS R9, R14 ;  /* 0x0000000e00097213 */ /* 0x000fe20000000000 */
[--C-:B------:R-:W-:Y:S01]  /*5140*/  @!P3 IMAD.IADD R106, R106, 0x1, -R8.reuse ;  /* 0x000000016a6ab824 */ /* 0x100fe200078e0a08 */
[----:B------:R-:W-:Y:S01]  /*5150*/  IABS R109, R10 ;  /* 0x0000000a006d7213 */ /* 0x000fe20000000000 */
[----:B------:R-:W-:Y:S01]  /*5160*/  VIADD R11, R0, 0x67 ;  /* 0x00000067000b7836 */ /* 0x000fe20000000000 */
[----:B------:R-:W-:Y:S01]  /*5170*/  ISETP.GT.U32.AND P5, PT, R8, R108, PT ;  /* 0x0000006c0800720c */ /* 0x000fe20003fa4070 */
[----:B------:R-:W-:Y:S01]  /*5180*/  @!P1 IMAD.MOV R105, RZ, RZ, -R105 ;  /* 0x000000ffff699224 */ /* 0x000fe200078e0a69 */
[----:B------:R-:W-:Y:S01]  /*5190*/  ISETP.GE.AND P1, PT, R10, RZ, PT ;  /* 0x000000ff0a00720c */ /* 0x000fe20003f26270 */
[----:B------:R-:W-:Y:S01]  /*51a0*/  @!P6 IMAD.IADD R107, R107, 0x1, -R8 ;  /* 0x000000016b6be824 */ /* 0x000fe200078e0a08 */
[----:B------:R-:W-:Y:S01]  /*51b0*/  ISETP.GT.U32.AND P6, PT, R8, R106, PT ;  /* 0x0000006a0800720c */ /* 0x000fe20003fc4070 */
[----:B------:R-:W-:Y:S01]  /*51c0*/  IMAD.HI.U32 R3, R2, R109, RZ ;  /* 0x0000006d02037227 */ /* 0x000fe200078e00ff */
[----:B------:R-:W-:-:S02]  /*51d0*/  IABS R5, R11 ;  /* 0x0000000b00057213 */ /* 0x000fc40000000000 */
[----:B------:R-:W-:Y:S01]  /*51e0*/  ISETP.GE.AND P3, PT, R12, RZ, PT ;  /* 0x000000ff0c00720c */ /* 0x000fe20003f66270 */
[----:B------:R-:W-:Y:S02]  /*51f0*/  IMAD.MOV R3, RZ, RZ, -R3 ;  /* 0x000000ffff037224 */ /* 0x000fe400078e0a03 */
[----:B------:R-:W-:-:S04]  /*5200*/  IMAD.HI.U32 R4, R2, R5, RZ ;  /* 0x0000000502047227 */ /* 0x000fc800078e00ff */
[----:B------:R-:W-:Y:S01]  /*5210*/  IMAD R109, R8, R3, R109 ;  /* 0x00000003086d7224 */ /* 0x000fe200078e026d */
[----:B------:R-:W-:Y:S01]  /*5220*/  IADD3 R4, -R4, RZ, RZ ;  /* 0x000000ff04047210 */ /* 0x000fe20007ffe1ff */
[----:B------:R-:W-:Y:S01]  /*5230*/  @!P5 IMAD.IADD R108, R108, 0x1, -R8 ;  /* 0x000000016c6cd824 */ /* 0x000fe200078e0a08 */
[----:B------:R-:W-:Y:S01]  /*5240*/  @!P6 IADD3 R106, R106, -R8, RZ ;  /* 0x800000086a6ae210 */ /* 0x000fe20007ffe0ff */
[----:B------:R-:W-:Y:S01]  /*5250*/  VIADD R10, R0, 0x6a ;  /* 0x0000006a000a7836 */ /* 0x000fe20000000000 */
[C---:B------:R-:W-:Y:S01]  /*5260*/  ISETP.GT.U32.AND P5, PT, R8.reuse, R107, PT ;  /* 0x0000006b0800720c */ /* 0x040fe20003fa4070 */
[C---:B------:R-:W-:Y:S01]  /*5270*/  IMAD R110, R8.reuse, R4, R5 ;  /* 0x00000004086e7224 */ /* 0x040fe200078e0205 */
[----:B------:R-:W-:Y:S01]  /*5280*/  ISETP.GT.U32.AND P6, PT, R8, R109, PT ;  /* 0x0000006d0800720c */ /* 0x000fe20003fc4070 */
[----:B------:R-:W-:Y:S01]  /*5290*/  IMAD.HI.U32 R4, R2, R9, RZ ;  /* 0x0000000902047227 */ /* 0x000fe200078e00ff */
[----:B------:R-:W-:-:S03]  /*52a0*/  IABS R113, R10 ;  /* 0x0000000a00717213 */ /* 0x000fc60000000000 */
[----:B------:R-:W-:Y:S02]  /*52b0*/  IMAD.MOV R4, RZ, RZ, -R4 ;  /* 0x000000ffff047224 */ /* 0x000fe400078e0a04 */
[----:B------:R-:W-:Y:S02]  /*52c0*/  @!P0 IMAD.MOV R106, RZ, RZ, -R106 ;  /* 0x000000ffff6a8224 */ /* 0x000fe400078e0a6a */
[----:B------:R-:W-:Y:S02]  /*52d0*/  IMAD R112, R8, R4, R9 ;  /* 0x0000000408707224 */ /* 0x000fe400078e0209 */
[----:B------:R-:W-:Y:S01]  /*52e0*/  @!P5 IADD3 R107, R107, -R8, RZ ;  /* 0x800000086b6bd210 */ /* 0x000fe20007ffe0ff */
[----:B------:R-:W-:Y:S01]  /*52f0*/  IMAD.HI.U32 R3, R2, R111, RZ ;  /* 0x0000006f02037227 */ /* 0x000fe200078e00ff */
[----:B------:R-:W-:-:S03]  /*5300*/  ISETP.GT.U32.AND P5, PT, R8, R110, PT ;  /* 0x0000006e0800720c */ /* 0x000fc60003fa4070 */
[----:B------:R-:W-:Y:S02]  /*5310*/  @!P6 IMAD.IADD R109, R109, 0x1, -R8 ;  /* 0x000000016d6de824 */ /* 0x000fe400078e0a08 */
[----:B------:R-:W-:Y:S01]  /*5320*/  @!P4 IMAD.MOV R107, RZ, RZ, -R107 ;  /* 0x000000ffff6bc224 */ /* 0x000fe200078e0a6b */
[C---:B------:R-:W-:Y:S01]  /*5330*/  ISETP.GT.U32.AND P4, PT, R8.reuse, R112, PT ;  /* 0x000000700800720c */ /* 0x040fe20003f84070 */
[----:B------:R-:W-:Y:S01]  /*5340*/  IMAD.MOV R3, RZ, RZ, -R3 ;  /* 0x000000ffff037224 */ /* 0x000fe200078e0a03 */
[----:B------:R-:W-:Y:S01]  /*5350*/  ISETP.GT.U32.AND P0, PT, R8, R109, PT ;  /* 0x0000006d0800720c */ /* 0x000fe20003f04070 */
[----:B------:R-:W-:Y:S02]  /*5360*/  VIADD R4, R0, 0x6b ;  /* 0x0000006b00047836 */ /* 0x000fe40000000000 */
[----:B------:R-:W-:Y:S02]  /*5370*/  IMAD R111, R8, R3, R111 ;  /* 0x00000003086f7224 */ /* 0x000fe400078e026f */
[----:B------:R-:W-:Y:S01]  /*5380*/  IMAD.HI.U32 R3, R2, R113, RZ ;  /* 0x0000007102037227 */ /* 0x000fe200078e00ff */
[----:B------:R-:W-:-:S02]  /*5390*/  @!P5 IADD3 R110, R110, -R8, RZ ;  /* 0x800000086e6ed210 */ /* 0x000fc40007ffe0ff */
[----:B------:R-:W-:Y:S01]  /*53a0*/  IABS R5, R4 ;  /* 0x0000000400057213 */ /* 0x000fe20000000000 */
[----:B------:R-:W-:Y:S01]  /*53b0*/  IMAD.MOV R3, RZ, RZ, -R3 ;  /* 0x000000ffff037224 */ /* 0x000fe200078e0a03 */
[----:B------:R-:W-:Y:S01]  /*53c0*/  ISETP.GT.U32.AND P5, PT, R8, R110, PT ;  /* 0x0000006e0800720c */ /* 0x000fe20003fa4070 */
[----:B------:R-:W-:Y:S01]  /*53d0*/  @!P2 IMAD.MOV R104, RZ, RZ, -R104 ;  /* 0x000000ffff68a224 */ /* 0x000fe200078e0a68 */
[----:B------:R-:W-:Y:S01]  /*53e0*/  @!P4 IADD3 R112, R112, -R8, RZ ;  /* 0x800000087070c210 */ /* 0x000fe20007ffe0ff */
[----:B------:R-:W-:Y:S01]  /*53f0*/  @!P0 IMAD.IADD R109, R109, 0x1, -R8 ;  /* 0x000000016d6d8824 */ /* 0x000fe200078e0a08 */
[C---:B------:R-:W-:Y:S01]  /*5400*/  ISETP.GT.U32.AND P6, PT, R8.reuse, R111, PT ;  /* 0x0000006f0800720c */ /* 0x040fe20003fc4070 */
[C---:B------:R-:W-:Y:S01]  /*5410*/  IMAD R113, R8.reuse, R3, R113 ;  /* 0x0000000308717224 */ /* 0x040fe200078e0271 */
[C---:B------:R-:W-:Y:S01]  /*5420*/  ISETP.GT.U32.AND P2, PT, R8.reuse, R108, PT ;  /* 0x0000006c0800720c */ /* 0x040fe20003f44070 */
[----:B------:R-:W-:Y:S01]  /*5430*/  @!P1 IMAD.MOV R109, RZ, RZ, -R109 ;  /* 0x000000ffff6d9224 */ /* 0x000fe200078e0a6d */
[----:B------:R-:W-:Y:S01]  /*5440*/  ISETP.GT.U32.AND P1, PT, R8, R112, PT ;  /* 0x000000700800720c */ /* 0x000fe20003f24070 */
[----:B------:R-:W-:Y:S01]  /*5450*/  IMAD.HI.U32 R3, R2, R5, RZ ;  /* 0x0000000502037227 */ /* 0x000fe200078e00ff */
[----:B------:R-:W-:-:S02]  /*5460*/  ISETP.GE.AND P0, PT, R14, RZ, PT ;  /* 0x000000ff0e00720c */ /* 0x000fc40003f06270 */
[----:B------:R-:W-:Y:S01]  /*5470*/  ISETP.GE.AND P4, PT, R10, RZ, PT ;  /* 0x000000ff0a00720c */ /* 0x000fe20003f86270 */
[----:B------:R-:W-:Y:S01]  /*5480*/  IMAD.MOV R3, RZ, RZ, -R3 ;  /* 0x000000ffff037224 */ /* 0x000fe200078e0a03 */
[----:B------:R-:W-:Y:S01]  /*5490*/  IADD3 R10, R0, 0x6f, RZ ;  /* 0x0000006f000a7810 */ /* 0x000fe20007ffe0ff */
[--C-:B------:R-:W-:Y:S01]  /*54a0*/  @!P5 IMAD.IADD R110, R110, 0x1, -R8.reuse ;  /* 0x000000016e6ed824 */ /* 0x100fe200078e0a08 */
[C---:B------:R-:W-:Y:S01]  /*54b0*/  ISETP.GT.U32.AND P5, PT, R8.reuse, R113, PT ;  /* 0x000000710800720c */ /* 0x040fe20003fa4070 */
[----:B------:R-:W-:Y:S01]  /*54c0*/  IMAD R114, R8, R3, R5 ;  /* 0x0000000308727224 */ /* 0x000fe200078e0205 */
[----:B------:R-:W-:Y:S01]  /*54d0*/  @!P6 IADD3 R111, R111, -R8, RZ ;  /* 0x800000086f6fe210 */ /* 0x000fe20007ffe0ff */
[--C-:B------:R-:W-:Y:S01]  /*54e0*/  @!P2 IMAD.IADD R108, R108, 0x1, -R8.reuse ;  /* 0x000000016c6ca824 */ /* 0x100fe200078e0a08 */
[----:B------:R-:W-:Y:S01]  /*54f0*/  ISETP.GE.AND P2, PT, R11, RZ, PT ;  /* 0x000000ff0b00720c */ /* 0x000fe20003f46270 */
[----:B------:R-:W-:Y:S01]  /*5500*/  @!P1 IMAD.IADD R112, R112, 0x1, -R8 ;  /* 0x0000000170709824 */ /* 0x000fe200078e0a08 */
[C---:B------:R-:W-:Y:S01]  /*5510*/  ISETP.GT.U32.AND P1, PT, R8.reuse, R114, PT ;  /* 0x000000720800720c */ /* 0x040fe20003f24070 */
[----:B------:R-:W-:Y:S01]  /*5520*/  @!P3 IMAD.MOV R108, RZ, RZ, -R108 ;  /* 0x000000ffff6cb224 */ /* 0x000fe200078e0a6c */
[----:B------:R-:W-:Y:S01]  /*5530*/  ISETP.GT.U32.AND P6, PT, R8, R111, PT ;  /* 0x0000006f0800720c */ /* 0x000fe20003fc4070 */
[C---:B------:R-:W-:Y:S01]  /*5540*/  VIADD R5, R0.reuse, 0x6e ;  /* 0x0000006e00057836 */ /* 0x040fe20000000000 */
[----:B------:R-:W-:Y:S01]  /*5550*/  ISETP.GE.AND P3, PT, R13, RZ, PT ;  /* 0x000000ff0d00720c */ /* 0x000fe20003f66270 */
[C---:B------:R-:W-:Y:S01]  /*5560*/  VIADD R13, R0.reuse, 0x73 ;  /* 0x00000073000d7836 */ /* 0x040fe20000000000 */
[C---:B------:R-:W-:Y:S01]  /*5570*/  IADD3 R3, R0.reuse, 0x6c, RZ ;  /* 0x0000006c00037810 */ /* 0x040fe20007ffe0ff */
[----:B------:R-:W-:Y:S01]  /*5580*/  @!P5 IMAD.IADD R113, R113, 0x1, -R8 ;  /* 0x000000017171d824 */ /* 0x000fe200078e0a08 */
[----:B------:R-:W-:Y:S01]  /*5590*/  IABS R117, R5 ;  /* 0x0000000500757213 */ /* 0x000fe20000000000 */
[----:B------:R-:W-:Y:S01]  /*55a0*/  VIADD R12, R0, 0x72 ;  /* 0x00000072000c7836 */ /* 0x000fe20000000000 */
[----:B------:R-:W-:Y:S01]  /*55b0*/  IABS R115, R3 ;  /* 0x0000000300737213 */ /* 0x000fe20000000000 */
[----:B------:R-:W-:Y:S01]  /*55c0*/  @!P2 IMAD.MOV R110, RZ, RZ, -R110 ;  /* 0x000000ffff6ea224 */ /* 0x000fe200078e0a6e */
[----:B------:R-:W-:Y:S01]  /*55d0*/  ISETP.GT.U32.AND P5, PT, R8, R113, PT ;  /* 0x000000710800720c */ /* 0x000fe20003fa4070 */
[--C-:B------:R-:W-:Y:S01]  /*55e0*/  @!P1 IMAD.IADD R114, R114, 0x1, -R8.reuse ;  /* 0x0000000172729824 */ /* 0x100fe200078e0a08 */
[----:B------:R-:W-:Y:S01]  /*55f0*/  ISETP.GE.AND P2, PT, R3, RZ, PT ;  /* 0x000000ff0300720c */ /* 0x000fe20003f46270 */
[----:B------:R-:W-:Y:S01]  /*5600*/  @!P6 IMAD.IADD R111, R111, 0x1, -R8 ;  /* 0x000000016f6fe824 */ /* 0x000fe200078e0a08 */
[----:B------:R-:W-:Y:S01]  /*5610*/  ISETP.GE.AND P6, PT, R4, RZ, PT ;  /* 0x000000ff0400720c */ /* 0x000fe20003fc6270 */
[----:B------:R-:W-:Y:S01]  /*5620*/  VIADD R4, R0, 0x6d ;  /* 0x0000006d00047836 */ /* 0x000fe20000000000 */
[----:B------:R-:W-:Y:S01]  /*5630*/  ISETP.GT.U32.AND P1, PT, R8, R114, PT ;  /* 0x000000720800720c */ /* 0x000fe20003f24070 */
[----:B------:R-:W-:Y:S01]  /*5640*/  IMAD.HI.U32 R3, R2, R115, RZ ;  /* 0x0000007302037227 */ /* 0x000fe200078e00ff */
[----:B------:R-:W-:-:S02]  /*5650*/  @!P0 IADD3 R112, -R112, RZ, RZ ;  /* 0x000000ff70708210 */ /* 0x000fc40007ffe1ff */
[----:B------:R-:W-:Y:S01]  /*5660*/  IABS R9, R4 ;  /* 0x0000000400097213 */ /* 0x000fe20000000000 */
[----:B------:R-:W-:Y:S01]  /*5670*/  @!P3 IMAD.MOV R111, RZ, RZ, -R111 ;  /* 0x000000ffff6fb224 */ /* 0x000fe200078e0a6f */
[----:B------:R-:W-:Y:S01]  /*5680*/  ISETP.GE.AND P3, PT, R4, RZ, PT ;  /* 0x000000ff0400720c */ /* 0x000fe20003f66270 */
[----:B------:R-:W-:Y:S01]  /*5690*/  IMAD.HI.U32 R4, R2, R117, RZ ;  /* 0x0000007502047227 */ /* 0x000fe200078e00ff */
[----:B------:R-:W-:Y:S02]  /*56a0*/  ISETP.GE.AND P0, PT, R5, RZ, PT ;  /* 0x000000ff0500720c */ /* 0x000fe40003f06270 */
[----:B------:R-:W-:Y:S01]  /*56b0*/  IABS R11, R10 ;  /* 0x0000000a000b7213 */ /* 0x000fe20000000000 */
[----:B------:R-:W-:Y:S01]  /*56c0*/  IMAD.MOV R5, RZ, RZ, -R3 ;  /* 0x000000ffff057224 */ /* 0x000fe200078e0a03 */
[----:B------:R-:W-:Y:S01]  /*56d0*/  IABS R121, R12 ;  /* 0x0000000c00797213 */ /* 0x000fe20000000000 */
[----:B------:R-:W-:Y:S01]  /*56e0*/  IMAD.MOV R4, RZ, RZ, -R4 ;  /* 0x000000ffff047224 */ /* 0x000fe200078e0a04 */
[----:B------:R-:W-:Y:S01]  /*56f0*/  @!P1 IADD3 R114, R114, -R8, RZ ;  /* 0x8000000872729210 */ /* 0x000fe20007ffe0ff */
[----:B------:R-:W-:Y:S01]  /*5700*/  @!P5 IMAD.IADD R113, R113, 0x1, -R8 ;  /* 0x000000017171d824 */ /* 0x000fe200078e0a08 */
[----:B------:R-:W-:Y:S01]  /*5710*/  ISETP.GE.AND P5, PT, R10, RZ, PT ;  /* 0x000000ff0a00720c */ /* 0x000fe20003fa6270 */
[----:B------:R-:W-:-:S02]  /*5720*/  IMAD R115, R8, R5, R115 ;  /* 0x0000000508737224 */ /* 0x000fc400078e0273 */
[----:B------:R-:W-:-:S04]  /*5730*/  IMAD.HI.U32 R3, R2, R9, RZ ;  /* 0x0000000902037227 */ /* 0x000fc800078e00ff */
[C---:B------:R-:W-:Y:S01]  /*5740*/  IMAD R117, R8.reuse, R4, R117 ;  /* 0x0000000408757224 */ /* 0x040fe200078e0275 */
[----:B------:R-:W-:Y:S01]  /*5750*/  IADD3 R116, -R3, RZ, RZ ;  /* 0x000000ff03747210 */ /* 0x000fe20007ffe1ff */
[----:B------:R-:W-:Y:S01]  /*5760*/  @!P4 IMAD.MOV R113, RZ, RZ, -R113 ;  /* 0x000000ffff71c224 */ /* 0x000fe200078e0a71 */
[----:B------:R-:W-:Y:S01]  /*5770*/  ISETP.GT.U32.AND P4, PT, R8, R115, PT ;  /* 0x000000730800720c */ /* 0x000fe20003f84070 */
[----:B------:R-:W-:-:S04]  /*5780*/  IMAD.HI.U32 R3, R2, R11, RZ ;  /* 0x0000000b02037227 */ /* 0x000fc800078e00ff */
[----:B------:R-:W-:Y:S01]  /*5790*/  @!P6 IMAD.MOV R114, RZ, RZ, -R114 ;  /* 0x000000ffff72e224 */ /* 0x000fe200078e0a72 */
[C---:B------:R-:W-:Y:S01]  /*57a0*/  ISETP.GT.U32.AND P6, PT, R8.reuse, R117, PT ;  /* 0x000000750800720c */ /* 0x040fe20003fc4070 */
[----:B------:R-:W-:Y:S02]  /*57b0*/  IMAD.MOV R3, RZ, RZ, -R3 ;  /* 0x000000ffff037224 */ /* 0x000fe400078e0a03 */
[C---:B------:R-:W-:Y:S01]  /*57c0*/  IMAD R116, R8.reuse, R116, R9 ;  /* 0x0000007408747224 */ /* 0x040fe200078e0209 */
[----:B------:R-:W-:Y:S01]  /*57d0*/  IABS R9, R13 ;  /* 0x0000000d00097213 */ /* 0x000fe20000000000 */
[----:B------:R-:W-:Y:S02]  /*57e0*/  IMAD R118, R8, R3, R11 ;  /* 0x0000000308767224 */ /* 0x000fe400078e020b */
[C---:B------:R-:W-:Y:S01]  /*57f0*/  VIADD R11, R0.reuse, 0x71 ;  /* 0x00000071000b7836 */ /* 0x040fe20000000000 */
[----:B------:R-:W-:Y:S01]  /*5800*/  @!P4 IADD3 R115, R115, -R8, RZ ;  /* 0x800000087373c210 */ /* 0x000fe20007ffe0ff */
[----:B------:R-:W-:Y:S01]  /*5810*/  VIADD R10, R0, 0x70 ;  /* 0x00000070000a7836 */ /* 0x000fe20000000000 */
[----:B------:R-:W-:Y:S01]  /*5820*/  ISETP.GT.U32.AND P1, PT, R8, R116, PT ;  /* 0x000000740800720c */ /* 0x000fe20003f24070 */
[C---:B------:R-:W-:Y:S01]  /*5830*/  VIADD R14, R0.reuse, 0x81 ;  /* 0x00000081000e7836 */ /* 0x040fe20000000000 */
[----:B------:R-:W-:Y:S01]  /*5840*/  IABS R5, R11 ;  /* 0x0000000b00057213 */ /* 0x000fe20000000000 */
[C---:B------:R-:W-:Y:S01]  /*5850*/  VIADD R15, R0.reuse, 0x85 ;  /* 0x00000085000f7836 */ /* 0x040fe20000000000 */
[----:B------:R-:W-:Y:S01]  /*5860*/  @!P6 IADD3 R117, R117, -R8, RZ ;  /* 0x800000087575e210 */ /* 0x000fe20007ffe0ff */
[----:B--2---:R-:W-:Y:S01]  /*5870*/  VIADD R20, R0, 0xf5 ;  /* 0x000000f500147836 */ /* 0x004fe20000000000 */
[----:B------:R-:W-:Y:S01]  /*5880*/  ISETP.GT.U32.AND P4, PT, R8, R115, PT ;  /* 0x000000730800720c */ /* 0x000fe20003f84070 */
[----:B------:R-:W-:Y:S01]  /*5890*/  IMAD.HI.U32 R4, R2, R5, RZ ;  /* 0x0000000502047227 */ /* 0x000fe200078e00ff */
[----:B------:R-:W-:-:S02]  /*58a0*/  ISETP.GT.U32.AND P6, PT, R8, R117, PT ;  /* 0x000000750800720c */ /* 0x000fc40003fc4070 */
[----:B------:R-:W-:Y:S01]  /*58b0*/  IABS R119, R10 ;  /* 0x0000000a00777213 */ /* 0x000fe20000000000 */
[----:B------:R-:W-:Y:S02]  /*58c0*/  IMAD.MOV R4, RZ, RZ, -R4 ;  /* 0x000000ffff047224 */ /* 0x000fe400078e0a04 */
[----:B------:R-:W-:Y:S02]  /*58d0*/  @!P1 IMAD.IADD R116, R116, 0x1, -R8 ;  /* 0x0000000174749824 */ /* 0x000fe400078e0a08 */
[----:B------:R-:W-:Y:S01]  /*58e0*/  IMAD R120, R8, R4, R5 ;  /* 0x0000000408787224 */ /* 0x000fe200078e0205 */
[----:B------:R-:W-:Y:S01]  /*58f0*/  MOV R5, R9 ;  /* 0x0000000900057202 */ /* 0x000fe20000000f00 */
[----:B------:R-:W-:Y:S01]  /*5900*/  IMAD.HI.U32 R3, R2, R119, RZ ;  /* 0x0000007702037227 */ /* 0x000fe200078e00ff */
[----:B------:R-:W-:-:S03]  /*5910*/  ISETP.GT.U32.AND P1, PT, R8, R116, PT ;  /* 0x000000740800720c */ /* 0x000fc60003f24070 */
[--C-:B------:R-:W-:Y:S01]  /*5920*/  @!P4 IMAD.IADD R115, R115, 0x1, -R8.reuse ;  /* 0x000000017373c824 */ /* 0x100fe200078e0a08 */
[C---:B------:R-:W-:Y:S01]  /*5930*/  ISETP.GT.U32.AND P4, PT, R8.reuse, R118, PT ;  /* 0x000000760800720c */ /* 0x040fe20003f84070 */
[----:B------:R-:W-:Y:S01]  /*5940*/  @!P6 IMAD.IADD R117, R117, 0x1, -R8 ;  /* 0x000000017575e824 */ /* 0x000fe200078e0a08 */
[----:B------:R-:W-:Y:S01]  /*5950*/  ISETP.GT.U32.AND P6, PT, R8, R120, PT ;  /* 0x000000780800720c */ /* 0x000fe20003fc4070 */
[----:B------:R-:W-:Y:S02]  /*5960*/  IMAD.MOV R3, RZ, RZ, -R3 ;  /* 0x000000ffff037224 */ /* 0x000fe400078e0a03 */
[----:B------:R-:W-:Y:S02]  /*5970*/  VIADD R9, R0, 0x74 ;  /* 0x0000007400097836 */ /* 0x000fe40000000000 */
[----:B------:R-:W-:Y:S02]  /*5980*/  IMAD R119, R8, R3, R119 ;  /* 0x0000000308777224 */ /* 0x000fe400078e0277 */
[----:B------:R-:W-:Y:S01]  /*5990*/  IMAD.HI.U32 R3, R2, R121, RZ ;  /* 0x0000007902037227 */ /* 0x000fe200078e00ff */
[----:B------:R-:W-:-:S03]  /*59a0*/  IABS R123, R9 ;  /* 0x00000009007b7213 */ /* 0x000fc60000000000 */
[----:B------:R-:W-:Y:S01]  /*59b0*/  @!P4 IADD3 R118, R118, -R8, RZ ;  /* 0x800000087676c210 */ /* 0x000fe20007ffe0ff */
[----:B------:R-:W-:Y:S02]  /*59c0*/  IMAD.MOV R3, RZ, RZ, -R3 ;  /* 0x000000ffff037224 */ /* 0x000fe400078e0a03 */
[--C-:B------:R-:W-:Y:S01]  /*59d0*/  @!P1 IMAD.IADD R116, R116, 0x1, -R8.reuse ;  /* 0x0000000174749824 */ /* 0x100fe200078e0a08 */
[----:B------:R-:W-:Y:S01]  /*59e0*/  ISETP.GT.U32.AND P4, PT, R8, R118, PT ;  /* 0x000000760800720c */ /* 0x000fe20003f84070 */
[----:B------:R-:W-:Y:S01]  /*59f0*/  @!P6 IMAD.IADD R120, R120, 0x1, -R8 ;  /* 0x000000017878e824 */ /* 0x000fe200078e0a08 */
[C---:B------:R-:W-:Y:S01]  /*5a00*/  ISETP.GT.U32.AND P1, PT, R8.reuse, R119, PT ;  /* 0x000000770800720c */ /* 0x040fe20003f24070 */
[----:B------:R-:W-:Y:S02]  /*5a10*/  IMAD R121, R8, R3, R121 ;  /* 0x0000000308797224 */ /* 0x000fe400078e0279 */
[----:B------:R-:W-:-:S04]  /*5a20*/  IMAD.HI.U32 R3, R2, R123, RZ ;  /* 0x0000007b02037227 */ /* 0x000fc800078e00ff */
[----:B------:R-:W-:Y:S01]  /*5a30*/  @!P3 IMAD.MOV R116, RZ, RZ, -R116 ;  /* 0x000000ffff74b224 */ /* 0x000fe200078e0a74 */
[----:B------:R-:W-:Y:S01]  /*5a40*/  ISETP.GT.U32.AND P3, PT, R8, R120, PT ;  /* 0x000000780800720c */ /* 0x000fe20003f64070 */
[----:B------:R-:W-:Y:S01]  /*5a50*/  IMAD.HI.U32 R4, R2, R5, RZ ;  /* 0x0000000502047227 */ /* 0x000fe200078e00ff */
[----:B------:R-:W-:-:S03]  /*5a60*/  IADD3 R3, -R3, RZ, RZ ;  /* 0x000000ff03037210 */ /* 0x000fc60007ffe1ff */
[----:B------:R-:W-:Y:S01]  /*5a70*/  IMAD.MOV R4, RZ, RZ, -R4 ;  /* 0x000000ffff047224 */ /* 0x000fe200078e0a04 */
[----:B------:R-:W-:Y:S01]  /*5a80*/  @!P1 IADD3 R119, R119, -R8, RZ ;  /* 0x8000000877779210 */ /* 0x000fe20007ffe0ff */
[----:B------:R-:W-:Y:S01]  /*5a90*/  @!P4 IMAD.IADD R118, R118, 0x1, -R8 ;  /* 0x000000017676c824 */ /* 0x000fe200078e0a08 */
[C---:B------:R-:W-:Y:S01]  /*5aa0*/  ISETP.GT.U32.AND P4, PT, R8.reuse, R121, PT ;  /* 0x000000790800720c */ /* 0x040fe20003f84070 */
[C---:B------:R-:W-:Y:S01]  /*5ab0*/  IMAD R122, R8.reuse, R4, R5 ;  /* 0x00000004087a7224 */ /* 0x040fe200078e0205 */
[C---:B------:R-:W-:Y:S01]  /*5ac0*/  ISETP.GT.U32.AND P6, PT, R8.reuse, R119, PT ;  /* 0x000000770800720c */ /* 0x040fe20003fc4070 */
[C---:B------:R-:W-:Y:S01]  /*5ad0*/  IMAD R123, R8.reuse, R3, R123 ;  /* 0x00000003087b7224 */ /* 0x040fe200078e027b */
[----:B------:R-:W-:Y:S01]  /*5ae0*/  ISETP.GE.AND P1, PT, R11, RZ, PT ;  /* 0x000000ff0b00720c */ /* 0x000fe20003f26270 */
[----:B------:R-:W-:Y:S01]  /*5af0*/  @!P5 IMAD.MOV R118, RZ, RZ, -R118 ;  /* 0x000000ffff76d224 */ /* 0x000fe200078e0a76 */
[----:B------:R-:W-:Y:S01]  /*5b00*/  ISETP.GT.U32.AND P5, PT, R8, R122, PT ;  /* 0x0000007a0800720c */ /* 0x000fe20003fa4070 */
[----:B------:R-:W-:Y:S01]  /*5b10*/  @!P3 IMAD.IADD R120, R120, 0x1, -R8 ;  /* 0x000000017878b824 */ /* 0x000fe200078e0a08 */
[----:B------:R-:W-:Y:S01]  /*5b20*/  ISETP.GT.U32.AND P3, PT, R8, R123, PT ;  /* 0x0000007b0800720c */ /* 0x000fe20003f64070 */
[----:B------:R-:W-:-:S02]  /*5b30*/  VIADD R4, R0, 0x75 ;  /* 0x0000007500047836 */ /* 0x000fc40000000000 */
[----:B------:R-:W-:Y:S01]  /*5b40*/  @!P2 IMAD.MOV R115, RZ, RZ, -R115 ;  /* 0x000000ffff73a224 */ /* 0x000fe200078e0a73 */
[----:B------:R-:W-:Y:S01]  /*5b50*/  ISETP.GE.AND P2, PT, R10, RZ, PT ;  /* 0x000000ff0a00720c */ /* 0x000fe20003f46270 */
[----:B------:R-:W-:Y:S01]  /*5b60*/  VIADD R10, R0, 0x76 ;  /* 0x00000076000a7836 */ /* 0x000fe20000000000 */
[----:B------:R-:W-:Y:S01]  /*5b70*/  IABS R5, R4 ;  /* 0x0000000400057213 */ /* 0x000fe20000000000 */
[--C-:B------:R-:W-:Y:S01]  /*5b80*/  @!P4 IMAD.IADD R121, R121, 0x1, -R8.reuse ;  /* 0x000000017979c824 */ /* 0x100fe200078e0a08 */
[----:B------:R-:W-:Y:S01]  /*5b90*/  ISETP.GE.AND P4, PT, R9, RZ, PT ;  /* 0x000000ff0900720c */ /* 0x000fe20003f86270 */
[----:B------:R-:W-:Y:S01]  /*5ba0*/  @!P0 IMAD.MOV R117, RZ, RZ, -R117 ;  /* 0x000000ffff758224 */ /* 0x000fe200078e0a75 */
[----:B------:R-:W-:Y:S01]  /*5bb0*/  IABS R125, R10 ;  /* 0x0000000a007d7213 */ /* 0x000fe20000000000 */
[--C-:B------:R-:W-:Y:S01]  /*5bc0*/  @!P5 IMAD.IADD R122, R122, 0x1, -R8.reuse ;  /* 0x000000017a7ad824 */ /* 0x100fe200078e0a08 */
[----:B------:R-:W-:Y:S01]  /*5bd0*/  ISETP.GT.U32.AND P5, PT, R8, R121, PT ;  /* 0x000000790800720c */ /* 0x000fe20003fa4070 */
[----:B------:R-:W-:Y:S01]  /*5be0*/  @!P3 IMAD.IADD R123, R123, 0x1, -R8 ;  /* 0x000000017b7bb824 */ /* 0x000fe200078e0a08 */
[----:B------:R-:W-:Y:S01]  /*5bf0*/  IADD3 R9, R0, 0x77, RZ ;  /* 0x0000007700097810 */ /* 0x000fe20007ffe0ff */
[----:B------:R-:W-:Y:S01]  /*5c00*/  IMAD.HI.U32 R3, R2, R5, RZ ;  /* 0x0000000502037227 */ /* 0x000fe200078e00ff */
[----:B------:R-:W-:-:S02]  /*5c10*/  @!P6 IADD3 R119, R119, -R8, RZ ;  /* 0x800000087777e210 */ /* 0x000fc40007ffe0ff */
[----:B------:R-:W-:Y:S01]  /*5c20*/  ISETP.GT.U32.AND P3, PT, R8, R123, PT ;  /* 0x0000007b0800720c */ /* 0x000fe20003f64070 */
[----:B------:R-:W-:Y:S01]  /*5c30*/  IMAD.MOV R124, RZ, RZ, -R3 ;  /* 0x000000ffff7c7224 */ /* 0x000fe200078e0a03 */
[----:B------:R-:W-:Y:S01]  /*5c40*/  @!P2 IADD3 R119, -R119, RZ, RZ ;  /* 0x000000ff7777a210 */ /* 0x000fe20007ffe1ff */
[----:B------:R-:W-:Y:S01]  /*5c50*/  IMAD.HI.U32 R3, R2, R125, RZ ;  /* 0x0000007d02037227 */ /* 0x000fe200078e00ff */
[----:B------:R-:W-:Y:S02]  /*5c60*/  ISETP.GT.U32.AND P2, PT, R8, R122, PT ;  /* 0x0000007a0800720c */ /* 0x000fe40003f44070 */
[----:B------:R-:W-:Y:S01]  /*5c70*/  ISETP.GE.AND P0, PT, R12, RZ, PT ;  /* 0x000000ff0c00720c */ /* 0x000fe20003f06270 */
[----:B------:R-:W-:Y:S01]  /*5c80*/  IMAD R124, R8, R124, R5 ;  /* 0x0000007c087c7224 */ /* 0x000fe200078e0205 */
[----:B------:R-:W-:Y:S01]  /*5c90*/  IABS R5, R9 ;  /* 0x0000000900057213 */ /* 0x000fe20000000000 */
[----:B------:R-:W-:Y:S01]  /*5ca0*/  IMAD.MOV R3, RZ, RZ, -R3 ;  /* 0x000000ffff037224 */ /* 0x000fe200078e0a03 */
[----:B------:R-:W-:Y:S01]  /*5cb0*/  @!P1 IADD3 R120, -R120, RZ, RZ ;  /* 0x000000ff78789210 */ /* 0x000fe20007ffe1ff */
[--C-:B------:R-:W-:Y:S01]  /*5cc0*/  @!P5 IMAD.IADD R121, R121, 0x1, -R8.reuse ;  /* 0x000000017979d824 */ /* 0x100fe200078e0a08 */
[C---:B------:R-:W-:Y:S01]  /*5cd0*/  ISETP.GT.U32.AND P5, PT, R8.reuse, R124, PT ;  /* 0x0000007c0800720c */ /* 0x040fe20003fa4070 */
[----:B------:R-:W-:Y:S01]  /*5ce0*/  IMAD R125, R8, R3, R125 ;  /* 0x00000003087d7224 */ /* 0x000fe200078e027d */
[----:B------:R-:W-:Y:S01]  /*5cf0*/  ISETP.GE.AND P6, PT, R13, RZ, PT ;  /* 0x000000ff0d00720c */ /* 0x000fe20003fc6270 */
[----:B------:R-:W-:-:S02]  /*5d00*/  @!P3 IMAD.IADD R123, R123, 0x1, -R8 ;  /* 0x000000017b7bb824 */ /* 0x000fc400078e0a08 */
[----:B------:R-:W-:Y:S01]  /*5d10*/  IMAD.HI.U32 R3, R2, R5, RZ ;  /* 0x0000000502037227 */ /* 0x000fe200078e00ff */
[----:B------:R-:W-:Y:S02]  /*5d20*/  ISETP.GT.U32.AND P3, PT, R8, R125, PT ;  /* 0x0000007d0800720c */ /* 0x000fe40003f64070 */
[----:B------:R-:W-:Y:S01]  /*5d30*/  @!P2 IADD3 R122, R122, -R8, RZ ;  /* 0x800000087a7aa210 */ /* 0x000fe20007ffe0ff */
[----:B------:R-:W-:Y:S01]  /*5d40*/  VIADD R12, R0, 0x79 ;  /* 0x00000079000c7836 */ /* 0x000fe20000000000 */
[----:B------:R-:W-:Y:S01]  /*5d50*/  ISETP.GE.AND P2, PT, R4, RZ, PT ;  /* 0x000000ff0400720c */ /* 0x000fe20003f46270 */
[----:B------:R-:W-:Y:S02]  /*5d60*/  IMAD.MOV R3, RZ, RZ, -R3 ;  /* 0x000000ffff037224 */ /* 0x000fe400078e0a03 */
[----:B------:R-:W-:Y:S01]  /*5d70*/  @!P5 IMAD.IADD R124, R124, 0x1, -R8 ;  /* 0x000000017c7cd824 */ /* 0x000fe200078e0a08 */
[----:B------:R-:W-:Y:S01]  /*5d80*/  ISETP.GE.AND P5, PT, R10, RZ, PT ;  /* 0x000000ff0a00720c */ /* 0x000fe20003fa6270 */
[----:B------:R-:W-:-:S02]  /*5d90*/  VIADD R11, R0, 0x78 ;  /* 0x00000078000b7836 */ /* 0x000fc40000000000 */
[C---:B------:R-:W-:Y:S01]  /*5da0*/  IMAD R126, R8.reuse, R3, R5 ;  /* 0x00000003087e7224 */ /* 0x040fe200078e0205 */
[----:B------:R-:W-:Y:S01]  /*5db0*/  IABS R5, R12 ;  /* 0x0000000c00057213 */ /* 0x000fe20000000000 */
[----:B------:R-:W-:Y:S01]  /*5dc0*/  @!P3 IMAD.IADD R125, R125, 0x1, -R8 ;  /* 0x000000017d7db824 */ /* 0x000fe200078e0a08 */
[----:B------:R-:W-:Y:S01]  /*5dd0*/  ISETP.GT.U32.AND P3, PT, R8, R124, PT ;  /* 0x0000007c0800720c */ /* 0x000fe20003f64070 */
[----:B------:R-:W-:Y:S01]  /*5de0*/  VIADD R10, R0, 0x7a ;  /* 0x0000007a000a7836 */ /* 0x000fe20000000000 */
[----:B------:R-:W-:Y:S01]  /*5df0*/  IABS R127, R11 ;  /* 0x0000000b007f7213 */ /* 0x000fe20000000000 */
[----:B------:R-:W-:Y:S01]  /*5e00*/  IMAD.HI.U32 R3, R2, R5, RZ ;  /* 0x0000000502037227 */ /* 0x000fe200078e00ff */
[----:B------:R-:W-:Y:S02]  /*5e10*/  ISETP.GT.U32.AND P1, PT, R8, R126, PT ;  /* 0x0000007e0800720c */ /* 0x000fe40003f24070 */
[----:B------:R-:W-:Y:S01]  /*5e20*/  IABS R129, R10 ;  /* 0x0000000a00817213 */ /* 0x000fe20000000000 */
[----:B------:R-:W-:-:S04]  /*5e30*/  IMAD.HI.U32 R4, R2, R127, RZ ;  /* 0x0000007f02047227 */ /* 0x000fc800078e00ff */
[----:B------:R-:W-:Y:S01]  /*5e40*/  IMAD.MOV R3, RZ, RZ, -R3 ;  /* 0x000000ffff037224 */ /* 0x000fe200078e0a03 */
[----:B------:R-:W-:Y:S01]  /*5e50*/  IADD3 R4, -R4, RZ, RZ ;  /* 0x000000ff04047210 */ /* 0x000fe20007ffe1ff */
[----:B------:R-:W-:Y:S01]  /*5e60*/  @!P0 IMAD.MOV R121, RZ, RZ, -R121 ;  /* 0x000000ffff798224 */ /* 0x000fe200078e0a79 */
[----:B------:R-:W-:Y:S01]  /*5e70*/  @!P3 IADD3 R124, R124, -R8, RZ ;  /* 0x800000087c7cb210 */ /* 0x000fe20007ffe0ff */
[C---:B------:R-:W-:Y:S01]  /*5e80*/  IMAD R128, R8.reuse, R3, R5 ;  /* 0x0000000308807224 */ /* 0x040fe200078e0205 */
[C---:B------:R-:W-:Y:S01]  /*5e90*/  ISETP.GT.U32.AND P0, PT, R8.reuse, R125, PT ;  /* 0x0000007d0800720c */ /* 0x040fe20003f04070 */
[----:B------:R-:W-:Y:S01]  /*5ea0*/  IMAD R127, R8, R4, R127 ;  /* 0x00000004087f7224 */ /* 0x000fe200078e027f */
[----:B------:R-:W-:Y:S01]  /*5eb0*/  @!P2 IADD3 R124, -R124, RZ, RZ ;  /* 0x000000ff7c7ca210 */ /* 0x000fe20007ffe1ff */
[----:B------:R-:W-:Y:S01]  /*5ec0*/  IMAD.HI.U32 R4, R2, R129, RZ ;  /* 0x0000008102047227 */ /* 0x000fe200078e00ff */
[----:B------:R-:W-:Y:S02]  /*5ed0*/  ISETP.GT.U32.AND P2, PT, R8, R128, PT ;  /* 0x000000800800720c */ /* 0x000fe40003f44070 */
[----:B------:R-:W-:Y:S01]  /*5ee0*/  @!P1 IADD3 R126, R126, -R8, RZ ;  /* 0x800000087e7e9210 */ /* 0x000fe20007ffe0ff */
[----:B------:R-:W-:Y:S01]  /*5ef0*/  IMAD.MOV R4, RZ, RZ, -R4 ;  /* 0x000000ffff047224 */ /* 0x000fe200078e0a04 */
[----:B------:R-:W-:Y:S01]  /*5f00*/  ISETP.GE.AND P3, PT, R11, RZ, PT ;  /* 0x000000ff0b00720c */ /* 0x000fe20003f66270 */
[----:B------:R-:W-:Y:S01]  /*5f10*/  @!P6 IMAD.MOV R122, RZ, RZ, -R122 ;  /* 0x000000ffff7ae224 */ /* 0x000fe200078e0a7a */
[C---:B------:R-:W-:Y:S01]  /*5f20*/  ISETP.GT.U32.AND P6, PT, R8.reuse, R127, PT ;  /* 0x0000007f0800720c */ /* 0x040fe20003fc4070 */
[C---:B------:R-:W-:Y:S01]  /*5f30*/  IMAD R129, R8.reuse, R4, R129 ;  /* 0x0000000408817224 */ /* 0x040fe200078e0281 */
[----:B------:R-:W-:Y:S01]  /*5f40*/  ISETP.GT.U32.AND P1, PT, R8, R126, PT ;  /* 0x0000007e0800720c */ /* 0x000fe20003f24070 */
[----:B------:R-:W-:-:S02]  /*5f50*/  VIADD R4, R0, 0x7b ;  /* 0x0000007b00047836 */ /* 0x000fc40000000000 */
[--C-:B------:R-:W-:Y:S01]  /*5f60*/  @!P0 IMAD.IADD R125, R125, 0x1, -R8.reuse ;  /* 0x000000017d7d8824 */ /* 0x100fe200078e0a08 */
[----:B------:R-:W-:Y:S01]  /*5f70*/  ISETP.GE.AND P0, PT, R12, RZ, PT ;  /* 0x000000ff0c00720c */ /* 0x000fe20003f06270 */
[----:B------:R-:W-:Y:S01]  /*5f80*/  @!P2 IMAD.IADD R128, R128, 0x1, -R8 ;  /* 0x000000018080a824 */ /* 0x000fe200078e0a08 */
[----:B------:R-:W-:Y:S01]  /*5f90*/  IABS R5, R4 ;  /* 0x0000000400057213 */ /* 0x000fe20000000000 */
[----:B------:R-:W-:Y:S01]  /*5fa0*/  @!P5 IMAD.MOV R125, RZ, RZ, -R125 ;  /* 0x000000ffff7dd224 */ /* 0x000fe200078e0a7d */
[C---:B------:R-:W-:Y:S01]  /*5fb0*/  ISETP.GT.U32.AND P5, PT, R8.reuse, R129, PT ;  /* 0x000000810800720c */ /* 0x040fe20003fa4070 */
[----:B------:R-:W-:Y:S01]  /*5fc0*/  @!P4 IMAD.MOV R123, RZ, RZ, -R123 ;  /* 0x000000ffff7bc224 */ /* 0x000fe200078e0a7b */
[----:B------:R-:W-:Y:S01]  /*5fd0*/  ISETP.GT.U32.AND P2, PT, R8, R128, PT ;  /* 0x000000800800720c */ /* 0x000fe20003f44070 */
[----:B------:R-:W-:Y:S01]  /*5fe0*/  IMAD.HI.U32 R3, R2, R5, RZ ;  /* 0x0000000502037227 */ /* 0x000fe200078e00ff */
[----:B------:R-:W-:Y:S02]  /*5ff0*/  ISETP.GE.AND P4, PT, R9, RZ, PT ;  /* 0x000000ff0900720c */ /* 0x000fe40003f86270 */
[----:B------:R-:W-:Y:S01]  /*6000*/  IADD3 R12, R0, 0x7f, RZ ;  /* 0x0000007f000c7810 */ /* 0x000fe20007ffe0ff */
[----:B------:R-:W-:-:S02]  /*6010*/  IMAD.MOV R3, RZ, RZ, -R3 ;  /* 0x000000ffff037224 */ /* 0x000fc400078e0a03 */
[--C-:B------:R-:W-:Y:S02]  /*6020*/  @!P6 IMAD.IADD R127, R127, 0x1, -R8.reuse ;  /* 0x000000017f7fe824 */ /* 0x100fe400078e0a08 */
[--C-:B------:R-:W-:Y:S01]  /*6030*/  @!P1 IMAD.IADD R126, R126, 0x1, -R8.reuse ;  /* 0x000000017e7e9824 */ /* 0x100fe200078e0a08 */
[----:B------:R-:W-:Y:S01]  /*6040*/  ISETP.GE.AND P1, PT, R10, RZ, PT ;  /* 0x000000ff0a00720c */ /* 0x000fe20003f26270 */
[C---:B------:R-:W-:Y:S01]  /*6050*/  IMAD R130, R8.reuse, R3, R5 ;  /* 0x0000000308827224 */ /* 0x040fe200078e0205 */
[----:B------:R-:W-:Y:S01]  /*6060*/  ISETP.GT.U32.AND P6, PT, R8, R127, PT ;  /* 0x0000007f0800720c */ /* 0x000fe20003fc4070 */
[----:B------:R-:W-:Y:S02]  /*6070*/  VIADD R10, R0, 0x7d ;  /* 0x0000007d000a7836 */ /* 0x000fe40000000000 */
[--C-:B------:R-:W-:Y:S01]  /*6080*/  @!P2 IMAD.IADD R128, R128, 0x1, -R8.reuse ;  /* 0x000000018080a824 */ /* 0x100fe200078e0a08 */
[----:B------:R-:W-:Y:S01]  /*6090*/  ISETP.GT.U32.AND P2, PT, R8, R130, PT ;  /* 0x000000820800720c */ /* 0x000fe20003f44070 */
[----:B------:R-:W-:Y:S01]  /*60a0*/  VIADD R11, R0, 0x7c ;  /* 0x0000007c000b7836 */ /* 0x000fe20000000000 */
[----:B------:R-:W-:Y:S01]  /*60b0*/  IABS R9, R10 ;  /* 0x0000000a00097213 */ /* 0x000fe20000000000 */
[----:B------:R-:W-:Y:S01]  /*60c0*/  @!P5 IMAD.IADD R129, R129, 0x1, -R8 ;  /* 0x000000018181d824 */ /* 0x000fe200078e0a08 */
[----:B------:R-:W-:Y:S01]  /*60d0*/  @!P0 IADD3 R128, -R128, RZ, RZ ;  /* 0x000000ff80808210 */ /* 0x000fe20007ffe1ff */
[----:B------:R-:W-:Y:S01]  /*60e0*/  @!P4 IMAD.MOV R126, RZ, RZ, -R126 ;  /* 0x000000ffff7ec224 */ /* 0x000fe200078e0a7e */
[----:B------:R-:W-:Y:S01]  /*60f0*/  IABS R131, R11 ;  /* 0x0000000b00837213 */ /* 0x000fe20000000000 */
[----:B------:R-:W-:Y:S01]  /*6100*/  IMAD.MOV.U32 R5, RZ, RZ, R9 ;  /* 0x000000ffff057224 */ /* 0x000fe200078e0009 */
[----:B------:R-:W-:Y:S01]  /*6110*/  ISETP.GE.AND P5, PT, R11, RZ, PT ;  /* 0x000000ff0b00720c */ /* 0x000fe20003fa6270 */
[----:B------:R-:W-:Y:S01]  /*6120*/  VIADD R11, R0, 0x7e ;  /* 0x0000007e000b7836 */ /* 0x000fe20000000000 */
[----:B------:R-:W-:Y:S01]  /*6130*/  @!P6 IADD3 R127, R127, -R8, RZ ;  /* 0x800000087f7fe210 */ /* 0x000fe20007ffe0ff */
[----:B------:R-:W-:Y:S01]  /*6140*/  IMAD.HI.U32 R3, R2, R5, RZ ;  /* 0x0000000502037227 */ /* 0x000fe200078e00ff */
[----:B------:R-:W-:-:S02]  /*6150*/  ISETP.GE.AND P6, PT, R4, RZ, PT ;  /* 0x000000ff0400720c */ /* 0x000fc40003fc6270 */
[----:B------:R-:W-:Y:S01]  /*6160*/  IABS R133, R11 ;  /* 0x0000000b00857213 */ /* 0x000fe20000000000 */
[----:B------:R-:W-:Y:S01]  /*6170*/  @!P2 IMAD.IADD R130, R130, 0x1, -R8 ;  /* 0x000000018282a824 */ /* 0x000fe200078e0a08 */
[C---:B------:R-:W-:Y:S01]  /*6180*/  ISETP.GT.U32.AND P4, PT, R8.reuse, R129, PT ;  /* 0x000000810800720c */ /* 0x040fe20003f84070 */
[----:B------:R-:W-:Y:S01]  /*6190*/  IMAD.MOV R3, RZ, RZ, -R3 ;  /* 0x000000ffff037224 */ /* 0x000fe200078e0a03 */
[----:B------:R-:W-:Y:S01]  /*61a0*/  IABS R9, R12 ;  /* 0x0000000c00097213 */ /* 0x000fe20000000000 */
[----:B------:R-:W-:Y:S01]  /*61b0*/  @!P3 IMAD.MOV R127, RZ, RZ, -R127 ;  /* 0x000000ffff7fb224 */ /* 0x000fe200078e0a7f */
[C---:B------:R-:W-:Y:S01]  /*61c0*/  ISETP.GT.U32.AND P3, PT, R8.reuse, R130, PT ;  /* 0x000000820800720c */ /* 0x040fe20003f64070 */
[----:B------:R-:W-:Y:S01]  /*61d0*/  IMAD R132, R8, R3, R5 ;  /* 0x0000000308847224 */ /* 0x000fe200078e0205 */
[----:B------:R-:W-:Y:S01]  /*61e0*/  IABS R5, R14 ;  /* 0x0000000e00057213 */ /* 0x000fe20000000000 */
[----:B------:R-:W-:-:S03]  /*61f0*/  IMAD.HI.U32 R3, R2, R133, RZ ;  /* 0x0000008502037227 */ /* 0x000fc600078e00ff */
[----:B------:R-:W-:Y:S01]  /*6200*/  ISETP.GT.U32.AND P2, PT, R8, R132, PT ;  /* 0x000000840800720c */ /* 0x000fe20003f44070 */
[----:B------:R-:W-:Y:S02]  /*6210*/  IMAD.HI.U32 R4, R2, R131, RZ ;  /* 0x0000008302047227 */ /* 0x000fe400078e00ff */
[----:B------:R-:W-:Y:S02]  /*6220*/  @!P4 IADD3 R129, R129, -R8, RZ ;  /* 0x800000088181c210 */ /* 0x000fe40007ffe0ff */
[----:B------:R-:W-:Y:S01]  /*6230*/  VIADD R13, R0, 0x80 ;  /* 0x00000080000d7836 */ /* 0x000fe20000000000 */
[----:B------:R-:W-:Y:S01]  /*6240*/  IADD3 R4, -R4, RZ, RZ ;  /* 0x000000ff04047210 */ /* 0x000fe20007ffe1ff */
[----:B------:R-:W-:Y:S02]  /*6250*/  IMAD.MOV R3, RZ, RZ, -R3 ;  /* 0x000000ffff037224 */ /* 0x000fe400078e0a03 */
[----:B------:R-:W-:Y:S01]  /*6260*/  @!P3 IMAD.IADD R130, R130, 0x1, -R8 ;  /* 0x000000018282b824 */ /* 0x000fe200078e0a08 */
[----:B------:R-:W-:Y:S01]  /*6270*/  IABS R135, R13 ;  /* 0x0000000d00877213 */ /* 0x000fe20000000000 */
[----:B------:R-:W-:-:S02]  /*6280*/  IMAD R133, R8, R3, R133 ;  /* 0x0000000308857224 */ /* 0x000fc400078e0285 */
[----:B------:R-:W-:Y:S02]  /*6290*/  IMAD R131, R8, R4, R131 ;  /* 0x0000000408837224 */ /* 0x000fe400078e0283 */
[----:B------:R-:W-:Y:S01]  /*62a0*/  IMAD.HI.U32 R4, R2, R9, RZ ;  /* 0x0000000902047227 */ /* 0x000fe200078e00ff */
[C---:B------:R-:W-:Y:S02]  /*62b0*/  ISETP.GT.U32.AND P3, PT, R8.reuse, R133, PT ;  /* 0x000000850800720c */ /* 0x040fe40003f64070 */
[----:B------:R-:W-:Y:S01]  /*62c0*/  ISETP.GT.U32.AND P4, PT, R8, R131, PT ;  /* 0x000000830800720c */ /* 0x000fe20003f84070 */
[----:B------:R-:W-:Y:S01]  /*62d0*/  IMAD.HI.U32 R3, R2, R135, RZ ;  /* 0x0000008702037227 */ /* 0x000fe200078e00ff */
[----:B------:R-:W-:-:S03]  /*62e0*/  IADD3 R4, -R4, RZ, RZ ;  /* 0x000000ff04047210 */ /* 0x000fc60007ffe1ff */
[----:B------:R-:W-:Y:S02]  /*62f0*/  IMAD.MOV R3, RZ, RZ, -R3 ;  /* 0x000000ffff037224 */ /* 0x000fe400078e0a03 */
[C---:B------:R-:W-:Y:S02]  /*6300*/  IMAD R134, R8.reuse, R4, R9 ;  /* 0x0000000408867224 */ /* 0x040fe400078e0209 */
[C---:B------:R-:W-:Y:S02]  /*6310*/  IMAD R135, R8.reuse, R3, R135 ;  /* 0x0000000308877224 */ /* 0x040fe400078e0287 */
[----:B------:R-:W-:Y:S01]  /*6320*/  @!P6 IMAD.MOV R130, RZ, RZ, -R130 ;  /* 0x000000ffff82e224 */ /* 0x000fe200078e0a82 */
[----:B------:R-:W-:Y:S01]  /*6330*/  @!P3 IADD3 R133, R133, -R8, RZ ;  /* 0x800000088585b210 */ /* 0x000fe20007ffe0ff */
[--C-:B------:R-:W-:Y:S01]  /*6340*/  @!P4 IMAD.IADD R131, R131, 0x1, -R8.reuse ;  /* 0x000000018383c824 */ /* 0x100fe200078e0a08 */
[----:B------:R-:W-:Y:S01]  /*6350*/  ISETP.GT.U32.AND P6, PT, R8, R134, PT ;  /* 0x000000860800720c */ /* 0x000fe20003fc4070 */
[----:B------:R-:W-:Y:S01]  /*6360*/  @!P2 IMAD.IADD R132, R132, 0x1, -R8 ;  /* 0x000000018484a824 */ /* 0x000fe200078e0a08 */
[----:B------:R-:W-:Y:S01]  /*6370*/  ISETP.GT.U32.AND P3, PT, R8, R135, PT ;  /* 0x000000870800720c */ /* 0x000fe20003f64070 */
[----:B------:R-:W-:Y:S01]  /*6380*/  IMAD.HI.U32 R4, R2, R5, RZ ;  /* 0x0000000502047227 */ /* 0x000fe200078e00ff */
[----:B------:R-:W-:-:S02]  /*6390*/  ISETP.GE.AND P4, PT, R10, RZ, PT ;  /* 0x000000ff0a00720c */ /* 0x000fc40003f86270 */
[----:B------:R-:W-:Y:S01]  /*63a0*/  ISETP.GT.U32.AND P0, PT, R8, R131, PT ;  /* 0x000000830800720c */ /* 0x000fe20003f04070 */
[----:B------:R-:W-:Y:S01]  /*63b0*/  VIADD R10, R0, 0x82 ;  /* 0x00000082000a7836 */ /* 0x000fe20000000000 */
[----:B------:R-:W-:Y:S01]  /*63c0*/  ISETP.GT.U32.AND P2, PT, R8, R132, PT ;  /* 0x000000840800720c */ /* 0x000fe20003f44070 */
[----:B------:R-:W-:Y:S01]  /*63d0*/  @!P1 IMAD.MOV R129, RZ, RZ, -R129 ;  /* 0x000000ffff819224 */ /* 0x000fe200078e0a81 */
[----:B------:R-:W-:Y:S01]  /*63e0*/  IADD3 R4, -R4, RZ, RZ ;  /* 0x000000ff04047210 */ /* 0x000fe20007ffe1ff */
[C---:B---3--:R-:W-:Y:S01]  /*63f0*/  VIADD R21, R0.reuse, 0xf4 ;  /* 0x000000f400157836 */ /* 0x048fe20000000000 */
[----:B------:R-:W-:Y:S01]  /*6400*/  IABS R137, R10 ;  /* 0x0000000a00897213 */ /* 0x000fe20000000000 */
[----:B------:R-:W-:Y:S01]  /*6410*/  VIADD R19, R0, 0xf8 ;  /* 0x000000f800137836 */ /* 0x000fe20000000000 */
[----:B------:R-:W-:Y:S01]  /*6420*/  @!P6 IADD3 R134, R134, -R8, RZ ;  /* 0x800000088686e210 */ /* 0x000fe20007ffe0ff */
[----:B------:R-:W-:Y:S01]  /*6430*/  @!P3 IMAD.IADD R135, R135, 0x1, -R8 ;  /* 0x000000018787b824 */ /* 0x000fe200078e0a08 */
[----:B------:R-:W-:Y:S01]  /*6440*/  ISETP.GT.U32.AND P6, PT, R8, R133, PT ;  /* 0x000000850800720c */ /* 0x000fe20003fc4070 */
[----:B------:R-:W-:Y:S01]  /*6450*/  IMAD.HI.U32 R3, R2, R137, RZ ;  /* 0x0000008902037227 */ /* 0x000fe200078e00ff */
[----:B------:R-:W-:-:S02]  /*6460*/  ISETP.GE.AND P1, PT, R11, RZ, PT ;  /* 0x000000ff0b00720c */ /* 0x000fc40003f26270 */
[C---:B------:R-:W-:Y:S01]  /*6470*/  ISETP.GT.U32.AND P3, PT, R8.reuse, R135, PT ;  /* 0x000000870800720c */ /* 0x040fe20003f64070 */
[----:B------:R-:W-:Y:S01]  /*6480*/  IMAD R136, R8, R4, R5 ;  /* 0x0000000408887224 */ /* 0x000fe200078e0205 */
[----:B------:R-:W-:Y:S01]  /*6490*/  IADD3 R3, -R3, RZ, RZ ;  /* 0x000000ff03037210 */ /* 0x000fe20007ffe1ff */
[--C-:B------:R-:W-:Y:S01]  /*64a0*/  @!P0 IMAD.IADD R131, R131, 0x1, -R8.reuse ;  /* 0x0000000183838824 */ /* 0x100fe200078e0a08 */
[----:B------:R-:W-:Y:S01]  /*64b0*/  ISETP.GE.AND P0, PT, R12, RZ, PT ;  /* 0x000000ff0c00720c */ /* 0x000fe20003f06270 */
[----:B------:R-:W-:Y:S01]  /*64c0*/  VIADD R12, R0, 0x83 ;  /* 0x00000083000c7836 */ /* 0x000fe20000000000 */
[----:B------:R-:W-:Y:S01]  /*64d0*/  IABS R11, R15 ;  /* 0x0000000f000b7213 */ /* 0x000fe20000000000 */
[C---:B------:R-:W-:Y:S02]  /*64e0*/  IMAD R137, R8.reuse, R3, R137 ;  /* 0x0000000308897224 */ /* 0x040fe400078e0289 */
[--C-:B------:R-:W-:Y:S01]  /*64f0*/  @!P6 IMAD.IADD R133, R133, 0x1, -R8.reuse ;  /* 0x000000018585e824 */ /* 0x100fe200078e0a08 */
[----:B------:R-:W-:Y:S01]  /*6500*/  ISETP.GT.U32.AND P6, PT, R8, R136, PT ;  /* 0x000000880800720c */ /* 0x000fe20003fc4070 */
[--C-:B------:R-:W-:Y:S01]  /*6510*/  @!P2 IMAD.IADD R132, R132, 0x1, -R8.reuse ;  /* 0x000000018484a824 */ /* 0x100fe200078e0a08 */
[----:B------:R-:W-:Y:S01]  /*6520*/  ISETP.GE.AND P2, PT, R13, RZ, PT ;  /* 0x000000ff0d00720c */ /* 0x000fe20003f46270 */
[----:B------:R-:W-:Y:S01]  /*6530*/  @!P3 IMAD.IADD R135, R135, 0x1, -R8 ;  /* 0x000000018787b824 */ /* 0x000fe200078e0a08 */
[----:B------:R-:W-:Y:S01]  /*6540*/  IABS R9, R12 ;  /* 0x0000000c00097213 */ /* 0x000fe20000000000 */
[----:B------:R-:W-:Y:S01]  /*6550*/  VIADD R13, R0, 0x84 ;  /* 0x00000084000d7836 */ /* 0x000fe20000000000 */
[C---:B------:R-:W-:Y:S01]  /*6560*/  ISETP.GT.U32.AND P3, PT, R8.reuse, R137, PT ;  /* 0x000000890800720c */ /* 0x040fe20003f64070 */
[----:B------:R-:W-:Y:S01]  /*6570*/  @!P5 IMAD.MOV R131, RZ, RZ, -R131 ;  /* 0x000000ffff83d224 */ /* 0x000fe200078e0a83 */
[----:B------:R-:W-:Y:S01]  /*6580*/  ISETP.GT.U32.AND P5, PT, R8, R134, PT ;  /* 0x000000860800720c */ /* 0x000fe20003fa4070 */
[----:B------:R-:W-:Y:S01]  /*6590*/  IMAD.HI.U32 R3, R2, R9, RZ ;  /* 0x0000000902037227 */ /* 0x000fe200078e00ff */
[----:B------:R-:W-:-:S02]  /*65a0*/  IABS R139, R13 ;  /* 0x0000000d008b7213 */ /* 0x000fc40000000000 */
[----:B------:R-:W-:Y:S01]  /*65b0*/  @!P1 IADD3 R133, -R133, RZ, RZ ;  /* 0x000000ff85859210 */ /* 0x000fe20007ffe1ff */
[----:B------:R-:W-:Y:S01]  /*65c0*/  @!P6 IMAD.IADD R136, R136, 0x1, -R8 ;  /* 0x000000018888e824 */ /* 0x000fe200078e0a08 */
[----:B------:R-:W-:Y:S01]  /*65d0*/  IADD3 R3, -R3, RZ, RZ ;  /* 0x000000ff03037210 */ /* 0x000fe20007ffe1ff */
[----:B------:R-:W-:Y:S01]  /*65e0*/  IMAD.HI.U32 R4, R2, R139, RZ ;  /* 0x0000008b02047227 */ /* 0x000fe200078e00ff */
[----:B------:R-:W-:-:S03]  /*65f0*/  ISETP.GE.AND P6, PT, R10, RZ, PT ;  /* 0x000000ff0a00720c */ /* 0x000fc60003fc6270 */
[----:B------:R-:W-:Y:S01]  /*6600*/  @!P3 IMAD.IADD R137, R137, 0x1, -R8 ;  /* 0x000000018989b824 */ /* 0x000fe200078e0a08 */
[C---:B------:R-:W-:Y:S01]  /*6610*/  ISETP.GT.U32.AND P3, PT, R8.reuse, R136, PT ;  /* 0x000000880800720c */ /* 0x040fe20003f64070 */
[----:B------:R-:W-:Y:S02]  /*6620*/  IMAD.MOV R4, RZ, RZ, -R4 ;  /* 0x000000ffff047224 */ /* 0x000fe400078e0a04 */
[----:B------:R-:W-:Y:S01]  /*6630*/  IMAD R138, R8, R3, R9 ;  /* 0x00000003088a7224 */ /* 0x000fe200078e0209 */
[----:B------:R-:W-:Y:S01]  /*6640*/  IADD3 R9, R0, 0x86, RZ ;  /* 0x0000008600097810 */ /* 0x000fe20007ffe0ff */
[----:B------:R-:W-:-:S03]  /*6650*/  IMAD.HI.U32 R5, R2, R11, RZ ;  /* 0x0000000b02057227 */ /* 0x000fc600078e00ff */
[----:B------:R-:W-:Y:S01]  /*6660*/  IABS R141, R9 ;  /* 0x00000009008d7213 */ /* 0x000fe20000000000 */
[----:B------:R-:W-:Y:S01]  /*6670*/  @!P5 IMAD.IADD R134, R134, 0x1, -R8 ;  /* 0x000000018686d824 */ /* 0x000fe200078e0a08 */
[C---:B------:R-:W-:Y:S01]  /*6680*/  ISETP.GT.U32.AND P1, PT, R8.reuse, R138, PT ;  /* 0x0000008a0800720c */ /* 0x040fe20003f24070 */
[----:B------:R-:W-:Y:S01]  /*6690*/  IMAD R139, R8, R4, R139 ;  /* 0x00000004088b7224 */ /* 0x000fe200078e028b */
[----:B------:R-:W-:Y:S01]  /*66a0*/  ISETP.GE.AND P5, PT, R14, RZ, PT ;  /* 0x000000ff0e00720c */ /* 0x000fe20003fa6270 */
[----:B------:R-:W-:Y:S02]  /*66b0*/  IMAD.MOV R5, RZ, RZ, -R5 ;  /* 0x000000ffff057224 */ /* 0x000fe400078e0a05 */
[----:B------:R-:W-:Y:S01]  /*66c0*/  @!P4 IMAD.MOV R132, RZ, RZ, -R132 ;  /* 0x000000ffff84c224 */ /* 0x000fe200078e0a84 */
[C---:B------:R-:W-:Y:S01]  /*66d0*/  ISETP.GT.U32.AND P4, PT, R8.reuse, R137, PT ;  /* 0x000000890800720c */ /* 0x040fe20003f84070 */
[----:B------:R-:W-:Y:S01]  /*66e0*/  @!P0 IMAD.MOV R134, RZ, RZ, -R134 ;  /* 0x000000ffff868224 */ /* 0x000fe200078e0a86 */
[C---:B------:R-:W-:Y:S01]  /*66f0*/  ISETP.GT.U32.AND P0, PT, R8.reuse, R139, PT ;  /* 0x0000008b0800720c */ /* 0x040fe20003f04070 */
[----:B------:R-:W-:-:S02]  /*6700*/  IMAD R140, R8, R5, R11 ;  /* 0x00000005088c7224 */ /* 0x000fc400078e020b */
[----:B------:R-:W-:-:S04]  /*6710*/  IMAD.HI.U32 R3, R2, R141, RZ ;  /* 0x0000008d02037227 */ /* 0x000fc800078e00ff */
[--C-:B------:R-:W-:Y:S01]  /*6720*/  @!P3 IMAD.IADD R136, R136, 0x1, -R8.reuse ;  /* 0x000000018888b824 */ /* 0x100fe200078e0a08 */
[----:B------:R-:W-:Y:S01]  /*6730*/  ISETP.GT.U32.AND P3, PT, R8, R140, PT ;  /* 0x0000008c0800720c */ /* 0x000fe20003f64070 */
[----:B------:R-:W-:Y:S01]  /*6740*/  VIADD R10, R0, 0x87 ;  /* 0x00000087000a7836 */ /* 0x000fe20000000000 */
[----:B------:R-:W-:Y:S01]  /*6750*/  IADD3 R4, -R3, RZ, RZ ;  /* 0x000000ff03047210 */ /* 0x000fe20007ffe1ff */
[--C-:B------:R-:W-:Y:S01]  /*6760*/  @!P1 IMAD.IADD R138, R138, 0x1, -R8.reuse ;  /* 0x000000018a8a9824 */ /* 0x100fe200078e0a08 */
[----:B------:R-:W-:Y:S01]  /*6770*/  ISETP.GE.AND P1, PT, R15, RZ, PT ;  /* 0x000000ff0f00720c */ /* 0x000fe20003f26270 */
[--C-:B------:R-:W-:Y:S01]  /*6780*/  @!P4 IMAD.IADD R137, R137, 0x1, -R8.reuse ;  /* 0x000000018989c824 */ /* 0x100fe200078e0a08 */
[----:B------:R-:W-:Y:S01]  /*6790*/  IABS R5, R10 ;  /* 0x0000000a00057213 */ /* 0x000fe20000000000 */
[C---:B------:R-:W-:Y:S01]  /*67a0*/  IMAD R141, R8.reuse, R4, R141 ;  /* 0x00000004088d7224 */ /* 0x040fe200078e028d */
[----:B------:R-:W-:Y:S01]  /*67b0*/  ISETP.GE.AND P4, PT, R13, RZ, PT ;  /* 0x000000ff0d00720c */ /* 0x000fe20003f86270 */
[----:B------:R-:W-:Y:S01]  /*67c0*/  @!P0 IMAD.IADD R139, R139, 0x1, -R8 ;  /* 0x000000018b8b8824 */ /* 0x000fe200078e0a08 */
[C---:B------:R-:W-:Y:S01]  /*67d0*/  ISETP.GT.U32.AND P0, PT, R8.reuse, R138, PT ;  /* 0x0000008a0800720c */ /* 0x040fe20003f04070 */
[----:B------:R-:W-:Y:S01]  /*67e0*/  @!P6 IMAD.MOV R137, RZ, RZ, -R137 ;  /* 0x000000ffff89e224 */ /* 0x000fe200078e0a89 */
[----:B------:R-:W-:Y:S01]  /*67f0*/  ISETP.GT.U32.AND P6, PT, R8, R141, PT ;  /* 0x0000008d0800720c */ /* 0x000fe20003fc4070 */
[----:B------:R-:W-:Y:S01]  /*6800*/  IMAD.HI.U32 R3, R2, R5, RZ ;  /* 0x0000000502037227 */ /* 0x000fe200078e00ff */
[----:B------:R-:W-:-:S03]  /*6810*/  IADD3 R15, R0, 0x95, RZ ;  /* 0x00000095000f7810 */ /* 0x000fc60007ffe0ff */
[--C-:B------:R-:W-:Y:S01]  /*6820*/  @!P3 IMAD.IADD R140, R140, 0x1, -R8.reuse ;  /* 0x000000018c8cb824 */ /* 0x100fe200078e0a08 */
[----:B------:R-:W-:Y:S01]  /*6830*/  ISETP.GT.U32.AND P3, PT, R8, R139, PT ;  /* 0x0000008b0800720c */ /* 0x000fe20003f64070 */
[----:B------:R-:W-:Y:S01]  /*6840*/  @!P2 IMAD.MOV R135, RZ, RZ, -R135 ;  /* 0x000000ffff87a224 */ /* 0x000fe200078e0a87 */
[----:B------:R-:W-:Y:S01]  /*6850*/  ISETP.GE.AND P2, PT, R12, RZ, PT ;  /* 0x000000ff0c00720c */ /* 0x000fe20003f46270 */
[----:B------:R-:W-:Y:S01]  /*6860*/  VIADD R11, R0, 0x88 ;  /* 0x00000088000b7836 */ /* 0x000fe20000000000 */
[----:B------:R-:W-:Y:S01]  /*6870*/  IADD3 R3, -R3, RZ, RZ ;  /* 0x000000ff03037210 */ /* 0x000fe20007ffe1ff */
[--C-:B------:R-:W-:Y:S01]  /*6880*/  @!P0 IMAD.IADD R138, R138, 0x1, -R8.reuse ;  /* 0x000000018a8a8824 */ /* 0x100fe200078e0a08 */
[----:B------:R-:W-:Y:S01]  /*6890*/  ISETP.GE.AND P0, PT, R9, RZ, PT ;  /* 0x000000ff0900720c */ /* 0x000fe20003f06270 */
[----:B------:R-:W-:Y:S01]  /*68a0*/  VIADD R9, R0, 0x8a ;  /* 0x0000008a00097836 */ /* 0x000fe20000000000 */
[----:B------:R-:W-:Y:S01]  /*68b0*/  IABS R143, R11 ;  /* 0x0000000b008f7213 */ /* 0x000fe20000000000 */
[----:B------:R-:W-:Y:S01]  /*68c0*/  IMAD R142, R8, R3, R5 ;  /* 0x00000003088e7224 */ /* 0x000fe200078e0205 */
[----:B------:R-:W-:Y:S01]  /*68d0*/  IADD3 R12, R0, 0x89, RZ ;  /* 0x00000089000c7810 */ /* 0x000fe20007ffe0ff */
[----:B------:R-:W-:Y:S01]  /*68e0*/  @!P6 IMAD.IADD R141, R141, 0x1, -R8 ;  /* 0x000000018d8de824 */ /* 0x000fe200078e0a08 */
[----:B------:R-:W-:Y:S01]  /*68f0*/  IABS R145, R9 ;  /* 0x0000000900917213 */ /* 0x000fe20000000000 */
[----:B------:R-:W-:Y:S01]  /*6900*/  IMAD.HI.U32 R3, R2, R143, RZ ;  /* 0x0000008f02037227 */ /* 0x000fe200078e00ff */
[----:B------:R-:W-:-:S02]  /*6910*/  IABS R5, R12 ;  /* 0x0000000c00057213 */ /* 0x000fc40000000000 */
[----:B------:R-:W-:Y:S01]  /*6920*/  ISETP.GE.AND P6, PT, R11, RZ, PT ;  /* 0x000000ff0b00720c */ /* 0x000fe20003fc6270 */
[----:B------:R-:W-:Y:S01]  /*6930*/  @!P3 IMAD.IADD R139, R139, 0x1, -R8 ;  /* 0x000000018b8bb824 */ /* 0x000fe200078e0a08 */
[C---:B------:R-:W-:Y:S01]  /*6940*/  ISETP.GT.U32.AND P3, PT, R8.reuse, R142, PT ;  /* 0x0000008e0800720c */ /* 0x040fe20003f64070 */
[----:B------:R-:W-:Y:S01]  /*6950*/  @!P2 IMAD.MOV R138, RZ, RZ, -R138 ;  /* 0x000000ffff8aa224 */ /* 0x000fe200078e0a8a */
[C---:B------:R-:W-:Y:S01]  /*6960*/  ISETP.GT.U32.AND P2, PT, R8.reuse, R141, PT ;  /* 0x0000008d0800720c */ /* 0x040fe20003f44070 */
[----:B------:R-:W-:Y:S02]  /*6970*/  IMAD.MOV R3, RZ, RZ, -R3 ;  /* 0x000000ffff037224 */ /* 0x000fe400078e0a03 */
[----:B------:R-:W-:Y:S01]  /*6980*/  @!P5 IMAD.MOV R136, RZ, RZ, -R136 ;  /* 0x000000ffff88d224 */ /* 0x000fe200078e0a88 */
[C---:B------:R-:W-:Y:S01]  /*6990*/  ISETP.GT.U32.AND P5, PT, R8.reuse, R140, PT ;  /* 0x0000008c0800720c */ /* 0x040fe20003fa4070 */
[----:B------:R-:W-:Y:S02]  /*69a0*/  IMAD R143, R8, R3, R143 ;  /* 0x00000003088f7224 */ /* 0x000fe400078e028f */
[----:B------:R-:W-:-:S04]  /*69b0*/  IMAD.HI.U32 R3, R2, R145, RZ ;  /* 0x0000009102037227 */ /* 0x000fc800078e00ff */
[----:B------:R-:W-:Y:S02]  /*69c0*/  IMAD.MOV R3, RZ, RZ, -R3 ;  /* 0x000000ffff037224 */ /* 0x000fe400078e0a03 */
[--C-:B------:R-:W-:Y:S02]  /*69d0*/  @!P3 IMAD.IADD R142, R142, 0x1, -R8.reuse ;  /* 0x000000018e8eb824 */ /* 0x100fe400078e0a08 */
[--C-:B------:R-:W-:Y:S02]  /*69e0*/  @!P2 IMAD.IADD R141, R141, 0x1, -R8.reuse ;  /* 0x000000018d8da824 */ /* 0x100fe400078e0a08 */
[C---:B------:R-:W-:Y:S01]  /*69f0*/  IMAD R145, R8.reuse, R3, R145 ;  /* 0x0000000308917224 */ /* 0x040fe200078e0291 */
[----:B------:R-:W-:Y:S01]  /*6a00*/  ISETP.GT.U32.AND P3, PT, R8, R142, PT ;  /* 0x0000008e0800720c */ /* 0x000fe20003f64070 */
[----:B------:R-:W-:Y:S01]  /*6a10*/  IMAD.HI.U32 R4, R2, R5, RZ ;  /* 0x0000000502047227 */ /* 0x000fe200078e00ff */
[----:B------:R-:W-:Y:S02]  /*6a20*/  @!P5 IADD3 R140, R140, -R8, RZ ;  /* 0x800000088c8cd210 */ /* 0x000fe40007ffe0ff */
[----:B------:R-:W-:Y:S01]  /*6a30*/  ISETP.GE.AND P5, PT, R10, RZ, PT ;  /* 0x000000ff0a00720c */ /* 0x000fe20003fa6270 */
[----:B------:R-:W-:Y:S01]  /*6a40*/  @!P0 IMAD.MOV R141, RZ, RZ, -R141 ;  /* 0x000000ffff8d8224 */ /* 0x000fe200078e0a8d */
[----:B------:R-:W-:Y:S01]  /*6a50*/  ISETP.GT.U32.AND P0, PT, R8, R145, PT ;  /* 0x000000910800720c */ /* 0x000fe20003f04070 */
[----:B------:R-:W-:Y:S01]  /*6a60*/  @!P4 IMAD.MOV R139, RZ, RZ, -R139 ;  /* 0x000000ffff8bc224 */ /* 0x000fe200078e0a8b */
[----:B------:R-:W-:Y:S01]  /*6a70*/  IADD3 R4, -R4, RZ, RZ ;  /* 0x000000ff04047210 */ /* 0x000fe20007ffe1ff */
[----:B------:R-:W-:Y:S01]  /*6a80*/  VIADD R10, R0, 0x8c ;  /* 0x0000008c000a7836 */ /* 0x000fe20000000000 */
[----:B------:R-:W-:Y:S01]  /*6a90*/  ISETP.GT.U32.AND P4, PT, R8, R143, PT ;  /* 0x0000008f0800720c */ /* 0x000fe20003f84070 */
[----:B------:R-:W-:Y:S01]  /*6aa0*/  VIADD R14, R0, 0x91 ;  /* 0x00000091000e7836 */ /* 0x000fe20000000000 */
[----:B------:R-:W-:Y:S01]  /*6ab0*/  @!P1 IADD3 R140, -R140, RZ, RZ ;  /* 0x000000ff8c8c9210 */ /* 0x000fe20007ffe1ff */
[----:B------:R-:W-:Y:S01]  /*6ac0*/  IMAD R144, R8, R4, R5 ;  /* 0x0000000408907224 */ /* 0x000fe200078e0205 */
[----:B------:R-:W-:Y:S01]  /*6ad0*/  IADD3 R4, R0, 0x8b, RZ ;  /* 0x0000008b00047810 */ /* 0x000fe20007ffe0ff */
[----:B------:R-:W-:Y:S01]  /*6ae0*/  @!P3 IMAD.IADD R142, R142, 0x1, -R8 ;  /* 0x000000018e8eb824 */ /* 0x000fe200078e0a08 */
[----:B------:R-:W-:Y:S01]  /*6af0*/  IABS R147, R10 ;  /* 0x0000000a00937213 */ /* 0x000fe20000000000 */
[----:B------:R-:W-:Y:S01]  /*6b00*/  VIADD R7, R0, 0xfe ;  /* 0x000000fe00077836 */ /* 0x000fe20000000000 */
[----:B------:R-:W-:Y:S01]  /*6b10*/  ISETP.GT.U32.AND P2, PT, R8, R144, PT ;  /* 0x000000900800720c */ /* 0x000fe20003f44070 */
[----:B------:R-:W-:Y:S01]  /*6b20*/  @!P5 IMAD.MOV R142, RZ, RZ, -R142 ;  /* 0x000000ffff8ed224 */ /* 0x000fe200078e0a8e */
[----:B------:R-:W-:-:S02]  /*6b30*/  @!P0 IADD3 R145, R145, -R8, RZ ;  /* 0x8000000891918210 */ /* 0x000fc40007ffe0ff */
[----:B------:R-:W-:Y:S01]  /*6b40*/  ISETP.GE.AND P3, PT, R9, RZ, PT ;  /* 0x000000ff0900720c */ /* 0x000fe20003f66270 */
[----:B------:R-:W-:Y:S01]  /*6b50*/  @!P4 IMAD.IADD R143, R143, 0x1, -R8 ;  /* 0x000000018f8fc824 */ /* 0x000fe200078e0a08 */
[----:B------:R-:W-:Y:S02]  /*6b60*/  IABS R9, R4 ;  /* 0x0000000400097213 */ /* 0x000fe40000000000 */
[----:B------:R-:W-:Y:S01]  /*6b70*/  ISETP.GE.AND P5, PT, R4, RZ, PT ;  /* 0x000000ff0400720c */ /* 0x000fe20003fa6270 */
[----:B------:R-:W-:Y:S01]  /*6b80*/  IMAD.HI.U32 R4, R2, R147, RZ ;  /* 0x0000009302047227 */ /* 0x000fe200078e00ff */
[C---:B------:R-:W-:Y:S02]  /*6b90*/  ISETP.GT.U32.AND P0, PT, R8.reuse, R145, PT ;  /* 0x000000910800720c */ /* 0x040fe40003f04070 */
[----:B------:R-:W-:Y:S01]  /*6ba0*/  ISETP.GT.U32.AND P4, PT, R8, R143, PT ;  /* 0x0000008f0800720c */ /* 0x000fe20003f84070 */
[----:B------:R-:W-:Y:S01]  /*6bb0*/  IMAD.MOV R4, RZ, RZ, -R4 ;  /* 0x000000ffff047224 */ /* 0x000fe200078e0a04 */
[----:B------:R-:W-:Y:S01]  /*6bc0*/  @!P2 IADD3 R144, R144, -R8, RZ ;  /* 0x800000089090a210 */ /* 0x000fe20007ffe0ff */
[----:B------:R-:W-:Y:S01]  /*6bd0*/  IMAD.HI.U32 R3, R2, R9, RZ ;  /* 0x0000000902037227 */ /* 0x000fe200078e00ff */
[----:B------:R-:W-:-:S02]  /*6be0*/  ISETP.GE.AND P1, PT, R12, RZ, PT ;  /* 0x000000ff0c00720c */ /* 0x000fc40003f26270 */
[C---:B------:R-:W-:Y:S01]  /*6bf0*/  ISETP.GT.U32.AND P2, PT, R8.reuse, R144, PT ;  /* 0x000000900800720c */ /* 0x040fe20003f44070 */
[----:B------:R-:W-:Y:S01]  /*6c00*/  IMAD R147, R8, R4, R147 ;  /* 0x0000000408937224 */ /* 0x000fe200078e0293 */
[----:B------:R-:W-:Y:S01]  /*6c10*/  IADD3 R3, -R3, RZ, RZ ;  /* 0x000000ff03037210 */ /* 0x000fe20007ffe1ff */
[----:B------:R-:W-:Y:S01]  /*6c20*/  VIADD R12, R0, 0x8d ;  /* 0x0000008d000c7836 */ /* 0x000fe20000000000 */
[----:B------:R-:W-:Y:S01]  /*6c30*/  IABS R13, R14 ;  /* 0x0000000e000d7213 */ /* 0x000fe20000000000 */
[--C-:B------:R-:W-:Y:S01]  /*6c40*/  @!P0 IMAD.IADD R145, R145, 0x1, -R8.reuse ;  /* 0x0000000191918824 */ /* 0x100fe200078e0a08 */
[C---:B------:R-:W-:Y:S01]  /*6c50*/  ISETP.GT.U32.AND P0, PT, R8.reuse, R147, PT ;  /* 0x000000930800720c */ /* 0x040fe20003f04070 */
[----:B------:R-:W-:Y:S01]  /*6c60*/  @!P4 IMAD.IADD R143, R143, 0x1, -R8 ;  /* 0x000000018f8fc824 */ /* 0x000fe200078e0a08 */
[----:B------:R-:W-:Y:S01]  /*6c70*/  IABS R11, R12 ;  /* 0x0000000c000b7213 */ /* 0x000fe20000000000 */
[----:B------:R-:W-:Y:S01]  /*6c80*/  IMAD R146, R8, R3, R9 ;  /* 0x0000000308927224 */ /* 0x000fe200078e0209 */
[----:B------:R-:W-:Y:S01]  /*6c90*/  ISETP.GE.AND P4, PT, R10, RZ, PT ;  /* 0x000000ff0a00720c */ /* 0x000fe20003f86270 */
[----:B------:R-:W-:-:S02]  /*6ca0*/  VIADD R3, R0, 0x8e ;  /* 0x0000008e00037836 */ /* 0x000fc40000000000 */
[----:B------:R-:W-:-:S03]  /*6cb0*/  IMAD.HI.U32 R5, R2, R11, RZ ;  /* 0x0000000b02057227 */ /* 0x000fc600078e00ff */
[----:B------:R-:W-:Y:S01]  /*6cc0*/  IABS R149, R3 ;  /* 0x0000000300957213 */ /* 0x000fe20000000000 */
[----:B------:R-:W-:Y:S01]  /*6cd0*/  @!P6 IMAD.MOV R143, RZ, RZ, -R143 ;  /* 0x000000ffff8fe224 */ /* 0x000fe200078e0a8f */
[----:B------:R-:W-:Y:S01]  /*6ce0*/  ISETP.GT.U32.AND P6, PT, R8, R146, PT ;  /* 0x000000920800720c */ /* 0x000fe20003fc4070 */
[----:B------:R-:W-:Y:S02]  /*6cf0*/  IMAD.MOV R5, RZ, RZ, -R5 ;  /* 0x000000ffff057224 */ /* 0x000fe400078e0a05 */
[--C-:B------:R-:W-:Y:S01]  /*6d00*/  @!P2 IMAD.IADD R144, R144, 0x1, -R8.reuse ;  /* 0x000000019090a824 */ /* 0x100fe200078e0a08 */
[----:B------:R-:W-:Y:S01]  /*6d10*/  ISETP.GE.AND P2, PT, R12, RZ, PT ;  /* 0x000000ff0c00720c */ /* 0x000fe20003f46270 */
[C---:B------:R-:W-:Y:S01]  /*6d20*/  VIADD R10, R0.reuse, 0x8f ;  /* 0x0000008f000a7836 */ /* 0x040fe20000000000 */
[----:B------:R-:W-:Y:S01]  /*6d30*/  IADD3 R12, R0, 0x90, RZ ;  /* 0x00000090000c7810 */ /* 0x000fe20007ffe0ff */
[----:B------:R-:W-:Y:S02]  /*6d40*/  @!P0 IMAD.IADD R147, R147, 0x1, -R8 ;  /* 0x0000000193938824 */ /* 0x000fe400078e0a08 */
[----:B------:R-:W-:Y:S01]  /*6d50*/  IMAD R148, R8, R5, R11 ;  /* 0x0000000508947224 */ /* 0x000fe200078e020b */
[----:B------:R-:W-:Y:S01]  /*6d60*/  IABS R11, R10 ;  /* 0x0000000a000b7213 */ /* 0x000fe20000000000 */
[----:B------:R-:W-:Y:S01]  /*6d70*/  @!P1 IMAD.MOV R144, RZ, RZ, -R144 ;  /* 0x000000ffff909224 */ /* 0x000fe200078e0a90 */
[----:B------:R-:W-:Y:S01]  /*6d80*/  ISETP.GE.AND P1, PT, R3, RZ, PT ;  /* 0x000000ff0300720c */ /* 0x000fe20003f26270 */
[----:B------:R-:W-:Y:S01]  /*6d90*/  IMAD.HI.U32 R3, R2, R149, RZ ;  /* 0x0000009502037227 */ /* 0x000fe200078e00ff */
[----:B------:R-:W-:-:S02]  /*6da0*/  ISETP.GT.U32.AND P0, PT, R8, R147, PT ;  /* 0x000000930800720c */ /* 0x000fc40003f04070 */
[----:B------:R-:W-:Y:S01]  /*6db0*/  @!P6 IADD3 R146, R146, -R8, RZ ;  /* 0x800000089292e210 */ /* 0x000fe20007ffe0ff */
[----:B------:R-:W-:Y:S01]  /*6dc0*/  @!P3 IMAD.MOV R145, RZ, RZ, -R145 ;  /* 0x000000ffff91b224 */ /* 0x000fe200078e0a91 */
[----:B------:R-:W-:Y:S01]  /*6dd0*/  ISETP.GT.U32.AND P3, PT, R8, R148, PT ;  /* 0x000000940800720c */ /* 0x000fe20003f64070 */
[----:B------:R-:W-:Y:S01]  /*6de0*/  IMAD.HI.U32 R4, R2, R11, RZ ;  /* 0x0000000b02047227 */ /* 0x000fe200078e00ff */
[C---:B------:R-:W-:Y:S02]  /*6df0*/  ISETP.GT.U32.AND P6, PT, R8.reuse, R146, PT ;  /* 0x000000920800720c */ /* 0x040fe40003fc4070 */
[----:B------:R-:W-:Y:S01]  /*6e00*/  IABS R151, R12 ;  /* 0x0000000c00977213 */ /* 0x000fe20000000000 */
[----:B------:R-:W-:Y:S02]  /*6e10*/  IMAD.MOV R3, RZ, RZ, -R3 ;  /* 0x000000ffff037224 */ /* 0x000fe400078e0a03 */
[----:B------:R-:W-:Y:S02]  /*6e20*/  IMAD.MOV R4, RZ, RZ, -R4 ;  /* 0x000000ffff047224 */ /* 0x000fe400078e0a04 */
[----:B------:R-:W-:-:S02]  /*6e30*/  IMAD R149, R8, R3, R149 ;  /* 0x0000000308957224 */ /* 0x000fc400078e0295 */
[C---:B------:R-:W-:Y:S02]  /*6e40*/  IMAD R150, R8.reuse, R4, R11 ;  /* 0x0000000408967224 */ /* 0x040fe400078e020b */
[--C-:B------:R-:W-:Y:S01]  /*6e50*/  @!P0 IMAD.IADD R147, R147, 0x1, -R8.reuse ;  /* 0x0000000193938824 */ /* 0x100fe200078e0a08 */
[----:B------:R-:W-:Y:S01]  /*6e60*/  ISETP.GT.U32.AND P0, PT, R8, R149, PT ;  /* 0x000000950800720c */ /* 0x000fe20003f04070 */
[----:B------:R-:W-:Y:S01]  /*6e70*/  @!P3 IMAD.IADD R148, R148, 0x1, -R8 ;  /* 0x000000019494b824 */ /* 0x000fe200078e0a08 */
[----:B------:R-:W-:Y:S01]  /*6e80*/  ISETP.GT.U32.AND P3, PT, R8, R150, PT ;  /* 0x000000960800720c */ /* 0x000fe20003f64070 */
[----:B------:R-:W-:-:S04]  /*6e90*/  IMAD.HI.U32 R5, R2, R151, RZ ;  /* 0x0000009702057227 */ /* 0x000fc800078e00ff */
[--C-:B------:R-:W-:Y:S01]  /*6ea0*/  @!P6 IMAD.IADD R146, R146, 0x1, -R8.reuse ;  /* 0x000000019292e824 */ /* 0x100fe200078e0a08 */
[----:B------:R-:W-:Y:S01]  /*6eb0*/  ISETP.GE.AND P6, PT, R10, RZ, PT ;  /* 0x000000ff0a00720c */ /* 0x000fe20003fc6270 */
[C---:B------:R-:W-:Y:S01]  /*6ec0*/  VIADD R11, R0.reuse, 0x93 ;  /* 0x00000093000b7836 */ /* 0x040fe20000000000 */
[----:B------:R-:W-:Y:S01]  /*6ed0*/  IADD3 R10, R0, 0x92, RZ ;  /* 0x00000092000a7810 */ /* 0x000fe20007ffe0ff */
[----:B------:R-:W-:Y:S01]  /*6ee0*/  IMAD.HI.U32 R9, R2, R13, RZ ;  /* 0x0000000d02097227 */ /* 0x000fe200078e00ff */
[----:B------:R-:W-:Y:S02]  /*6ef0*/  IADD3 R5, -R5, RZ, RZ ;  /* 0x000000ff05057210 */ /* 0x000fe40007ffe1ff */
[----:B------:R-:W-:Y:S01]  /*6f00*/  IABS R153, R10 ;  /* 0x0000000a00997213 */ /* 0x000fe20000000000 */
[--C-:B------:R-:W-:Y:S01]  /*6f10*/  @!P0 IMAD.IADD R149, R149, 0x1, -R8.reuse ;  /* 0x0000000195958824 */ /* 0x100fe200078e0a08 */
[----:B------:R-:W-:Y:S01]  /*6f20*/  @!P5 IADD3 R146, -R146, RZ, RZ ;  /* 0x000000ff9292d210 */ /* 0x000fe20007ffe1ff */
[----:B------:R-:W-:Y:S01]  /*6f30*/  IMAD R151, R8, R5, R151 ;  /* 0x0000000508977224 */ /* 0x000fe200078e0297 */
[----:B------:R-:W-:Y:S01]  /*6f40*/  IABS R5, R11 ;  /* 0x0000000b00057213 */ /* 0x000fe20000000000 */
[----:B------:R-:W-:Y:S01]  /*6f50*/  @!P3 IMAD.IADD R150, R150, 0x1, -R8 ;  /* 0x000000019696b824 */ /* 0x000fe200078e0a08 */
[----:B------:R-:W-:Y:S01]  /*6f60*/  ISETP.GT.U32.AND P5, PT, R8, R149, PT ;  /* 0x000000950800720c */ /* 0x000fe20003fa4070 */
[----:B------:R-:W-:Y:S01]  /*6f70*/  IMAD.HI.U32 R3, R2, R153, RZ ;  /* 0x0000009902037227 */ /* 0x000fe200078e00ff */
[----:B------:R-:W-:-:S02]  /*6f80*/  ISETP.GT.U32.AND P0, PT, R8, R148, PT ;  /* 0x000000940800720c */ /* 0x000fc40003f04070 */
[----:B------:R-:W-:Y:S01]  /*6f90*/  ISETP.GT.U32.AND P3, PT, R8, R150, PT ;  /* 0x000000960800720c */ /* 0x000fe20003f64070 */
[----:B------:R-:W-:-:S04]  /*6fa0*/  IMAD.HI.U32 R4, R2, R5, RZ ;  /* 0x0000000502047227 */ /* 0x000fc800078e00ff */
[----:B------:R-:W-:Y:S02]  /*6fb0*/  IMAD.MOV R3, RZ, RZ, -R3 ;  /* 0x000000ffff037224 */ /* 0x000fe400078e0a03 */
[----:B------:R-:W-:Y:S02]  /*6fc0*/  IMAD.MOV R9, RZ, RZ, -R9 ;  /* 0x000000ffff097224 */ /* 0x000fe400078e0a09 */
[----:B------:R-:W-:Y:S02]  /*6fd0*/  IMAD.MOV R154, RZ, RZ, -R4 ;  /* 0x000000ffff9a7224 */ /* 0x000fe400078e0a04 */
[----:B------:R-:W-:Y:S01]  /*6fe0*/  @!P4 IMAD.MOV R147, RZ, RZ, -R147 ;  /* 0x000000ffff93c224 */ /* 0x000fe200078e0a93 */
[C---:B------:R-:W-:Y:S01]  /*6ff0*/  ISETP.GT.U32.AND P4, PT, R8.reuse, R151, PT ;  /* 0x000000970800720c */ /* 0x040fe20003f84070 */
[----:B------:R-:W-:Y:S01]  /*7000*/  IMAD R153, R8, R3, R153 ;  /* 0x0000000308997224 */ /* 0x000fe200078e0299 */
[-C--:B------:R-:W-:Y:S01]  /*7010*/  @!P0 IADD3 R148, R148, -R8.reuse, RZ ;  /* 0x8000000894948210 */ /* 0x080fe20007ffe0ff */
[----:B------:R-:W-:Y:S01]  /*7020*/  IMAD R152, R8, R9, R13 ;  /* 0x0000000908987224 */ /* 0x000fe200078e020d */
[----:B------:R-:W-:Y:S01]  /*7030*/  @!P3 IADD3 R150, R150, -R8, RZ ;  /* 0x800000089696b210 */ /* 0x000fe20007ffe0ff */
[C---:B------:R-:W-:Y:S01]  /*7040*/  IMAD R154, R8.reuse, R154, R5 ;  /* 0x0000009a089a7224 */ /* 0x040fe200078e0205 */
[----:B------:R-:W-:Y:S01]  /*7050*/  IABS R9, R15 ;  /* 0x0000000f00097213 */ /* 0x000fe20000000000 */
[----:B------:R-:W-:Y:S01]  /*7060*/  @!P5 IMAD.IADD R149, R149, 0x1, -R8 ;  /* 0x000000019595d824 */ /* 0x000fe200078e0a08 */
[----:B------:R-:W-:Y:S01]  /*7070*/  ISETP.GT.U32.AND P5, PT, R8, R153, PT ;  /* 0x000000990800720c */ /* 0x000fe20003fa4070 */
[----:B------:R-:W-:Y:S01]  /*7080*/  VIADD R13, R0, 0x94 ;  /* 0x00000094000d7836 */ /* 0x000fe20000000000 */
[----:B------:R-:W-:Y:S01]  /*7090*/  ISETP.GT.U32.AND P0, PT, R8, R152, PT ;  /* 0x000000980800720c */ /* 0x000fe20003f04070 */
[----:B------:R-:W-:Y:S01]  /*70a0*/  IMAD.HI.U32 R4, R2, R9, RZ ;  /* 0x0000000902047227 */ /* 0x000fe200078e00ff */
[----:B------:R-:W-:-:S02]  /*70b0*/  ISETP.GT.U32.AND P3, PT, R8, R154, PT ;  /* 0x0000009a0800720c */ /* 0x000fc40003f64070 */
[----:B------:R-:W-:Y:S01]  /*70c0*/  IABS R155, R13 ;  /* 0x0000000d009b7213 */ /* 0x000fe20000000000 */
[----:B------:R-:W-:Y:S01]  /*70d0*/  @!P4 IMAD.IADD R151, R151, 0x1, -R8 ;  /* 0x000000019797c824 */ /* 0x000fe200078e0a08 */
[----:B------:R-:W-:Y:S01]  /*70e0*/  ISETP.GE.AND P4, PT, R12, RZ, PT ;  /* 0x000000ff0c00720c */ /* 0x000fe20003f86270 */
[----:B------:R-:W-:Y:S01]  /*70f0*/  IMAD.MOV R4, RZ, RZ, -R4 ;  /* 0x000000ffff047224 */ /* 0x000fe200078e0a04 */
[----:B------:R-:W-:Y:S01]  /*7100*/  IADD3 R12, R0, 0x97, RZ ;  /* 0x00000097000c7810 */ /* 0x000fe20007ffe0ff */
[----:B------:R-:W-:Y:S01]  /*7110*/  IMAD.HI.U32 R3, R2, R155, RZ ;  /* 0x0000009b02037227 */ /* 0x000fe200078e00ff */
[----:B------:R-:W-:Y:S02]  /*7120*/  @!P1 IADD3 R149, -R149, RZ, RZ ;  /* 0x000000ff95959210 */ /* 0x000fe40007ffe1ff */
[----:B------:R-:W-:Y:S01]  /*7130*/  IABS R5, R12 ;  /* 0x0000000c00057213 */ /* 0x000fe20000000000 */
[--C-:B------:R-:W-:Y:S01]  /*7140*/  @!P5 IMAD.IADD R153, R153, 0x1, -R8.reuse ;  /* 0x000000019999d824 */ /* 0x100fe200078e0a08 */
[----:B------:R-:W-:Y:S01]  /*7150*/  ISETP.GT.U32.AND P5, PT, R8, R151, PT ;  /* 0x000000970800720c */ /* 0x000fe20003fa4070 */
[--C-:B------:R-:W-:Y:S01]  /*7160*/  @!P0 IMAD.IADD R152, R152, 0x1, -R8.reuse ;  /* 0x0000000198988824 */ /* 0x100fe200078e0a08 */
[----:B------:R-:W-:Y:S01]  /*7170*/  ISETP.GE.AND P0, PT, R14, RZ, PT ;  /* 0x000000ff0e00720c */ /* 0x000fe20003f06270 */
[----:B------:R-:W-:Y:S01]  /*7180*/  @!P3 IMAD.IADD R154, R154, 0x1, -R8 ;  /* 0x000000019a9ab824 */ /* 0x000fe200078e0a08 */
[C---:B------:R-:W-:Y:S01]  /*7190*/  ISETP.GT.U32.AND P3, PT, R8.reuse, R153, PT ;  /* 0x000000990800720c */ /* 0x040fe20003f64070 */
[----:B------:R-:W-:-:S02]  /*71a0*/  IMAD R156, R8, R4, R9 ;  /* 0x00000004089c7224 */ /* 0x000fc400078e0209 */
[----:B------:R-:W-:Y:S01]  /*71b0*/  VIADD R9, R0, 0x96 ;  /* 0x0000009600097836 */ /* 0x000fe20000000000 */
[C---:B------:R-:W-:Y:S01]  /*71c0*/  ISETP.GT.U32.AND P1, PT, R8.reuse, R154, PT ;  /* 0x0000009a0800720c */ /* 0x040fe20003f24070 */
[----:B------:R-:W-:Y:S01]  /*71d0*/  @!P2 IMAD.MOV R148, RZ, RZ, -R148 ;  /* 0x000000ffff94a224 */ /* 0x000fe200078e0a94 */
[----:B------:R-:W-:Y:S01]  /*71e0*/  ISETP.GT.U32.AND P2, PT, R8, R152, PT ;  /* 0x000000980800720c */ /* 0x000fe20003f44070 */
[----:B------:R-:W-:Y:S01]  /*71f0*/  IMAD.MOV R3, RZ, RZ, -R3 ;  /* 0x000000ffff037224 */ /* 0x000fe200078e0a03 */
[----:B------:R-:W-:Y:S01]  /*7200*/  IABS R157, R9 ;  /* 0x00000009009d7213 */ /* 0x000fe20000000000 */
[----:B------:R-:W-:Y:S01]  /*7210*/  @!P5 IMAD.IADD R151, R151, 0x1, -R8 ;  /* 0x000000019797d824 */ /* 0x000fe200078e0a08 */
[----:B------:R-:W-:Y:S01]  /*7220*/  ISETP.GE.AND P5, PT, R10, RZ, PT ;  /* 0x000000ff0a00720c */ /* 0x000fe20003fa6270 */
[----:B------:R-:W-:Y:S02]  /*7230*/  IMAD R155, R8, R3, R155 ;  /* 0x00000003089b7224 */ /* 0x000fe400078e029b */
[----:B------:R-:W-:Y:S01]  /*7240*/  IMAD.HI.U32 R3, R2, R157, RZ ;  /* 0x0000009d02037227 */ /* 0x000fe200078e00ff */
[----:B------:R-:W-:-:S02]  /*7250*/  @!P3 IADD3 R153, R153, -R8, RZ ;  /* 0x800000089999b210 */ /* 0x000fc40007ffe0ff */
[----:B------:R-:W-:Y:S01]  /*7260*/  ISETP.GE.AND P3, PT, R11, RZ, PT ;  /* 0x000000ff0b00720c */ /* 0x000fe20003f66270 */
[----:B------:R-:W-:Y:S01]  /*7270*/  @!P6 IMAD.MOV R150, RZ, RZ, -R150 ;  /* 0x000000ffff96e224 */ /* 0x000fe200078e0a96 */
[----:B------:R-:W-:Y:S01]  /*7280*/  ISETP.GT.U32.AND P6, PT, R8, R155, PT ;  /* 0x0000009b0800720c */ /* 0x000fe20003fc4070 */
[----:B------:R-:W-:-:S04]  /*7290*/  IMAD.HI.U32 R4, R2, R5, RZ ;  /* 0x0000000502047227 */ /* 0x000fc800078e00ff */
[--C-:B------:R-:W-:Y:S01]  /*72a0*/  @!P2 IMAD.IADD R152, R152, 0x1, -R8.reuse ;  /* 0x000000019898a824 */ /* 0x100fe200078e0a08 */
[----:B------:R-:W-:Y:S01]  /*72b0*/  ISETP.GT.U32.AND P2, PT, R8, R156, PT ;  /* 0x0000009c0800720c */ /* 0x000fe20003f44070 */
[----:B------:R-:W-:Y:S01]  /*72c0*/  IMAD.MOV R3, RZ, RZ, -R3 ;  /* 0x000000ffff037224 */ /* 0x000fe200078e0a03 */
[----:B------:R-:W-:Y:S01]  /*72d0*/  IADD3 R4, -R4, RZ, RZ ;  /* 0x000000ff04047210 */ /* 0x000fe20007ffe1ff */
[--C-:B------:R-:W-:Y:S01]  /*72e0*/  @!P1 IMAD.IADD R154, R154, 0x1, -R8.reuse ;  /* 0x000000019a9a9824 */ /* 0x100fe200078e0a08 */
[----:B------:R-:W-:Y:S01]  /*72f0*/  @!P5 IADD3 R153, -R153, RZ, RZ ;  /* 0x000000ff9999d210 */ /* 0x000fe20007ffe1ff */
[C---:B------:R-:W-:Y:S01]  /*7300*/  IMAD R157, R8.reuse, R3, R157 ;  /* 0x00000003089d7224 */ /* 0x040fe200078e029d */
[----:B------:R-:W-:Y:S01]  /*7310*/  ISETP.GE.AND P1, PT, R13, RZ, PT ;  /* 0x000000ff0d00720c */ /* 0x000fe20003f26270 */
[----:B------:R-:W-:Y:S01]  /*7320*/  IMAD R158, R8, R4, R5 ;  /* 0x00000004089e7224 */ /* 0x000fe200078e0205 */
[----:B------:R-:W-:Y:S01]  /*7330*/  IADD3 R13, R0, 0xa0, RZ ;  /* 0x000000a0000d7810 */ /* 0x000fe20007ffe0ff */
[----:B------:R-:W-:Y:S01]  /*7340*/  @!P6 IMAD.IADD R155, R155, 0x1, -R8 ;  /* 0x000000019b9be824 */ /* 0x000fe200078e0a08 */
[C---:B------:R-:W-:Y:S01]  /*7350*/  ISETP.GT.U32.AND P5, PT, R8.reuse, R157, PT ;  /* 0x0000009d0800720c */ /* 0x040fe20003fa4070 */
[----:B------:R-:W-:Y:S01]  /*7360*/  @!P3 IMAD.MOV R154, RZ, RZ, -R154 ;  /* 0x000000ffff9ab224 */ /* 0x000fe200078e0a9a */
[----:B------:R-:W-:Y:S01]  /*7370*/  ISETP.GT.U32.AND P3, PT, R8, R158, PT ;  /* 0x0000009e0800720c */ /* 0x000fe20003f64070 */
[----:B------:R-:W-:Y:S01]  /*7380*/  @!P2 IMAD.IADD R156, R156, 0x1, -R8 ;  /* 0x000000019c9ca824 */ /* 0x000fe200078e0a08 */
[----:B------:R-:W-:Y:S01]  /*7390*/  ISETP.GT.U32.AND P2, PT, R8, R155, PT ;  /* 0x0000009b0800720c */ /* 0x000fe20003f44070 */
[----:B------:R-:W-:Y:S01]  /*73a0*/  @!P4 IMAD.MOV R151, RZ, RZ, -R151 ;  /* 0x000000ffff97c224 */ /* 0x000fe200078e0a97 */
[----:B------:R-:W-:Y:S01]  /*73b0*/  ISETP.GE.AND P6, PT, R15, RZ, PT ;  /* 0x000000ff0f00720c */ /* 0x000fe20003fc6270 */
[----:B------:R-:W-:Y:S01]  /*73c0*/  VIADD R4, R0, 0x99 ;  /* 0x0000009900047836 */ /* 0x000fe20000000000 */
[----:B------:R-:W-:Y:S01]  /*73d0*/  ISETP.GT.U32.AND P4, PT, R8, R156, PT ;  /* 0x0000009c0800720c */ /* 0x000fe20003f84070 */
[----:B------:R-:W-:Y:S01]  /*73e0*/  VIADD R3, R0, 0x98 ;  /* 0x0000009800037836 */ /* 0x000fe20000000000 */
[----:B------:R-:W-:Y:S01]  /*73f0*/  IABS R167, R13 ;  /* 0x0000000d00a77213 */ /* 0x000fe20000000000 */
[----:B------:R-:W-:Y:S01]  /*7400*/  @!P0 IMAD.MOV R152, RZ, RZ, -R152 ;  /* 0x000000ffff988224 */ /* 0x000fe200078e0a98 */
[----:B------:R-:W-:Y:S01]  /*7410*/  IABS R5, R4 ;  /* 0x0000000400057213 */ /* 0x000fe20000000000 */
[--C-:B------:R-:W-:Y:S01]  /*7420*/  @!P5 IMAD.IADD R157, R157, 0x1, -R8.reuse ;  /* 0x000000019d9dd824 */ /* 0x100fe200078e0a08 */
[----:B------:R-:W-:Y:S01]  /*7430*/  IABS R159, R3 ;  /* 0x00000003009f7213 */ /* 0x000fe20000000000 */
[--C-:B------:R-:W-:Y:S01]  /*7440*/  @!P3 IMAD.IADD R158, R158, 0x1, -R8.reuse ;  /* 0x000000019e9eb824 */ /* 0x100fe200078e0a08 */
[----:B------:R-:W-:Y:S01]  /*7450*/  ISETP.GE.AND P0, PT, R9, RZ, PT ;  /* 0x000000ff0900720c */ /* 0x000fe20003f06270 */
[----:B------:R-:W-:Y:S01]  /*7460*/  VIADD R9, R0, 0x9a ;  /* 0x0000009a00097836 */ /* 0x000fe20000000000 */
[----:B------:R-:W-:Y:S01]  /*7470*/  ISETP.GT.U32.AND P3, PT, R8, R157, PT ;  /* 0x0000009d0800720c */ /* 0x000fe20003f64070 */
[----:B------:R-:W-:Y:S01]  /*7480*/  VIADD R11, R0, 0x9e ;  /* 0x0000009e000b7836 */ /* 0x000fe20000000000 */
[----:B------:R-:W-:Y:S01]  /*7490*/  @!P2 IADD3 R155, R155, -R8, RZ ;  /* 0x800000089b9ba210 */ /* 0x000fe20007ffe0ff */
[----:B------:R-:W-:Y:S01]  /*74a0*/  @!P4 IMAD.IADD R156, R156, 0x1, -R8 ;  /* 0x000000019c9cc824 */ /* 0x000fe200078e0a08 */
[----:B------:R-:W-:Y:S01]  /*74b0*/  ISETP.GE.AND P5, PT, R4, RZ, PT ;  /* 0x000000ff0400720c */ /* 0x000fe20003fa6270 */
[----:B------:R-:W-:Y:S01]  /*74c0*/  IMAD.HI.U32 R4, R2, R5, RZ ;  /* 0x0000000502047227 */ /* 0x000fe200078e00ff */
[----:B------:R-:W-:-:S02]  /*74d0*/  ISETP.GE.AND P4, PT, R3, RZ, PT ;  /* 0x000000ff0300720c */ /* 0x000fc40003f86270 */
[----:B------:R-:W-:Y:S01]  /*74e0*/  @!P1 IADD3 R155, -R155, RZ, RZ ;  /* 0x000000ff9b9b9210 */ /* 0x000fe20007ffe1ff */
[----:B------:R-:W-:Y:S01]  /*74f0*/  IMAD.HI.U32 R3, R2, R159, RZ ;  /* 0x0000009f02037227 */ /* 0x000fe200078e00ff */
[----:B------:R-:W-:Y:S02]  /*7500*/  ISETP.GT.U32.AND P1, PT, R8, R158, PT ;  /* 0x0000009e0800720c */ /* 0x000fe40003f24070 */
[----:B------:R-:W-:Y:S01]  /*7510*/  IABS R161, R9 ;  /* 0x0000000900a17213 */ /* 0x000fe20000000000 */
[----:B------:R-:W-:Y:S01]  /*7520*/  IMAD.MOV R4, RZ, RZ, -R4 ;  /* 0x000000ffff047224 */ /* 0x000fe200078e0a04 */
[----:B------:R-:W-:Y:S01]  /*7530*/  @!P6 IADD3 R156, -R156, RZ, RZ ;  /* 0x000000ff9c9ce210 */ /* 0x000fe20007ffe1ff */
[----:B------:R-:W-:Y:S01]  /*7540*/  IMAD.MOV R3, RZ, RZ, -R3 ;  /* 0x000000ffff037224 */ /* 0x000fe200078e0a03 */
[----:B------:R-:W-:Y:S01]  /*7550*/  ISETP.GE.AND P6, PT, R9, RZ, PT ;  /* 0x000000ff0900720c */ /* 0x000fe20003fc6270 */
[----:B------:R-:W-:Y:S01]  /*7560*/  IMAD R160, R8, R4, R5 ;  /* 0x0000000408a07224 */ /* 0x000fe200078e0205 */
[----:B------:R-:W-:Y:S01]  /*7570*/  IADD3 R9, R0, 0x9c, RZ ;  /* 0x0000009c00097810 */ /* 0x000fe20007ffe0ff */
[--C-:B------:R-:W-:Y:S01]  /*7580*/  @!P3 IMAD.IADD R157, R157, 0x1, -R8.reuse ;  /* 0x000000019d9db824 */ /* 0x100fe200078e0a08 */
[----:B------:R-:W-:Y:S01]  /*7590*/  ISETP.GE.AND P2, PT, R12, RZ, PT ;  /* 0x000000ff0c00720c */ /* 0x000fe20003f46270 */
[----:B------:R-:W-:Y:S01]  /*75a0*/  IMAD R159, R8, R3, R159 ;  /* 0x00000003089f7224 */ /* 0x000fe200078e029f */
[----:B------:R-:W-:Y:S01]  /*75b0*/  IABS R163, R9 ;  /* 0x0000000900a37213 */ /* 0x000fe20000000000 */
[----:B------:R-:W-:Y:S01]  /*75c0*/  VIADD R3, R0, 0x9b ;  /* 0x0000009b00037836 */ /* 0x000fe20000000000 */
[----:B------:R-:W-:Y:S01]  /*75d0*/  IABS R165, R11 ;  /* 0x0000000b00a57213 */ /* 0x000fe20000000000 */
[----:B------:R-:W-:Y:S01]  /*75e0*/  @!P0 IMAD.MOV R157, RZ, RZ, -R157 ;  /* 0x000000ffff9d8224 */ /* 0x000fe200078e0a9d */
[----:B------:R-:W-:Y:S01]  /*75f0*/  ISETP.GT.U32.AND P0, PT, R8, R160, PT ;  /* 0x000000a00800720c */ /* 0x000fe20003f04070 */
[----:B------:R-:W-:Y:S01]  /*7600*/  @!P1 IMAD.IADD R158, R158, 0x1, -R8 ;  /* 0x000000019e9e9824 */ /* 0x000fe200078e0a08 */
[----:B------:R-:W-:Y:S01]  /*7610*/  ISETP.GT.U32.AND P3, PT, R8, R159, PT ;  /* 0x0000009f0800720c */ /* 0x000fe20003f64070 */
[C---:B------:R-:W-:Y:S01]  /*7620*/  VIADD R12, R0.reuse, 0x9f ;  /* 0x0000009f000c7836 */ /* 0x040fe20000000000 */
[----:B------:R-:W-:Y:S01]  /*7630*/  ISETP.GE.AND P1, PT, R3, RZ, PT ;  /* 0x000000ff0300720c */ /* 0x000fe20003f26270 */
[----:B------:R-:W-:Y:S01]  /*7640*/  VIADD R10, R0, 0x9d ;  /* 0x0000009d000a7836 */ /* 0x000fe20000000000 */
[----:B------:R-:W-:Y:S01]  /*7650*/  IABS R5, R3 ;  /* 0x0000000300057213 */ /* 0x000fe20000000000 */
[----:B------:R-:W-:Y:S01]  /*7660*/  IMAD.HI.U32 R3, R2, R161, RZ ;  /* 0x000000a102037227 */ /* 0x000fe200078e00ff */
[----:B------:R-:W-:-:S03]  /*7670*/  IADD3 R15, R0, 0xbf, RZ ;  /* 0x000000bf000f7810 */ /* 0x000fc60007ffe0ff */
[----:B------:R-:W-:Y:S01]  /*7680*/  IMAD.MOV R4, RZ, RZ, -R3 ;  /* 0x000000ffff047224 */ /* 0x000fe200078e0a03 */
[----:B------:R-:W-:Y:S01]  /*7690*/  IABS R199, R15 ;  /* 0x0000000f00c77213 */ /* 0x000fe20000000000 */
[----:B------:R-:W-:Y:S01]  /*76a0*/  IMAD.HI.U32 R3, R2, R5, RZ ;  /* 0x0000000502037227 */ /* 0x000fe200078e00ff */
[-C--:B------:R-:W-:Y:S02]  /*76b0*/  @!P0 IADD3 R160, R160, -R8.reuse, RZ ;  /* 0x80000008a0a08210 */ /* 0x080fe40007ffe0ff */
[----:B------:R-:W-:Y:S01]  /*76c0*/  @!P3 IADD3 R159, R159, -R8, RZ ;  /* 0x800000089f9fb210 */ /* 0x000fe20007ffe0ff */
[----:B------:R-:W-:Y:S01]  /*76d0*/  IMAD.MOV R3, RZ, RZ, -R3 ;  /* 0x000000ffff037224 */ /* 0x000fe200078e0a03 */
[C---:B------:R-:W-:Y:S01]  /*76e0*/  ISETP.GT.U32.AND P0, PT, R8.reuse, R160, PT ;  /* 0x000000a00800720c */ /* 0x040fe20003f04070 */
[C---:B------:R-:W-:Y:S01]  /*76f0*/  IMAD R161, R8.reuse, R4, R161 ;  /* 0x0000000408a17224 */ /* 0x040fe200078e02a1 */
[C---:B------:R-:W-:Y:S01]  /*7700*/  ISETP.GT.U32.AND P3, PT, R8.reuse, R159, PT ;  /* 0x0000009f0800720c */ /* 0x040fe20003f64070 */
[----:B------:R-:W-:Y:S01]  /*7710*/  IMAD R162, R8, R3, R5 ;  /* 0x0000000308a27224 */ /* 0x000fe200078e0205 */
[----:B------:R-:W-:Y:S01]  /*7720*/  IABS R5, R12 ;  /* 0x0000000c00057213 */ /* 0x000fe20000000000 */
[----:B------:R-:W-:-:S04]  /*7730*/  IMAD.HI.U32 R3, R2, R163, RZ ;  /* 0x000000a302037227 */ /* 0x000fc800078e00ff */
[----:B------:R-:W-:Y:S02]  /*7740*/  IMAD.MOV R3, RZ, RZ, -R3 ;  /* 0x000000ffff037224 */ /* 0x000fe400078e0a03 */
[----:B------:R-:W-:Y:S01]  /*7750*/  @!P2 IMAD.MOV R158, RZ, RZ, -R158 ;  /* 0x000000ffff9ea224 */ /* 0x000fe200078e0a9e */
[----:B------:R-:W-:Y:S01]  /*7760*/  ISETP.GE.AND P2, PT, R9, RZ, PT ;  /* 0x000000ff0900720c */ /* 0x000fe20003f46270 */
[----:B------:R-:W-:Y:S01]  /*7770*/  IMAD R163, R8, R3, R163 ;  /* 0x0000000308a37224 */ /* 0x000fe200078e02a3 */
[----:B------:R-:W-:Y:S01]  /*7780*/  IABS R9, R10 ;  /* 0x0000000a00097213 */ /* 0x000fe20000000000 */
[--C-:B------:R-:W-:Y:S02]  /*7790*/  @!P0 IMAD.IADD R160, R160, 0x1, -R8.reuse ;  /* 0x00000001a0a08824 */ /* 0x100fe400078e0a08 */
[----:B------:R-:W-:Y:S01]  /*77a0*/  @!P3 IMAD.IADD R159, R159, 0x1, -R8 ;  /* 0x000000019f9fb824 */ /* 0x000fe200078e0a08 */
[----:B------:R-:W-:Y:S01]  /*77b0*/  ISETP.GT.U32.AND P0, PT, R8, R163, PT ;  /* 0x000000a30800720c */ /* 0x000fe20003f04070 */
[----:B------:R-:W-:Y:S01]  /*77c0*/  IMAD.HI.U32 R3, R2, R165, RZ ;  /* 0x000000a502037227 */ /* 0x000fe200078e00ff */
[----:B------:R-:W-:-:S02]  /*77d0*/  ISETP.GT.U32.AND P3, PT, R8, R161, PT ;  /* 0x000000a10800720c */ /* 0x000fc40003f64070 */
[----:B------:R-:W-:Y:S01]  /*77e0*/  @!P4 IADD3 R159, -R159, RZ, RZ ;  /* 0x000000ff9f9fc210 */ /* 0x000fe20007ffe1ff */
[----:B------:R-:W-:Y:S01]  /*77f0*/  IMAD.MOV R3, RZ, RZ, -R3 ;  /* 0x000000ffff037224 */ /* 0x000fe200078e0a03 */
[C---:B------:R-:W-:Y:S01]  /*7800*/  ISETP.GT.U32.AND P4, PT, R8.reuse, R162, PT ;  /* 0x000000a20800720c */ /* 0x040fe20003f84070 */
[----:B------:R-:W-:Y:S02]  /*7810*/  @!P5 IMAD.MOV R160, RZ, RZ, -R160 ;  /* 0x000000ffffa0d224 */ /* 0x000fe400078e0aa0 */
[----:B------:R-:W-:Y:S02]  /*7820*/  IMAD R165, R8, R3, R165 ;  /* 0x0000000308a57224 */ /* 0x000fe400078e02a5 */
[----:B------:R-:W-:Y:S02]  /*7830*/  IMAD.HI.U32 R3, R2, R5, RZ ;  /* 0x0000000502037227 */ /* 0x000fe400078e00ff */
[----:B------:R-:W-:Y:S02]  /*7840*/  @!P0 IADD3 R163, R163, -R8, RZ ;  /* 0x80000008a3a38210 */ /* 0x000fe40007ffe0ff */
[----:B------:R-:W-:-:S02]  /*7850*/  IMAD.MOV R3, RZ, RZ, -R3 ;  /* 0x000000ffff037224 */ /* 0x000fc400078e0a03 */
[----:B------:R-:W-:Y:S01]  /*7860*/  ISETP.GT.U32.AND P5, PT, R8, R163, PT ;  /* 0x000000a30800720c */ /* 0x000fe20003fa4070 */
[----:B------:R-:W-:-:S04]  /*7870*/  IMAD.HI.U32 R4, R2, R9, RZ ;  /* 0x0000000902047227 */ /* 0x000fc800078e00ff */
[--C-:B------:R-:W-:Y:S02]  /*7880*/  @!P4 IMAD.IADD R162, R162, 0x1, -R8.reuse ;  /* 0x00000001a2a2c824 */ /* 0x100fe400078e0a08 */
[----:B------:R-:W-:Y:S02]  /*7890*/  @!P3 IMAD.IADD R161, R161, 0x1, -R8 ;  /* 0x00000001a1a1b824 */ /* 0x000fe400078e0a08 */
[C---:B------:R-:W-:Y:S01]  /*78a0*/  IMAD R166, R8.reuse, R3, R5 ;  /* 0x0000000308a67224 */ /* 0x040fe200078e0205 */
[C---:B------:R-:W-:Y:S01]  /*78b0*/  ISETP.GT.U32.AND P0, PT, R8.reuse, R162, PT ;  /* 0x000000a20800720c */ /* 0x040fe20003f04070 */
[----:B------:R-:W-:Y:S01]  /*78c0*/  IMAD.MOV R4, RZ, RZ, -R4 ;  /* 0x000000ffff047224 */ /* 0x000fe200078e0a04 */
[C---:B------:R-:W-:Y:S01]  /*78d0*/  ISETP.GT.U32.AND P4, PT, R8.reuse, R161, PT ;  /* 0x000000a10800720c */ /* 0x040fe20003f84070 */
[----:B------:R-:W-:Y:S01]  /*78e0*/  @!P5 IMAD.IADD R163, R163, 0x1, -R8 ;  /* 0x00000001a3a3d824 */ /* 0x000fe200078e0a08 */
[C---:B------:R-:W-:Y:S01]  /*78f0*/  ISETP.GT.U32.AND P5, PT, R8.reuse, R166, PT ;  /* 0x000000a60800720c */ /* 0x040fe20003fa4070 */
[----:B------:R-:W-:-:S02]  /*7900*/  IMAD R164, R8, R4, R9 ;  /* 0x0000000408a47224 */ /* 0x000fc400078e0209 */
[----:B------:R-:W-:-:S03]  /*7910*/  IMAD.HI.U32 R3, R2, R167, RZ ;  /* 0x000000a702037227 */ /* 0x000fc600078e00ff */
[----:B------:R-:W-:Y:S01]  /*7920*/  ISETP.GT.U32.AND P3, PT, R8, R164, PT ;  /* 0x000000a40800720c */ /* 0x000fe20003f64070 */
[----:B------:R-:W-:Y:S02]  /*7930*/  IMAD.MOV R3, RZ, RZ, -R3 ;  /* 0x000000ffff037224 */ /* 0x000fe400078e0a03 */
[--C-:B------:R-:W-:Y:S01]  /*7940*/  @!P0 IMAD.IADD R162, R162, 0x1, -R8.reuse ;  /* 0x00000001a2a28824 */ /* 0x100fe200078e0a08 */
[----:B------:R-:W-:Y:S01]  /*7950*/  ISETP.GE.AND P0, PT, R10, RZ, PT ;  /* 0x000000ff0a00720c */ /* 0x000fe20003f06270 */
[----:B------:R-:W-:Y:S01]  /*7960*/  VIADD R10, R0, 0xa2 ;  /* 0x000000a2000a7836 */ /* 0x000fe20000000000 */
[----:B------:R-:W-:Y:S01]  /*7970*/  @!P4 IADD3 R161, R161, -R8, RZ ;  /* 0x80000008a1a1c210 */ /* 0x000fe20007ffe0ff */
[--C-:B------:R-:W-:Y:S01]  /*7980*/  @!P5 IMAD.IADD R166, R166, 0x1, -R8.reuse ;  /* 0x00000001a6a6d824 */ /* 0x100fe200078e0a08 */
[----:B------:R-:W-:Y:S01]  /*7990*/  ISETP.GT.U32.AND P4, PT, R8, R165, PT ;  /* 0x000000a50800720c */ /* 0x000fe20003f84070 */
[----:B------:R-:W-:Y:S01]  /*79a0*/  VIADD R14, R0, 0xa1 ;  /* 0x000000a1000e7836 */ /* 0x000fe20000000000 */
[----:B------:R-:W-:Y:S01]  /*79b0*/  IABS R169, R10 ;  /* 0x0000000a00a97213 */ /* 0x000fe20000000000 */
[----:B------:R-:W-:Y:S01]  /*79c0*/  @!P6 IMAD.MOV R161, RZ, RZ, -R161 ;  /* 0x000000ffffa1e224 */ /* 0x000fe200078e0aa1 */
[----:B------:R-:W-:Y:S01]  /*79d0*/  ISETP.GT.U32.AND P6, PT, R8, R166, PT ;  /* 0x000000a60800720c */ /* 0x000fe20003fc4070 */
[----:B------:R-:W-:Y:S01]  /*79e0*/  @!P3 IMAD.IADD R164, R164, 0x1, -R8 ;  /* 0x00000001a4a4b824 */ /* 0x000fe200078e0a08 */
[----:B------:R-:W-:Y:S01]  /*79f0*/  IABS R9, R14 ;  /* 0x0000000e00097213 */ /* 0x000fe20000000000 */
[----:B------:R-:W-:Y:S01]  /*7a00*/  IMAD R167, R8, R3, R167 ;  /* 0x0000000308a77224 */ /* 0x000fe200078e02a7 */
[----:B------:R-:W-:Y:S01]  /*7a10*/  @!P1 IADD3 R162, -R162, RZ, RZ ;  /* 0x000000ffa2a29210 */ /* 0x000fe20007ffe1ff */
[----:B------:R-:W-:Y:S01]  /*7a20*/  IMAD.HI.U32 R3, R2, R169, RZ ;  /* 0x000000a902037227 */ /* 0x000fe200078e00ff */
[----:B------:R-:W-:-:S02]  /*7a30*/  ISETP.GT.U32.AND P3, PT, R8, R164, PT ;  /* 0x000000a40800720c */ /* 0x000fc40003f64070 */
[----:B------:R-:W-:Y:S01]  /*7a40*/  ISETP.GT.U32.AND P1, PT, R8, R167, PT ;  /* 0x000000a70800720c */ /* 0x000fe20003f24070 */
[----:B------:R-:W-:Y:S02]  /*7a50*/  IMAD.MOV R3, RZ, RZ, -R3 ;  /* 0x000000ffff037224 */ /* 0x000fe400078e0a03 */
[----:B------:R-:W-:-:S04]  /*7a60*/  IMAD.HI.U32 R4, R2, R9, RZ ;  /* 0x0000000902047227 */ /* 0x000fc800078e00ff */
[----:B------:R-:W-:Y:S02]  /*7a70*/  IMAD R169, R8, R3, R169 ;  /* 0x0000000308a97224 */ /* 0x000fe400078e02a9 */
[----:B------:R-:W-:Y:S01]  /*7a80*/  @!P4 IMAD.IADD R165, R165, 0x1, -R8 ;  /* 0x00000001a5a5c824 */ /* 0x000fe200078e0a08 */
[----:B------:R-:W-:Y:S01]  /*7a90*/  ISETP.GE.AND P4, PT, R12, RZ, PT ;  /* 0x000000ff0c00720c */ /* 0x000fe20003f86270 */
[----:B------:R-:W-:Y:S01]  /*7aa0*/  IMAD.MOV R4, RZ, RZ, -R4 ;  /* 0x000000ffff047224 */ /* 0x000fe200078e0a04 */
[----:B------:R-:W-:Y:S01]  /*7ab0*/  @!P3 IADD3 R164, R164, -R8, RZ ;  /* 0x80000008a4a4b210 */ /* 0x000fe20007ffe0ff */
[----:B------:R-:W-:Y:S01]  /*7ac0*/  @!P6 IMAD.IADD R166, R166, 0x1, -R8 ;  /* 0x00000001a6a6e824 */ /* 0x000fe200078e0a08 */
[C---:B------:R-:W-:Y:S01]  /*7ad0*/  ISETP.GT.U32.AND P6, PT, R8.reuse, R169, PT ;  /* 0x000000a90800720c */ /* 0x040fe20003fc4070 */
[C---:B------:R-:W-:Y:S01]  /*7ae0*/  IMAD R168, R8.reuse, R4, R9 ;  /* 0x0000000408a87224 */ /* 0x040fe200078e0209 */
[----:B------:R-:W-:Y:S01]  /*7af0*/  ISETP.GT.U32.AND P5, PT, R8, R165, PT ;  /* 0x000000a50800720c */ /* 0x000fe20003fa4070 */
[----:B------:R-:W-:Y:S01]  /*7b00*/  @!P0 IMAD.MOV R164, RZ, RZ, -R164 ;  /* 0x000000ffffa48224 */ /* 0x000fe200078e0aa4 */
[C---:B------:R-:W-:Y:S01]  /*7b10*/  IADD3 R9, R0.reuse, 0xa3, RZ ;  /* 0x000000a300097810 */ /* 0x040fe20007ffe0ff */
[----:B------:R-:W-:Y:S01]  /*7b20*/  @!P1 IMAD.IADD R167, R167, 0x1, -R8 ;  /* 0x00000001a7a79824 */ /* 0x000fe200078e0a08 */
[----:B------:R-:W-:Y:S01]  /*7b30*/  ISETP.GE.AND P3, PT, R11, RZ, PT ;  /* 0x000000ff0b00720c */ /* 0x000fe20003f66270 */
[----:B------:R-:W-:Y:S01]  /*7b40*/  @!P2 IMAD.MOV R163, RZ, RZ, -R163 ;  /* 0x000000ffffa3a224 */ /* 0x000fe200078e0aa3 */
[----:B------:R-:W-:Y:S01]  /*7b50*/  IABS R5, R9 ;  /* 0x0000000900057213 */ /* 0x000fe20000000000 */
[C---:B------:R-:W-:Y:S01]  /*7b60*/  VIADD R12, R0.reuse, 0xa6 ;  /* 0x000000a6000c7836 */ /* 0x040fe20000000000 */
[----:B------:R-:W-:-:S02]  /*7b70*/  IADD3 R11, R0, 0xa4, RZ ;  /* 0x000000a4000b7810 */ /* 0x000fc40007ffe0ff */
[----:B------:R-:W-:Y:S01]  /*7b80*/  ISETP.GT.U32.AND P0, PT, R8, R168, PT ;  /* 0x000000a80800720c */ /* 0x000fe20003f04070 */
[----:B------:R-:W-:Y:S01]  /*7b90*/  IMAD.HI.U32 R3, R2, R5, RZ ;  /* 0x0000000502037227 */ /* 0x000fe200078e00ff */
[----:B------:R-:W-:Y:S02]  /*7ba0*/  IABS R171, R11 ;  /* 0x0000000b00ab7213 */ /* 0x000fe40000000000 */
[----:B------:R-:W-:Y:S01]  /*7bb0*/  @!P6 IADD3 R169, R169, -R8, RZ ;  /* 0x80000008a9a9e210 */ /* 0x000fe20007ffe0ff */
[----:B------:R-:W-:Y:S01]  /*7bc0*/  @!P5 IMAD.IADD R165, R165, 0x1, -R8 ;  /* 0x00000001a5a5d824 */ /* 0x000fe200078e0a08 */
[----:B------:R-:W-:Y:S01]  /*7bd0*/  ISETP.GE.AND P1, PT, R10, RZ, PT ;  /* 0x000000ff0a00720c */ /* 0x000fe20003f26270 */
[----:B------:R-:W-:Y:S01]  /*7be0*/  IMAD.MOV R170, RZ, RZ, -R3 ;  /* 0x000000ffffaa7224 */ /* 0x000fe200078e0a03 */
[C---:B------:R-:W-:Y:S01]  /*7bf0*/  ISETP.GT.U32.AND P6, PT, R8.reuse, R169, PT ;  /* 0x000000a90800720c */ /* 0x040fe20003fc4070 */
[----:B------:R-:W-:Y:S01]  /*7c00*/  @!P3 IMAD.MOV R165, RZ, RZ, -R165 ;  /* 0x000000ffffa5b224 */ /* 0x000fe200078e0aa5 */
[----:B------:R-:W-:Y:S01]  /*7c10*/  ISETP.GT.U32.AND P3, PT, R8, R167, PT ;  /* 0x000000a70800720c */ /* 0x000fe20003f64070 */
[----:B------:R-:W-:Y:S01]  /*7c20*/  IMAD.HI.U32 R3, R2, R171, RZ ;  /* 0x000000ab02037227 */ /* 0x000fe200078e00ff */
[----:B------:R-:W-:-:S02]  /*7c30*/  ISETP.GE.AND P2, PT, R13, RZ, PT ;  /* 0x000000ff0d00720c */ /* 0x000fc40003f46270 */
[----:B------:R-:W-:Y:S01]  /*7c40*/  @!P0 IADD3 R168, R168, -R8, RZ ;  /* 0x80000008a8a88210 */ /* 0x000fe20007ffe0ff */
[----:B------:R-:W-:Y:S01]  /*7c50*/  IMAD.MOV R3, RZ, RZ, -R3 ;  /* 0x000000ffff037224 */ /* 0x000fe200078e0a03 */
[----:B------:R-:W-:Y:S01]  /*7c60*/  @!P4 IADD3 R166, -R166, RZ, RZ ;  /* 0x000000ffa6a6c210 */ /* 0x000fe20007ffe1ff */
[----:B------:R-:W-:Y:S01]  /*7c70*/  VIADD R10, R0, 0xa5 ;  /* 0x000000a5000a7836 */ /* 0x000fe20000000000 */
[C---:B------:R-:W-:Y:S01]  /*7c80*/  ISETP.GT.U32.AND P0, PT, R8.reuse, R168, PT ;  /* 0x000000a80800720c */ /* 0x040fe20003f04070 */
[C---:B------:R-:W-:Y:S01]  /*7c90*/  IMAD R171, R8.reuse, R3, R171 ;  /* 0x0000000308ab7224 */ /* 0x040fe200078e02ab */
[----:B------:R-:W-:Y:S01]  /*7ca0*/  IABS R173, R12 ;  /* 0x0000000c00ad7213 */ /* 0x000fe20000000000 */
[C---:B------:R-:W-:Y:S01]  /*7cb0*/  IMAD R170, R8.reuse, R170, R5 ;  /* 0x000000aa08aa7224 */ /* 0x040fe200078e0205 */
[----:B------:R-:W-:Y:S01]  /*7cc0*/  IABS R4, R10 ;  /* 0x0000000a00047213 */ /* 0x000fe20000000000 */
[--C-:B------:R-:W-:Y:S01]  /*7cd0*/  @!P6 IMAD.IADD R169, R169, 0x1, -R8.reuse ;  /* 0x00000001a9a9e824 */ /* 0x100fe200078e0a08 */
[C---:B------:R-:W-:Y:S01]  /*7ce0*/  ISETP.GT.U32.AND P6, PT, R8.reuse, R171, PT ;  /* 0x000000ab0800720c */ /* 0x040fe20003fc4070 */
[----:B------:R-:W-:Y:S01]  /*7cf0*/  @!P3 IMAD.IADD R167, R167, 0x1, -R8 ;  /* 0x00000001a7a7b824 */ /* 0x000fe200078e0a08 */
[----:B------:R-:W-:Y:S01]  /*7d00*/  ISETP.GT.U32.AND P3, PT, R8, R170, PT ;  /* 0x000000aa0800720c */ /* 0x000fe20003f64070 */
[----:B------:R-:W-:Y:S01]  /*7d10*/  IMAD.MOV.U32 R5, RZ, RZ, R4 ;  /* 0x000000ffff057224 */ /* 0x000fe200078e0004 */
[----:B------:R-:W-:Y:S01]  /*7d20*/  @!P1 IADD3 R169, -R169, RZ, RZ ;  /* 0x000000ffa9a99210 */ /* 0x000fe20007ffe1ff */
[----:B------:R-:W-:Y:S01]  /*7d30*/  VIADD R13, R0, 0xa7 ;  /* 0x000000a7000d7836 */ /* 0x000fe20000000000 */
[----:B------:R-:W-:Y:S01]  /*7d40*/  ISETP.GE.AND P5, PT, R14, RZ, PT ;  /* 0x000000ff0e00720c */ /* 0x000fe20003fa6270 */
[----:B------:R-:W-:Y:S01]  /*7d50*/  IMAD.HI.U32 R3, R2, R5, RZ ;  /* 0x0000000502037227 */ /* 0x000fe200078e00ff */
[----:B------:R-:W-:-:S02]  /*7d60*/  @!P0 IADD3 R168, R168, -R8, RZ ;  /* 0x80000008a8a88210 */ /* 0x000fc40007ffe0ff */
[----:B------:R-:W-:Y:S01]  /*7d70*/  ISETP.GE.AND P0, PT, R9, RZ, PT ;  /* 0x000000ff0900720c */ /* 0x000fe20003f06270 */
[----:B------:R-:W-:Y:S01]  /*7d80*/  IMAD.MOV R3, RZ, RZ, -R3 ;  /* 0x000000ffff037224 */ /* 0x000fe200078e0a03 */
[----:B------:R-:W-:Y:S01]  /*7d90*/  IABS R9, R13 ;  /* 0x0000000d00097213 */ /* 0x000fe20000000000 */
[--C-:B------:R-:W-:Y:S02]  /*7da0*/  @!P6 IMAD.IADD R171, R171, 0x1, -R8.reuse ;  /* 0x00000001ababe824 */ /* 0x100fe400078e0a08 */
[----:B------:R-:W-:Y:S01]  /*7db0*/  @!P3 IMAD.IADD R170, R170, 0x1, -R8 ;  /* 0x00000001aaaab824 */ /* 0x000fe200078e0a08 */
[----:B------:R-:W-:Y:S01]  /*7dc0*/  ISETP.GE.AND P3, PT, R11, RZ, PT ;  /* 0x000000ff0b00720c */ /* 0x000fe20003f66270 */
[C---:B------:R-:W-:Y:S02]  /*7dd0*/  IMAD R172, R8.reuse, R3, R5 ;  /* 0x0000000308ac7224 */ /* 0x040fe400078e0205 */
[----:B------:R-:W-:Y:S01]  /*7de0*/  @!P2 IMAD.MOV R167, RZ, RZ, -R167 ;  /* 0x000000ffffa7a224 */ /* 0x000fe200078e0aa7 */
[----:B------:R-:W-:Y:S01]  /*7df0*/  ISETP.GT.U32.AND P2, PT, R8, R171, PT ;  /* 0x000000ab0800720c */ /* 0x000fe20003f44070 */
[----:B------:R-:W-:Y:S01]  /*7e00*/  IMAD.HI.U32 R3, R2, R9, RZ ;  /* 0x0000000902037227 */ /* 0x000fe200078e00ff */
[----:B------:R-:W-:-:S02]  /*7e10*/  ISETP.GT.U32.AND P4, PT, R8, R170, PT ;  /* 0x000000aa0800720c */ /* 0x000fc40003f84070 */
[----:B------:R-:W-:Y:S01]  /*7e20*/  ISETP.GT.U32.AND P6, PT, R8, R172, PT ;  /* 0x000000ac0800720c */ /* 0x000fe20003fc4070 */
[----:B------:R-:W-:Y:S02]  /*7e30*/  IMAD.MOV R3, RZ, RZ, -R3 ;  /* 0x000000ffff037224 */ /* 0x000fe400078e0a03 */
[----:B------:R-:W-:-:S04]  /*7e40*/  IMAD.HI.U32 R4, R2, R173, RZ ;  /* 0x000000ad02047227 */ /* 0x000fc800078e00ff */
[----:B------:R-:W-:Y:S01]  /*7e50*/  IMAD R174, R8, R3, R9 ;  /* 0x0000000308ae7224 */ /* 0x000fe200078e0209 */
[----:B------:R-:W-:Y:S01]  /*7e60*/  IADD3 R4, -R4, RZ, RZ ;  /* 0x000000ff04047210 */ /* 0x000fe20007ffe1ff */
[----:B------:R-:W-:Y:S02]  /*7e70*/  VIADD R11, R0, 0xa8 ;  /* 0x000000a8000b7836 */ /* 0x000fe40000000000 */
[--C-:B------:R-:W-:Y:S01]  /*7e80*/  @!P2 IMAD.IADD R171, R171, 0x1, -R8.reuse ;  /* 0x00000001ababa824 */ /* 0x100fe200078e0a08 */
[----:B------:R-:W-:Y:S01]  /*7e90*/  ISETP.GT.U32.AND P2, PT, R8, R174, PT ;  /* 0x000000ae0800720c */ /* 0x000fe20003f44070 */
[----:B------:R-:W-:Y:S01]  /*7ea0*/  @!P4 IMAD.IADD R170, R170, 0x1, -R8 ;  /* 0x00000001aaaac824 */ /* 0x000fe200078e0a08 */
[----:B------:R-:W-:Y:S01]  /*7eb0*/  IABS R175, R11 ;  /* 0x0000000b00af7213 */ /* 0x000fe20000000000 */
[----:B------:R-:W-:Y:S01]  /*7ec0*/  IMAD R173, R8, R4, R173 ;  /* 0x0000000408ad7224 */ /* 0x000fe200078e02ad */
[----:B------:R-:W-:Y:S01]  /*7ed0*/  @!P6 IADD3 R172, R172, -R8, RZ ;  /* 0x80000008acace210 */ /* 0x000fe20007ffe0ff */
[----:B------:R-:W-:Y:S01]  /*7ee0*/  VIADD R4, R0, 0xa9 ;  /* 0x000000a900047836 */ /* 0x000fe20000000000 */
[----:B------:R-:W-:Y:S01]  /*7ef0*/  @!P0 IADD3 R170, -R170, RZ, RZ ;  /* 0x000000ffaaaa8210 */ /* 0x000fe20007ffe1ff */
[----:B------:R-:W-:Y:S01]  /*7f00*/  IMAD.HI.U32 R3, R2, R175, RZ ;  /* 0x000000af02037227 */ /* 0x000fe200078e00ff */
[----:B------:R-:W-:-:S02]  /*7f10*/  ISETP.GT.U32.AND P0, PT, R8, R172, PT ;  /* 0x000000ac0800720c */ /* 0x000fc40003f04070 */
[----:B------:R-:W-:Y:S01]  /*7f20*/  ISETP.GT.U32.AND P1, PT, R8, R173, PT ;  /* 0x000000ad0800720c */ /* 0x000fe20003f24070 */
[----:B------:R-:W-:Y:S01]  /*7f30*/  IMAD.MOV R3, RZ, RZ, -R3 ;  /* 0x000000ffff037224 */ /* 0x000fe200078e0a03 */
[----:B------:R-:W-:Y:S01]  /*7f40*/  IABS R5, R4 ;  /* 0x0000000400057213 */ /* 0x000fe20000000000 */
[----:B------:R-:W-:Y:S01]  /*7f50*/  @!P2 IMAD.IADD R174, R174, 0x1, -R8 ;  /* 0x00000001aeaea824 */ /* 0x000fe200078e0a08 */
[----:B------:R-:W-:Y:S01]  /*7f60*/  ISETP.GE.AND P4, PT, R12, RZ, PT ;  /* 0x000000ff0c00720c */ /* 0x000fe20003f86270 */
[----:B------:R-:W-:Y:S01]  /*7f70*/  IMAD R175, R8, R3, R175 ;  /* 0x0000000308af7224 */ /* 0x000fe200078e02af */
[----:B------:R-:W-:Y:S01]  /*7f80*/  ISETP.GE.AND P6, PT, R13, RZ, PT ;  /* 0x000000ff0d00720c */ /* 0x000fe20003fc6270 */
[----:B------:R-:W-:Y:S01]  /*7f90*/  IMAD.HI.U32 R3, R2, R5, RZ ;  /* 0x0000000502037227 */ /* 0x000fe200078e00ff */
[----:B------:R-:W-:-:S03]  /*7fa0*/  ISETP.GT.U32.AND P2, PT, R8, R174, PT ;  /* 0x000000ae0800720c */ /* 0x000fc60003f44070 */
[-C--:B------:R-:W-:Y:S01]  /*7fb0*/  @!P0 IADD3 R172, R172, -R8.reuse, RZ ;  /* 0x80000008acac8210 */ /* 0x080fe20007ffe0ff */
[----:B------:R-:W-:Y:S01]  /*7fc0*/  VIADD R9, R0, 0xaa ;  /* 0x000000aa00097836 */ /* 0x000fe20000000000 */
[C---:B------:R-:W-:Y:S01]  /*7fd0*/  ISETP.GT.U32.AND P0, PT, R8.reuse, R175, PT ;  /* 0x000000af0800720c */ /* 0x040fe20003f04070 */
[----:B------:R-:W-:Y:S02]  /*7fe0*/  @!P1 IMAD.IADD R173, R173, 0x1, -R8 ;  /* 0x00000001adad9824 */ /* 0x000fe400078e0a08 */
[----:B------:R-:W-:Y:S01]  /*7ff0*/  IMAD.MOV R3, RZ, RZ, -R3 ;  /* 0x000000ffff037224 */ /* 0x000fe200078e0a03 */
[----:B------:R-:W-:Y:S01]  /*8000*/  IABS R177, R9 ;  /* 0x0000000900b17213 */ /* 0x000fe20000000000 */
[----:B------:R-:W-:Y:S01]  /*8010*/  @!P3 IMAD.MOV R171, RZ, RZ, -R171 ;  /* 0x000000ffffabb224 */ /* 0x000fe200078e0aab */
[C---:B------:R-:W-:Y:S01]  /*8020*/  ISETP.GT.U32.AND P1, PT, R8.reuse, R173, PT ;  /* 0x000000ad0800720c */ /* 0x040fe20003f24070 */
[----:B------:R-:W-:Y:S01]  /*8030*/  IMAD R176, R8, R3, R5 ;  /* 0x0000000308b07224 */ /* 0x000fe200078e0205 */
[----:B------:R-:W-:Y:S01]  /*8040*/  ISETP.GE.AND P3, PT, R11, RZ, PT ;  /* 0x000000ff0b00720c */ /* 0x000fe20003f66270 */
[----:B------:R-:W-:Y:S01]  /*8050*/  VIADD R11, R0, 0xac ;  /* 0x000000ac000b7836 */ /* 0x000fe20000000000 */
[----:B------:R-:W-:Y:S01]  /*8060*/  @!P2 IADD3 R174, R174, -R8, RZ ;  /* 0x80000008aeaea210 */ /* 0x000fe20007ffe0ff */
[----:B------:R-:W-:Y:S01]  /*8070*/  IMAD.HI.U32 R3, R2, R177, RZ ;  /* 0x000000b102037227 */ /* 0x000fe200078e00ff */
[----:B------:R-:W-:-:S02]  /*8080*/  ISETP.GT.U32.AND P2, PT, R8, R176, PT ;  /* 0x000000b00800720c */ /* 0x000fc40003f44070 */
[----:B------:R-:W-:Y:S01]  /*8090*/  IABS R179, R11 ;  /* 0x0000000b00b37213 */ /* 0x000fe20000000000 */
[----:B------:R-:W-:Y:S02]  /*80a0*/  @!P0 IMAD.IADD R175, R175, 0x1, -R8 ;  /* 0x00000001afaf8824 */ /* 0x000fe400078e0a08 */
[----:B------:R-:W-:Y:S02]  /*80b0*/  IMAD.MOV R3, RZ, RZ, -R3 ;  /* 0x000000ffff037224 */ /* 0x000fe400078e0a03 */
[----:B------:R-:W-:Y:S01]  /*80c0*/  @!P5 IMAD.MOV R168, RZ, RZ, -R168 ;  /* 0x000000ffffa8d224 */ /* 0x000fe200078e0aa8 */
[----:B------:R-:W-:Y:S01]  /*80d0*/  ISETP.GE.AND P5, PT, R10, RZ, PT ;  /* 0x000000ff0a00720c */ /* 0x000fe20003fa6270 */
[----:B------:R-:W-:Y:S01]  /*80e0*/  @!P1 IMAD.IADD R173, R173, 0x1, -R8 ;  /* 0x00000001adad9824 */ /* 0x000fe200078e0a08 */
[----:B------:R-:W-:Y:S01]  /*80f0*/  ISETP.GT.U32.AND P0, PT, R8, R175, PT ;  /* 0x000000af0800720c */ /* 0x000fe20003f04070 */
[----:B------:R-:W-:Y:S01]  /*8100*/  VIADD R10, R0, 0xab ;  /* 0x000000ab000a7836 */ /* 0x000fe20000000000 */
[----:B------:R-:W-:Y:S01]  /*8110*/  ISETP.GE.AND P1, PT, R4, RZ, PT ;  /* 0x000000ff0400720c */ /* 0x000fe20003f26270 */
[----:B------:R-:W-:Y:S01]  /*8120*/  IMAD R177, R8, R3, R177 ;  /* 0x0000000308b17224 */ /* 0x000fe200078e02b1 */
[----:B------:R-:W-:Y:S01]  /*8130*/  @!P2 IADD3 R176, R176, -R8, RZ ;  /* 0x80000008b0b0a210 */ /* 0x000fe20007ffe0ff */
[----:B------:R-:W-:Y:S01]  /*8140*/  IMAD.HI.U32 R4, R2, R179, RZ ;  /* 0x000000b302047227 */ /* 0x000fe200078e00ff */
[----:B------:R-:W-:-:S02]  /*8150*/  IABS R5, R10 ;  /* 0x0000000a00057213 */ /* 0x000fc40000000000 */
[C---:B------:R-:W-:Y:S01]  /*8160*/  ISETP.GT.U32.AND P2, PT, R8.reuse, R176, PT ;  /* 0x000000b00800720c */ /* 0x040fe20003f44070 */
[----:B------:R-:W-:Y:S01]  /*8170*/  @!P4 IMAD.MOV R173, RZ, RZ, -R173 ;  /* 0x000000ffffadc224 */ /* 0x000fe200078e0aad */
[----:B------:R-:W-:Y:S01]  /*8180*/  ISETP.GT.U32.AND P4, PT, R8, R177, PT ;  /* 0x000000b10800720c */ /* 0x000fe20003f84070 */
[----:B------:R-:W-:Y:S01]  /*8190*/  IMAD.HI.U32 R3, R2, R5, RZ ;  /* 0x0000000502037227 */ /* 0x000fe200078e00ff */
[----:B------:R-:W-:-:S03]  /*81a0*/  IADD3 R4, -R4, RZ, RZ ;  /* 0x000000ff04047210 */ /* 0x000fc60007ffe1ff */
[--C-:B------:R-:W-:Y:S01]  /*81b0*/  @!P0 IMAD.IADD R175, R175, 0x1, -R8.reuse ;  /* 0x00000001afaf8824 */ /* 0x100fe200078e0a08 */
[----:B------:R-:W-:Y:S01]  /*81c0*/  ISETP.GE.AND P0, PT, R11, RZ, PT ;  /* 0x000000ff0b00720c */ /* 0x000fe20003f06270 */
[C---:B------:R-:W-:Y:S02]  /*81d0*/  IMAD R179, R8.reuse, R4, R179 ;  /* 0x0000000408b37224 */ /* 0x040fe400078e02b3 */
[----:B------:R-:W-:Y:S02]  /*81e0*/  IMAD.MOV R3, RZ, RZ, -R3 ;  /* 0x000000ffff037224 */ /* 0x000fe400078e0a03 */
[----:B------:R-:W-:Y:S01]  /*81f0*/  @!P3 IMAD.MOV R175, RZ, RZ, -R175 ;  /* 0x000000ffffafb224 */ /* 0x000fe200078e0aaf */
[C---:B------:R-:W-:Y:S01]  /*8200*/  ISETP.GT.U32.AND P3, PT, R8.reuse, R179, PT ;  /* 0x000000b30800720c */ /* 0x040fe20003f64070 */
[----:B------:R-:W-:Y:S01]  /*8210*/  IMAD R178, R8, R3, R5 ;  /* 0x0000000308b27224 */ /* 0x000fe200078e0205 */
[----:B------:R-:W-:Y:S01]  /*8220*/  @!P2 IADD3 R176, R176, -R8, RZ ;  /* 0x80000008b0b0a210 */ /* 0x000fe20007ffe0ff */
[----:B------:R-:W-:-:S02]  /*8230*/  @!P4 IMAD.IADD R177, R177, 0x1, -R8 ;  /* 0x00000001b1b1c824 */ /* 0x000fc400078e0a08 */
[----:B------:R-:W-:Y:S01]  /*8240*/  VIADD R11, R0, 0xaf ;  /* 0x000000af000b7836 */ /* 0x000fe20000000000 */
[C---:B------:R-:W-:Y:S01]  /*8250*/  ISETP.GT.U32.AND P2, PT, R8.reuse, R178, PT ;  /* 0x000000b20800720c */ /* 0x040fe20003f44070 */
[----:B------:R-:W-:Y:S01]  /*8260*/  @!P6 IMAD.MOV R174, RZ, RZ, -R174 ;  /* 0x000000ffffaee224 */ /* 0x000fe200078e0aae */
[----:B------:R-:W-:Y:S01]  /*8270*/  ISETP.GT.U32.AND P4, PT, R8, R177, PT ;  /* 0x000000b10800720c */ /* 0x000fe20003f84070 */
[----:B------:R-:W-:Y:S01]  /*8280*/  @!P5 IMAD.MOV R172, RZ, RZ, -R172 ;  /* 0x000000ffffacd224 */ /* 0x000fe200078e0aac */
[----:B------:R-:W-:Y:S01]  /*8290*/  ISETP.GE.AND P6, PT, R10, RZ, PT ;  /* 0x000000ff0a00720c */ /* 0x000fe20003fc6270 */
[C---:B------:R-:W-:Y:S01]  /*82a0*/  VIADD R10, R0.reuse, 0xad ;  /* 0x000000ad000a7836 */ /* 0x040fe20000000000 */
[----:B------:R-:W-:Y:S01]  /*82b0*/  ISETP.GE.AND P5, PT, R9, RZ, PT ;  /* 0x000000ff0900720c */ /* 0x000fe20003fa6270 */
[C---:B------:R-:W-:Y:S01]  /*82c0*/  VIADD R4, R0.reuse, 0xae ;  /* 0x000000ae00047836 */ /* 0x040fe20000000000 */
[----:B------:R-:W-:Y:S01]  /*82d0*/  @!P3 IADD3 R179, R179, -R8, RZ ;  /* 0x80000008b3b3b210 */ /* 0x000fe20007ffe0ff */
[C---:B------:R-:W-:Y:S01]  /*82e0*/  VIADD R13, R0.reuse, 0xb3 ;  /* 0x000000b3000d7836 */ /* 0x040fe20000000000 */
[----:B------:R-:W-:Y:S01]  /*82f0*/  IABS R9, R11 ;  /* 0x0000000b00097213 */ /* 0x000fe20000000000 */
[----:B------:R-:W-:Y:S01]  /*8300*/  VIADD R12, R0, 0xb2 ;  /* 0x000000b2000c7836 */ /* 0x000fe20000000000 */
[----:B------:R-:W-:Y:S01]  /*8310*/  ISETP.GT.U32.AND P3, PT, R8, R179, PT ;  /* 0x000000b30800720c */ /* 0x000fe20003f64070 */
[--C-:B------:R-:W-:Y:S01]  /*8320*/  @!P2 IMAD.IADD R178, R178, 0x1, -R8.reuse ;  /* 0x00000001b2b2a824 */ /* 0x100fe200078e0a08 */
[----:B------:R-:W-:Y:S01]  /*8330*/  IABS R5, R10 ;  /* 0x0000000a00057213 */ /* 0x000fe20000000000 */
[----:B------:R-:W-:Y:S01]  /*8340*/  @!P4 IMAD.IADD R177, R177, 0x1, -R8 ;  /* 0x00000001b1b1c824 */ /* 0x000fe200078e0a08 */
[----:B------:R-:W-:Y:S01]  /*8350*/  IABS R181, R4 ;  /* 0x0000000400b57213 */ /* 0x000fe20000000000 */
[----:B------:R-:W-:Y:S01]  /*8360*/  VIADD R14, R0, 0xbe ;  /* 0x000000be000e7836 */ /* 0x000fe20000000000 */
[----:B------:R-:W-:Y:S01]  /*8370*/  ISETP.GE.AND P4, PT, R4, RZ, PT ;  /* 0x000000ff0400720c */ /* 0x000fe20003f86270 */
[----:B------:R-:W-:Y:S01]  /*8380*/  IMAD.HI.U32 R4, R2, R9, RZ ;  /* 0x0000000902047227 */ /* 0x000fe200078e00ff */
[----:B------:R-:W-:-:S02]  /*8390*/  ISETP.GT.U32.AND P2, PT, R8, R178, PT ;  /* 0x000000b20800720c */ /* 0x000fc40003f44070 */
[----:B------:R-:W-:Y:S01]  /*83a0*/  @!P1 IADD3 R176, -R176, RZ, RZ ;  /* 0x000000ffb0b09210 */ /* 0x000fe20007ffe1ff */
[----:B------:R-:W-:Y:S01]  /*83b0*/  IMAD.HI.U32 R3, R2, R5, RZ ;  /* 0x0000000502037227 */ /* 0x000fe200078e00ff */
[----:B------:R-:W-:Y:S02]  /*83c0*/  ISETP.GE.AND P1, PT, R10, RZ, PT ;  /* 0x000000ff0a00720c */ /* 0x000fe40003f26270 */
[----:B------:R-:W-:Y:S01]  /*83d0*/  IABS R185, R12 ;  /* 0x0000000c00b97213 */ /* 0x000fe20000000000 */
[----:B------:R-:W-:Y:S02]  /*83e0*/  IMAD.MOV R4, RZ, RZ, -R4 ;  /* 0x000000ffff047224 */ /* 0x000fe400078e0a04 */
[----:B------:R-:W-:Y:S02]  /*83f0*/  IMAD.MOV R180, RZ, RZ, -R3 ;  /* 0x000000ffffb47224 */ /* 0x000fe400078e0a03 */
[----:B------:R-:W-:Y:S02]  /*8400*/  IMAD R182, R8, R4, R9 ;  /* 0x0000000408b67224 */ /* 0x000fe400078e0209 */
[----:B------:R-:W-:Y:S01]  /*8410*/  @!P3 IMAD.IADD R179, R179, 0x1, -R8 ;  /* 0x00000001b3b3b824 */ /* 0x000fe200078e0a08 */
[----:B------:R-:W-:Y:S01]  /*8420*/  @!P2 IADD3 R178, R178, -R8, RZ ;  /* 0x80000008b2b2a210 */ /* 0x000fe20007ffe0ff */
[----:B------:R-:W-:-:S02]  /*8430*/  IMAD R180, R8, R180, R5 ;  /* 0x000000b408b47224 */ /* 0x000fc400078e0205 */
[----:B------:R-:W-:Y:S01]  /*8440*/  @!P0 IMAD.MOV R179, RZ, RZ, -R179 ;  /* 0x000000ffffb38224 */ /* 0x000fe200078e0ab3 */
[----:B------:R-:W-:Y:S01]  /*8450*/  ISETP.GT.U32.AND P0, PT, R8, R182, PT ;  /* 0x000000b60800720c */ /* 0x000fe20003f04070 */
[----:B------:R-:W-:Y:S01]  /*8460*/  VIADD R10, R0, 0xb1 ;  /* 0x000000b1000a7836 */ /* 0x000fe20000000000 */
[----:B------:R-:W-:Y:S01]  /*8470*/  ISETP.GT.U32.AND P2, PT, R8, R180, PT ;  /* 0x000000b40800720c */ /* 0x000fe20003f44070 */
[----:B------:R-:W-:Y:S01]  /*8480*/  IMAD.HI.U32 R3, R2, R181, RZ ;  /* 0x000000b502037227 */ /* 0x000fe200078e00ff */
[----:B------:R-:W-:Y:S02]  /*8490*/  @!P6 IADD3 R178, -R178, RZ, RZ ;  /* 0x000000ffb2b2e210 */ /* 0x000fe40007ffe1ff */
[----:B------:R-:W-:Y:S01]  /*84a0*/  IABS R9, R10 ;  /* 0x0000000a00097213 */ /* 0x000fe20000000000 */
[----:B------:R-:W-:Y:S02]  /*84b0*/  IMAD.MOV R3, RZ, RZ, -R3 ;  /* 0x000000ffff037224 */ /* 0x000fe400078e0a03 */
[----:B------:R-:W-:Y:S01]  /*84c0*/  @!P5 IMAD.MOV R177, RZ, RZ, -R177 ;  /* 0x000000ffffb1d224 */ /* 0x000fe200078e0ab1 */
[----:B------:R-:W-:Y:S01]  /*84d0*/  ISETP.GE.AND P5, PT, R11, RZ, PT ;  /* 0x000000ff0b00720c */ /* 0x000fe20003fa6270 */
[----:B------:R-:W-:Y:S01]  /*84e0*/  IMAD R181, R8, R3, R181 ;  /* 0x0000000308b57224 */ /* 0x000fe200078e02b5 */
[----:B------:R-:W-:Y:S01]  /*84f0*/  IABS R11, R13 ;  /* 0x0000000d000b7213 */ /* 0x000fe20000000000 */
[----:B------:R-:W-:-:S03]  /*8500*/  IMAD.HI.U32 R4, R2, R9, RZ ;  /* 0x0000000902047227 */ /* 0x000fc600078e00ff */
[----:B------:R-:W-:Y:S01]  /*8510*/  ISETP.GT.U32.AND P6, PT, R8, R181, PT ;  /* 0x000000b50800720c */ /* 0x000fe20003fc4070 */
[--C-:B------:R-:W-:Y:S02]  /*8520*/  @!P0 IMAD.IADD R182, R182, 0x1, -R8.reuse ;  /* 0x00000001b6b68824 */ /* 0x100fe400078e0a08 */
[----:B------:R-:W-:Y:S02]  /*8530*/  @!P2 IMAD.IADD R180, R180, 0x1, -R8 ;  /* 0x00000001b4b4a824 */ /* 0x000fe400078e0a08 */
[----:B------:R-:W-:Y:S01]  /*8540*/  IMAD.MOV R4, RZ, RZ, -R4 ;  /* 0x000000ffff047224 */ /* 0x000fe200078e0a04 */
[----:B------:R-:W-:Y:S01]  /*8550*/  ISETP.GT.U32.AND P0, PT, R8, R182, PT ;  /* 0x000000b60800720c */ /* 0x000fe20003f04070 */
[----:B------:R-:W-:Y:S01]  /*8560*/  VIADD R3, R0, 0xb0 ;  /* 0x000000b000037836 */ /* 0x000fe20000000000 */
[C---:B------:R-:W-:Y:S01]  /*8570*/  ISETP.GT.U32.AND P2, PT, R8.reuse, R180, PT ;  /* 0x000000b40800720c */ /* 0x040fe20003f44070 */
[----:B------:R-:W-:Y:S02]  /*8580*/  IMAD R184, R8, R4, R9 ;  /* 0x0000000408b87224 */ /* 0x000fe400078e0209 */
[----:B------:R-:W-:Y:S01]  /*8590*/  IMAD.HI.U32 R4, R2, R11, RZ ;  /* 0x0000000b02047227 */ /* 0x000fe200078e00ff */
[----:B------:R-:W-:-:S02]  /*85a0*/  IABS R183, R3 ;  /* 0x0000000300b77213 */ /* 0x000fc40000000000 */
[----:B------:R-:W-:Y:S01]  /*85b0*/  ISETP.GE.AND P3, PT, R3, RZ, PT ;  /* 0x000000ff0300720c */ /* 0x000fe20003f66270 */
[----:B------:R-:W-:Y:S01]  /*85c0*/  VIADD R9, R0, 0xb4 ;  /* 0x000000b400097836 */ /* 0x000fe20000000000 */
[----:B------:R-:W-:Y:S01]  /*85d0*/  IADD3 R4, -R4, RZ, RZ ;  /* 0x000000ff04047210 */ /* 0x000fe20007ffe1ff */
[----:B------:R-:W-:Y:S01]  /*85e0*/  IMAD.HI.U32 R3, R2, R183, RZ ;  /* 0x000000b702037227 */ /* 0x000fe200078e00ff */
[----:B------:R-:W-:Y:S02]  /*85f0*/  @!P6 IADD3 R181, R181, -R8, RZ ;  /* 0x80000008b5b5e210 */ /* 0x000fe40007ffe0ff */
[----:B------:R-:W-:Y:S01]  /*8600*/  IABS R187, R9 ;  /* 0x0000000900bb7213 */ /* 0x000fe20000000000 */
[C---:B------:R-:W-:Y:S01]  /*8610*/  IMAD R186, R8.reuse, R4, R11 ;  /* 0x0000000408ba7224 */ /* 0x040fe200078e020b */
[----:B------:R-:W-:Y:S01]  /*8620*/  ISETP.GT.U32.AND P6, PT, R8, R181, PT ;  /* 0x000000b50800720c */ /* 0x000fe20003fc4070 */
[----:B------:R-:W-:Y:S01]  /*8630*/  @!P0 IMAD.IADD R182, R182, 0x1, -R8 ;  /* 0x00000001b6b68824 */ /* 0x000fe200078e0a08 */
[----:B------:R-:W-:Y:S01]  /*8640*/  @!P2 IADD3 R180, R180, -R8, RZ ;  /* 0x80000008b4b4a210 */ /* 0x000fe20007ffe0ff */
[----:B------:R-:W-:Y:S01]  /*8650*/  IMAD.MOV R5, RZ, RZ, -R3 ;  /* 0x000000ffff057224 */ /* 0x000fe200078e0a03 */
[----:B------:R-:W-:Y:S01]  /*8660*/  ISETP.GE.AND P2, PT, R10, RZ, PT ;  /* 0x000000ff0a00720c */ /* 0x000fe20003f46270 */
[----:B------:R-:W-:Y:S01]  /*8670*/  @!P5 IMAD.MOV R182, RZ, RZ, -R182 ;  /* 0x000000ffffb6d224 */ /* 0x000fe200078e0ab6 */
[----:B------:R-:W-:Y:S01]  /*8680*/  ISETP.GT.U32.AND P5, PT, R8, R186, PT ;  /* 0x000000ba0800720c */ /* 0x000fe20003fa4070 */
[----:B------:R-:W-:-:S04]  /*8690*/  IMAD.HI.U32 R3, R2, R185, RZ ;  /* 0x000000b902037227 */ /* 0x000fc800078e00ff */
[----:B------:R-:W-:Y:S01]  /*86a0*/  @!P1 IMAD.MOV R180, RZ, RZ, -R180 ;  /* 0x000000ffffb49224 */ /* 0x000fe200078e0ab4 */
[C---:B------:R-:W-:Y:S01]  /*86b0*/  ISETP.GT.U32.AND P1, PT, R8.reuse, R184, PT ;  /* 0x000000b80800720c */ /* 0x040fe20003f24070 */
[----:B------:R-:W-:Y:S02]  /*86c0*/  IMAD.MOV R3, RZ, RZ, -R3 ;  /* 0x000000ffff037224 */ /* 0x000fe400078e0a03 */
[C---:B------:R-:W-:Y:S02]  /*86d0*/  IMAD R183, R8.reuse, R5, R183 ;  /* 0x0000000508b77224 */ /* 0x040fe400078e02b7 */
[----:B------:R-:W-:Y:S02]  /*86e0*/  IMAD R185, R8, R3, R185 ;  /* 0x0000000308b97224 */ /* 0x000fe400078e02b9 */
[----:B------:R-:W-:Y:S02]  /*86f0*/  VIADD R10, R0, 0xb5 ;  /* 0x000000b5000a7836 */ /* 0x000fe40000000000 */
[----:B------:R-:W-:Y:S01]  /*8700*/  IMAD.HI.U32 R3, R2, R187, RZ ;  /* 0x000000bb02037227 */ /* 0x000fe200078e00ff */
[----:B------:R-:W-:-:S02]  /*8710*/  ISETP.GT.U32.AND P0, PT, R8, R185, PT ;  /* 0x000000b90800720c */ /* 0x000fc40003f04070 */
[----:B------:R-:W-:Y:S01]  /*8720*/  IABS R189, R10 ;  /* 0x0000000a00bd7213 */ /* 0x000fe20000000000 */
[--C-:B------:R-:W-:Y:S01]  /*8730*/  @!P6 IMAD.IADD R181, R181, 0x1, -R8.reuse ;  /* 0x00000001b5b5e824 */ /* 0x100fe200078e0a08 */
[----:B------:R-:W-:Y:S01]  /*8740*/  ISETP.GT.U32.AND P6, PT, R8, R183, PT ;  /* 0x000000b70800720c */ /* 0x000fe20003fc4070 */
[----:B------:R-:W-:Y:S01]  /*8750*/  @!P5 IMAD.IADD R186, R186, 0x1, -R8 ;  /* 0x00000001babad824 */ /* 0x000fe200078e0a08 */
[----:B------:R-:W-:Y:S01]  /*8760*/  @!P1 IADD3 R184, R184, -R8, RZ ;  /* 0x80000008b8b89210 */ /* 0x000fe20007ffe0ff */
[----:B------:R-:W-:Y:S02]  /*8770*/  IMAD.MOV R3, RZ, RZ, -R3 ;  /* 0x000000ffff037224 */ /* 0x000fe400078e0a03 */
[----:B------:R-:W-:Y:S01]  /*8780*/  VIADD R11, R0, 0xb6 ;  /* 0x000000b6000b7836 */ /* 0x000fe20000000000 */
[C---:B------:R-:W-:Y:S01]  /*8790*/  ISETP.GT.U32.AND P5, PT, R8.reuse, R186, PT ;  /* 0x000000ba0800720c */ /* 0x040fe20003fa4070 */
[C---:B------:R-:W-:Y:S01]  /*87a0*/  IMAD R187, R8.reuse, R3, R187 ;  /* 0x0000000308bb7224 */ /* 0x040fe200078e02bb */
[----:B------:R-:W-:Y:S01]  /*87b0*/  ISETP.GT.U32.AND P1, PT, R8, R184, PT ;  /* 0x000000b80800720c */ /* 0x000fe20003f24070 */
[----:B------:R-:W-:Y:S01]  /*87c0*/  IMAD.HI.U32 R3, R2, R189, RZ ;  /* 0x000000bd02037227 */ /* 0x000fe200078e00ff */
[----:B------:R-:W-:-:S02]  /*87d0*/  @!P0 IADD3 R185, R185, -R8, RZ ;  /* 0x80000008b9b98210 */ /* 0x000fc40007ffe0ff */
[----:B------:R-:W-:Y:S01]  /*87e0*/  IABS R5, R11 ;  /* 0x0000000b00057213 */ /* 0x000fe20000000000 */
[----:B------:R-:W-:Y:S01]  /*87f0*/  IMAD.MOV R3, RZ, RZ, -R3 ;  /* 0x000000ffff037224 */ /* 0x000fe200078e0a03 */
[----:B------:R-:W-:Y:S01]  /*8800*/  @!P6 IADD3 R183, R183, -R8, RZ ;  /* 0x80000008b7b7e210 */ /* 0x000fe20007ffe0ff */
[----:B------:R-:W-:Y:S01]  /*8810*/  @!P4 IMAD.MOV R181, RZ, RZ, -R181 ;  /* 0x000000ffffb5c224 */ /* 0x000fe200078e0ab5 */
[C---:B------:R-:W-:Y:S01]  /*8820*/  ISETP.GT.U32.AND P0, PT, R8.reuse, R185, PT ;  /* 0x000000b90800720c */ /* 0x040fe20003f04070 */
[C---:B------:R-:W-:Y:S01]  /*8830*/  IMAD R189, R8.reuse, R3, R189 ;  /* 0x0000000308bd7224 */ /* 0x040fe200078e02bd */
[----:B------:R-:W-:Y:S01]  /*8840*/  ISETP.GT.U32.AND P6, PT, R8, R183, PT ;  /* 0x000000b70800720c */ /* 0x000fe20003fc4070 */
[--C-:B------:R-:W-:Y:S01]  /*8850*/  @!P5 IMAD.IADD R186, R186, 0x1, -R8.reuse ;  /* 0x00000001babad824 */ /* 0x100fe200078e0a08 */
[----:B------:R-:W-:Y:S01]  /*8860*/  ISETP.GE.AND P4, PT, R12, RZ, PT ;  /* 0x000000ff0c00720c */ /* 0x000fe20003f86270 */
[----:B------:R-:W-:Y:S01]  /*8870*/  @!P1 IMAD.IADD R184, R184, 0x1, -R8 ;  /* 0x00000001b8b89824 */ /* 0x000fe200078e0a08 */
[----:B------:R-:W-:Y:S01]  /*8880*/  ISETP.GT.U32.AND P5, PT, R8, R189, PT ;  /* 0x000000bd0800720c */ /* 0x000fe20003fa4070 */
[----:B------:R-:W-:Y:S01]  /*8890*/  IMAD.HI.U32 R4, R2, R5, RZ ;  /* 0x0000000502047227 */ /* 0x000fe200078e00ff */
[----:B------:R-:W-:-:S02]  /*88a0*/  ISETP.GT.U32.AND P1, PT, R8, R187, PT ;  /* 0x000000bb0800720c */ /* 0x000fc40003f24070 */
[----:B------:R-:W-:Y:S01]  /*88b0*/  @!P2 IADD3 R184, -R184, RZ, RZ ;  /* 0x000000ffb8b8a210 */ /* 0x000fe20007ffe1ff */
[----:B------:R-:W-:Y:S01]  /*88c0*/  VIADD R3, R0, 0xb7 ;  /* 0x000000b700037836 */ /* 0x000fe20000000000 */
[----:B------:R-:W-:Y:S01]  /*88d0*/  ISETP.GE.AND P2, PT, R10, RZ, PT ;  /* 0x000000ff0a00720c */ /* 0x000fe20003f46270 */
[----:B------:R-:W-:Y:S02]  /*88e0*/  IMAD.MOV R4, RZ, RZ, -R4 ;  /* 0x000000ffff047224 */ /* 0x000fe400078e0a04 */
[--C-:B------:R-:W-:Y:S01]  /*88f0*/  @!P6 IMAD.IADD R183, R183, 0x1, -R8.reuse ;  /* 0x00000001b7b7e824 */ /* 0x100fe200078e0a08 */
[----:B------:R-:W-:Y:S01]  /*8900*/  ISETP.GE.AND P6, PT, R13, RZ, PT ;  /* 0x000000ff0d00720c */ /* 0x000fe20003fc6270 */
[----:B------:R-:W-:Y:S01]  /*8910*/  @!P0 IMAD.IADD R185, R185, 0x1, -R8 ;  /* 0x00000001b9b98824 */ /* 0x000fe200078e0a08 */
[----:B------:R-:W-:Y:S01]  /*8920*/  IABS R191, R3 ;  /* 0x0000000300bf7213 */ /* 0x000fe20000000000 */
[----:B------:R-:W-:Y:S01]  /*8930*/  IMAD R190, R8, R4, R5 ;  /* 0x0000000408be7224 */ /* 0x000fe200078e0205 */
[-C--:B------:R-:W-:Y:S01]  /*8940*/  @!P5 IADD3 R189, R189, -R8.reuse, RZ ;  /* 0x80000008bdbdd210 */ /* 0x080fe20007ffe0ff */
[C---:B------:R-:W-:Y:S01]  /*8950*/  VIADD R4, R0.reuse, 0xb8 ;  /* 0x000000b800047836 */ /* 0x040fe20000000000 */
[----:B------:R-:W-:Y:S01]  /*8960*/  @!P1 IADD3 R187, R187, -R8, RZ ;  /* 0x80000008bbbb9210 */ /* 0x000fe20007ffe0ff */
[----:B------:R-:W-:Y:S01]  /*8970*/  @!P3 IMAD.MOV R183, RZ, RZ, -R183 ;  /* 0x000000ffffb7b224 */ /* 0x000fe200078e0ab7 */
[----:B------:R-:W-:Y:S01]  /*8980*/  @!P4 IADD3 R185, -R185, RZ, RZ ;  /* 0x000000ffb9b9c210 */ /* 0x000fe20007ffe1ff */
[----:B------:R-:W-:Y:S01]  /*8990*/  VIADD R10, R0, 0xb9 ;  /* 0x000000b9000a7836 */ /* 0x000fe20000000000 */
[----:B------:R-:W-:Y:S01]  /*89a0*/  ISETP.GE.AND P4, PT, R3, RZ, PT ;  /* 0x000000ff0300720c */ /* 0x000fe20003f86270 */
[----:B------:R-:W-:Y:S01]  /*89b0*/  IMAD.HI.U32 R3, R2, R191, RZ ;  /* 0x000000bf02037227 */ /* 0x000fe200078e00ff */
[----:B------:R-:W-:-:S02]  /*89c0*/  ISETP.GT.U32.AND P5, PT, R8, R189, PT ;  /* 0x000000bd0800720c */ /* 0x000fc40003fa4070 */
[C---:B------:R-:W-:Y:S01]  /*89d0*/  ISETP.GT.U32.AND P1, PT, R8.reuse, R187, PT ;  /* 0x000000bb0800720c */ /* 0x040fe20003f24070 */
[----:B------:R-:W-:Y:S01]  /*89e0*/  IMAD.MOV R3, RZ, RZ, -R3 ;  /* 0x000000ffff037224 */ /* 0x000fe200078e0a03 */
[----:B------:R-:W-:Y:S01]  /*89f0*/  IABS R5, R4 ;  /* 0x0000000400057213 */ /* 0x000fe20000000000 */
[----:B------:R-:W-:Y:S01]  /*8a00*/  @!P6 IMAD.MOV R186, RZ, RZ, -R186 ;  /* 0x000000ffffbae224 */ /* 0x000fe200078e0aba */
[----:B------:R-:W-:Y:S01]  /*8a10*/  ISETP.GE.AND P3, PT, R9, RZ, PT ;  /* 0x000000ff0900720c */ /* 0x000fe20003f66270 */
[----:B------:R-:W-:Y:S01]  /*8a20*/  IMAD R191, R8, R3, R191 ;  /* 0x0000000308bf7224 */ /* 0x000fe200078e02bf */
[----:B------:R-:W-:Y:S01]  /*8a30*/  ISETP.GE.AND P6, PT, R4, RZ, PT ;  /* 0x000000ff0400720c */ /* 0x000fe20003fc6270 */
[----:B------:R-:W-:Y:S01]  /*8a40*/  IMAD.HI.U32 R4, R2, R5, RZ ;  /* 0x0000000502047227 */ /* 0x000fe200078e00ff */
[----:B------:R-:W-:Y:S02]  /*8a50*/  IABS R193, R10 ;  /* 0x0000000a00c17213 */ /* 0x000fe40000000000 */
[----:B------:R-:W-:Y:S01]  /*8a60*/  ISETP.GE.AND P0, PT, R11, RZ, PT ;  /* 0x000000ff0b00720c */ /* 0x000fe20003f06270 */
[----:B------:R-:W-:-:S02]  /*8a70*/  IMAD.MOV R4, RZ, RZ, -R4 ;  /* 0x000000ffff047224 */ /* 0x000fc400078e0a04 */
[--C-:B------:R-:W-:Y:S01]  /*8a80*/  @!P5 IMAD.IADD R189, R189, 0x1, -R8.reuse ;  /* 0x00000001bdbdd824 */ /* 0x100fe200078e0a08 */
[C---:B------:R-:W-:Y:S01]  /*8a90*/  ISETP.GT.U32.AND P5, PT, R8.reuse, R191, PT ;  /* 0x000000bf0800720c */ /* 0x040fe20003fa4070 */
[----:B------:R-:W-:Y:S01]  /*8aa0*/  @!P1 IMAD.IADD R187, R187, 0x1, -R8 ;  /* 0x00000001bbbb9824 */ /* 0x000fe200078e0a08 */
[C---:B------:R-:W-:Y:S01]  /*8ab0*/  ISETP.GT.U32.AND P1, PT, R8.reuse, R190, PT ;  /* 0x000000be0800720c */ /* 0x040fe20003f24070 */
[----:B------:R-:W-:Y:S02]  /*8ac0*/  IMAD R192, R8, R4, R5 ;  /* 0x0000000408c07224 */ /* 0x000fe400078e0205 */
[----:B------:R-:W-:Y:S01]  /*8ad0*/  VIADD R11, R0, 0xba ;  /* 0x000000ba000b7836 */ /* 0x000fe20000000000 */
[----:B------:R-:W-:Y:S01]  /*8ae0*/  @!P3 IADD3 R187, -R187, RZ, RZ ;  /* 0x000000ffbbbbb210 */ /* 0x000fe20007ffe1ff */
[----:B------:R-:W-:Y:S01]  /*8af0*/  IMAD.HI.U32 R3, R2, R193, RZ ;  /* 0x000000c102037227 */ /* 0x000fe200078e00ff */
[----:B------:R-:W-:Y:S02]  /*8b00*/  ISETP.GT.U32.AND P3, PT, R8, R192, PT ;  /* 0x000000c00800720c */ /* 0x000fe40003f64070 */
[----:B------:R-:W-:Y:S01]  /*8b10*/  IABS R9, R11 ;  /* 0x0000000b00097213 */ /* 0x000fe20000000000 */
[----:B------:R-:W-:Y:S01]  /*8b20*/  @!P2 IMAD.MOV R189, RZ, RZ, -R189 ;  /* 0x000000ffffbda224 */ /* 0x000fe200078e0abd */
[----:B------:R-:W-:Y:S01]  /*8b30*/  ISETP.GE.AND P2, PT, R10, RZ, PT ;  /* 0x000000ff0a00720c */ /* 0x000fe20003f46270 */
[----:B------:R-:W-:Y:S01]  /*8b40*/  IMAD.MOV R3, RZ, RZ, -R3 ;  /* 0x000000ffff037224 */ /* 0x000fe200078e0a03 */
[-C--:B------:R-:W-:Y:S01]  /*8b50*/  @!P5 IADD3 R191, R191, -R8.reuse, RZ ;  /* 0x80000008bfbfd210 */ /* 0x080fe20007ffe0ff */
[----:B------:R-:W-:Y:S01]  /*8b60*/  VIADD R10, R0, 0xbb ;  /* 0x000000bb000a7836 */ /* 0x000fe20000000000 */
[----:B------:R-:W-:Y:S01]  /*8b70*/  @!P1 IADD3 R190, R190, -R8, RZ ;  /* 0x80000008bebe9210 */ /* 0x000fe20007ffe0ff */
[C---:B------:R-:W-:Y:S01]  /*8b80*/  IMAD R193, R8.reuse, R3, R193 ;  /* 0x0000000308c17224 */ /* 0x040fe200078e02c1 */
[----:B------:R-:W-:Y:S01]  /*8b90*/  ISETP.GT.U32.AND P5, PT, R8, R191, PT ;  /* 0x000000bf0800720c */ /* 0x000fe20003fa4070 */
[----:B------:R-:W-:Y:S01]  /*8ba0*/  IMAD.HI.U32 R4, R2, R9, RZ ;  /* 0x0000000902047227 */ /* 0x000fe200078e00ff */
[----:B------:R-:W-:-:S02]  /*8bb0*/  IABS R195, R10 ;  /* 0x0000000a00c37213 */ /* 0x000fc40000000000 */
[----:B------:R-:W-:Y:S01]  /*8bc0*/  ISETP.GT.U32.AND P1, PT, R8, R190, PT ;  /* 0x000000be0800720c */ /* 0x000fe20003f24070 */
[----:B------:R-:W-:Y:S02]  /*8bd0*/  @!P3 IMAD.IADD R192, R192, 0x1, -R8 ;  /* 0x00000001c0c0b824 */ /* 0x000fe400078e0a08 */
[----:B------:R-:W-:Y:S02]  /*8be0*/  IMAD.MOV R4, RZ, RZ, -R4 ;  /* 0x000000ffff047224 */ /* 0x000fe400078e0a04 */
[----:B------:R-:W-:Y:S01]  /*8bf0*/  VIADD R12, R0, 0xbc ;  /* 0x000000bc000c7836 */ /* 0x000fe20000000000 */
[----:B------:R-:W-:Y:S01]  /*8c00*/  ISETP.GT.U32.AND P3, PT, R8, R192, PT ;  /* 0x000000c00800720c */ /* 0x000fe20003f64070 */
[----:B------:R-:W-:-:S04]  /*8c10*/  IMAD.HI.U32 R3, R2, R195, RZ ;  /* 0x000000c302037227 */ /* 0x000fc800078e00ff */
[----:B------:R-:W-:Y:S01]  /*8c20*/  @!P5 IMAD.IADD R191, R191, 0x1, -R8 ;  /* 0x00000001bfbfd824 */ /* 0x000fe200078e0a08 */
[C---:B------:R-:W-:Y:S01]  /*8c30*/  ISETP.GT.U32.AND P5, PT, R8.reuse, R193, PT ;  /* 0x000000c10800720c */ /* 0x040fe20003fa4070 */
[----:B------:R-:W-:Y:S01]  /*8c40*/  IMAD R194, R8, R4, R9 ;  /* 0x0000000408c27224 */ /* 0x000fe200078e0209 */
[----:B------:R-:W-:Y:S01]  /*8c50*/  IABS R9, R12 ;  /* 0x0000000c00097213 */ /* 0x000fe20000000000 */
[----:B------:R-:W-:Y:S01]  /*8c60*/  IMAD.MOV R5, RZ, RZ, -R3 ;  /* 0x000000ffff057224 */ /* 0x000fe200078e0a03 */
[----:B------:R-:W-:Y:S01]  /*8c70*/  @!P4 IADD3 R191, -R191, RZ, RZ ;  /* 0x000000ffbfbfc210 */ /* 0x000fe20007ffe1ff */
[----:B------:R-:W-:Y:S02]  /*8c80*/  VIADD R13, R0, 0xbd ;  /* 0x000000bd000d7836 */ /* 0x000fe40000000000 */
[----:B------:R-:W-:Y:S01]  /*8c90*/  @!P3 IADD3 R192, R192, -R8, RZ ;  /* 0x80000008c0c0b210 */ /* 0x000fe20007ffe0ff */
[C---:B------:R-:W-:Y:S01]  /*8ca0*/  IMAD R195, R8.reuse, R5, R195 ;  /* 0x0000000508c37224 */ /* 0x040fe200078e02c3 */
[----:B------:R-:W-:Y:S01]  /*8cb0*/  ISETP.GT.U32.AND P3, PT, R8, R194, PT ;  /* 0x000000c20800720c */ /* 0x000fe20003f64070 */
[----:B------:R-:W-:Y:S01]  /*8cc0*/  IMAD.HI.U32 R3, R2, R9, RZ ;  /* 0x0000000902037227 */ /* 0x000fe200078e00ff */
[----:B------:R-:W-:-:S03]  /*8cd0*/  IABS R197, R13 ;  /* 0x0000000d00c57213 */ /* 0x000fc60000000000 */
[--C-:B------:R-:W-:Y:S01]  /*8ce0*/  @!P5 IMAD.IADD R193, R193, 0x1, -R8.reuse ;  /* 0x00000001c1c1d824 */ /* 0x100fe200078e0a08 */
[----:B------:R-:W-:Y:S01]  /*8cf0*/  ISETP.GT.U32.AND P5, PT, R8, R195, PT ;  /* 0x000000c30800720c */ /* 0x000fe20003fa4070 */
[----:B------:R-:W-:Y:S02]  /*8d00*/  IMAD.MOV R196, RZ, RZ, -R3 ;  /* 0x000000ffffc47224 */ /* 0x000fe400078e0a03 */
[--C-:B------:R-:W-:Y:S01]  /*8d10*/  @!P1 IMAD.IADD R190, R190, 0x1, -R8.reuse ;  /* 0x00000001bebe9824 */ /* 0x100fe200078e0a08 */
[----:B------:R-:W-:Y:S01]  /*8d20*/  ISETP.GE.AND P1, PT, R11, RZ, PT ;  /* 0x000000ff0b00720c */ /* 0x000fe20003f26270 */
[----:B------:R-:W-:Y:S01]  /*8d30*/  IMAD R196, R8, R196, R9 ;  /* 0x000000c408c47224 */ /* 0x000fe200078e0209 */
[----:B------:R-:W-:Y:S01]  /*8d40*/  IABS R11, R14 ;  /* 0x0000000e000b7213 */ /* 0x000fe20000000000 */
[----:B------:R-:W-:Y:S02]  /*8d50*/  @!P3 IMAD.IADD R194, R194, 0x1, -R8 ;  /* 0x00000001c2c2b824 */ /* 0x000fe400078e0a08 */
[----:B------:R-:W-:Y:S01]  /*8d60*/  IMAD.HI.U32 R4, R2, R197, RZ ;  /* 0x000000c502047227 */ /* 0x000fe200078e00ff */
[----:B------:R-:W-:-:S03]  /*8d70*/  ISETP.GT.U32.AND P3, PT, R8, R196, PT ;  /* 0x000000c40800720c */ /* 0x000fc60003f64070 */
[----:B------:R-:W-:Y:S01]  /*8d80*/  @!P5 IMAD.IADD R195, R195, 0x1, -R8 ;  /* 0x00000001c3c3d824 */ /* 0x000fe200078e0a08 */
[----:B------:R-:W-:Y:S01]  /*8d90*/  ISETP.GT.U32.AND P5, PT, R8, R193, PT ;  /* 0x000000c10800720c */ /* 0x000fe20003fa4070 */
[----:B------:R-:W-:-:S03]  /*8da0*/  IMAD.HI.U32 R5, R2, R11, RZ ;  /* 0x0000000b02057227 */ /* 0x000fc600078e00ff */
[----:B------:R-:W-:Y:S01]  /*8db0*/  ISETP.GT.U32.AND P4, PT, R8, R195, PT ;  /* 0x000000c30800720c */ /* 0x000fe20003f84070 */
[----:B------:R-:W-:Y:S01]  /*8dc0*/  IMAD.MOV R4, RZ, RZ, -R4 ;  /* 0x000000ffff047224 */ /* 0x000fe200078e0a04 */
[----:B------:R-:W-:Y:S01]  /*8dd0*/  IADD3 R5, -R5, RZ, RZ ;  /* 0x000000ff05057210 */ /* 0x000fe20007ffe1ff */
[----:B------:R-:W-:-:S04]  /*8de0*/  IMAD.HI.U32 R3, R2, R199, RZ ;  /* 0x000000c702037227 */ /* 0x000fc800078e00ff */
[----:B------:R-:W-:Y:S02]  /*8df0*/  IMAD R197, R8, R4, R197 ;  /* 0x0000000408c57224 */ /* 0x000fe400078e02c5 */
[----:B------:R-:W-:Y:S02]  /*8e00*/  @!P3 IMAD.IADD R196, R196, 0x1, -R8 ;  /* 0x00000001c4c4b824 */ /* 0x000fe400078e0a08 */
[----:B------:R-:W-:Y:S02]  /*8e10*/  IMAD.MOV R3, RZ, RZ, -R3 ;  /* 0x000000ffff037224 */ /* 0x000fe400078e0a03 */
[----:B------:R-:W-:Y:S01]  /*8e20*/  @!P0 IMAD.MOV R190, RZ, RZ, -R190 ;  /* 0x000000ffffbe8224 */ /* 0x000fe200078e0abe */
[C---:B------:R-:W-:Y:S01]  /*8e30*/  ISETP.GT.U32.AND P0, PT, R8.reuse, R194, PT ;  /* 0x000000c20800720c */ /* 0x040fe20003f04070 */
[----:B------:R-:W-:Y:S01]  /*8e40*/  @!P6 IMAD.MOV R192, RZ, RZ, -R192 ;  /* 0x000000ffffc0e224 */ /* 0x000fe200078e0ac0 */
[C---:B------:R-:W-:Y:S01]  /*8e50*/  ISETP.GT.U32.AND P3, PT, R8.reuse, R196, PT ;  /* 0x000000c40800720c */ /* 0x040fe20003f64070 */
[C---:B------:R-:W-:Y:S01]  /*8e60*/  IMAD R198, R8.reuse, R5, R11 ;  /* 0x0000000508c67224 */ /* 0x040fe200078e020b */
[C---:B------:R-:W-:Y:S01]  /*8e70*/  ISETP.GT.U32.AND P6, PT, R8.reuse, R197, PT ;  /* 0x000000c50800720c */ /* 0x040fe20003fc4070 */
[----:B------:R-:W-:Y:S01]  /*8e80*/  IMAD R199, R8, R3, R199 ;  /* 0x0000000308c77224 */ /* 0x000fe200078e02c7 */
[C---:B------:R-:W-:Y:S01]  /*8e90*/  IADD3 R11, R0.reuse, 0xc1, RZ ;  /* 0x000000c1000b7810 */ /* 0x040fe20007ffe0ff */
[----:B------:R-:W-:Y:S01]  /*8ea0*/  VIADD R9, R0, 0xc0 ;  /* 0x000000c000097836 */ /* 0x000fe20000000000 */
[----:B------:R-:W-:Y:S01]  /*8eb0*/  @!P4 IADD3 R195, R195, -R8, RZ ;  /* 0x80000008c3c3c210 */ /* 0x000fe20007ffe0ff */
[----:B------:R-:W-:Y:S01]  /*8ec0*/  @!P5 IMAD.IADD R193, R193, 0x1, -R8 ;  /* 0x00000001c1c1d824 */ /* 0x000fe200078e0a08 */
[----:B------:R-:W-:-:S02]  /*8ed0*/  IABS R201, R11 ;  /* 0x0000000b00c97213 */ /* 0x000fc40000000000 */
[----:B------:R-:W-:Y:S01]  /*8ee0*/  ISETP.GT.U32.AND P4, PT, R8, R199, PT ;  /* 0x000000c70800720c */ /* 0x000fe20003f84070 */
[--C-:B------:R-:W-:Y:S01]  /*8ef0*/  @!P0 IMAD.IADD R194, R194, 0x1, -R8.reuse ;  /* 0x00000001c2c28824 */ /* 0x100fe200078e0a08 */
[----:B------:R-:W-:Y:S01]  /*8f00*/  IABS R5, R9 ;  /* 0x0000000900057213 */ /* 0x000fe20000000000 */
[----:B------:R-:W-:Y:S01]  /*8f10*/  IMAD.HI.U32 R4, R2, R201, RZ ;  /* 0x000000c902047227 */ /* 0x000fe200078e00ff */
[----:B------:R-:W-:Y:S02]  /*8f20*/  ISETP.GE.AND P0, PT, R10, RZ, PT ;  /* 0x000000ff0a00720c */ /* 0x000fe40003f06270 */
[----:B------:R-:W-:Y:S01]  /*8f30*/  @!P6 IADD3 R197, R197, -R8, RZ ;  /* 0x80000008c5c5e210 */ /* 0x000fe20007ffe0ff */
[----:B------:R-:W-:Y:S01]  /*8f40*/  @!P3 IMAD.IADD R196, R196, 0x1, -R8 ;  /* 0x00000001c4c4b824 */ /* 0x000fe200078e0a08 */
[----:B------:R-:W-:Y:S01]  /*8f50*/  ISETP.GE.AND P3, PT, R12, RZ, PT ;  /* 0x000000ff0c00720c */ /* 0x000fe20003f66270 */
[----:B------:R-:W-:Y:S01]  /*8f60*/  IMAD.MOV R4, RZ, RZ, -R4 ;  /* 0x000000ffff047224 */ /* 0x000fe200078e0a04 */
[----:B------:R-:W-:Y:S01]  /*8f70*/  @!P2 IADD3 R193, -R193, RZ, RZ ;  /* 0x000000ffc1c1a210 */ /* 0x000fe20007ffe1ff */
[----:B------:R-:W-:Y:S01]  /*8f80*/  IMAD.HI.U32 R3, R2, R5, RZ ;  /* 0x0000000502037227 */ /* 0x000fe200078e00ff */
[----:B------:R-:W-:-:S02]  /*8f90*/  ISETP.GT.U32.AND P2, PT, R8, R197, PT ;  /* 0x000000c50800720c */ /* 0x000fc40003f44070 */
[C---:B------:R-:W-:Y:S01]  /*8fa0*/  ISETP.GT.U32.AND P5, PT, R8.reuse, R198, PT ;  /* 0x000000c60800720c */ /* 0x040fe20003fa4070 */
[----:B------:R-:W-:Y:S01]  /*8fb0*/  IMAD R201, R8, R4, R201 ;  /* 0x0000000408c97224 */ /* 0x000fe200078e02c9 */
[----:B------:R-:W-:Y:S01]  /*8fc0*/  ISETP.GE.AND P6, PT, R13, RZ, PT ;  /* 0x000000ff0d00720c */ /* 0x000fe20003fc6270 */
[--C-:B------:R-:W-:Y:S01]  /*8fd0*/  @!P4 IMAD.IADD R199, R199, 0x1, -R8.reuse ;  /* 0x00000001c7c7c824 */ /* 0x100fe200078e0a08 */
[C---:B------:R-:W-:Y:S01]  /*8fe0*/  IADD3 R13, R0.reuse, 0xca, RZ ;  /* 0x000000ca000d7810 */ /* 0x040fe20007ffe0ff */
[----:B------:R-:W-:Y:S02]  /*8ff0*/  IMAD.MOV R3, RZ, RZ, -R3 ;  /* 0x000000ffff037224 */ /* 0x000fe400078e0a03 */
[----:B------:R-:W-:Y:S01]  /*9000*/  VIADD R4, R0, 0xc2 ;  /* 0x000000c200047836 */ /* 0x000fe20000000000 */
[C---:B------:R-:W-:Y:S01]  /*9010*/  ISETP.GT.U32.AND P4, PT, R8.reuse, R199, PT ;  /* 0x000000c70800720c */ /* 0x040fe20003f84070 */
[----:B------:R-:W-:Y:S01]  /*9020*/  IMAD R200, R8, R3, R5 ;  /* 0x0000000308c87224 */ /* 0x000fe200078e0205 */
[----:B------:R-:W-:Y:S01]  /*9030*/  @!P3 IADD3 R196, -R196, RZ, RZ ;  /* 0x000000ffc4c4b210 */ /* 0x000fe20007ffe1ff */
[----:B------:R-:W-:Y:S01]  /*9040*/  @!P0 IMAD.MOV R195, RZ, RZ, -R195 ;  /* 0x000000ffffc38224 */ /* 0x000fe200078e0ac3 */
[----:B------:R-:W-:Y:S01]  /*9050*/  IABS R5, R4 ;  /* 0x0000000400057213 */ /* 0x000fe20000000000 */
[--C-:B------:R-:W-:Y:S01]  /*9060*/  @!P2 IMAD.IADD R197, R197, 0x1, -R8.reuse ;  /* 0x00000001c5c5a824 */ /* 0x100fe200078e0a08 */
[----:B------:R-:W-:Y:S01]  /*9070*/  ISETP.GT.U32.AND P0, PT, R8, R200, PT ;  /* 0x000000c80800720c */ /* 0x000fe20003f04070 */
[----:B------:R-:W-:Y:S01]  /*9080*/  @!P5 IMAD.IADD R198, R198, 0x1, -R8 ;  /* 0x00000001c6c6d824 */ /* 0x000fe200078e0a08 */
[----:B------:R-:W-:Y:S01]  /*9090*/  ISETP.GE.AND P3, PT, R15, RZ, PT ;  /* 0x000000ff0f00720c */ /* 0x000fe20003f66270 */
[----:B------:R-:W-:Y:S01]  /*90a0*/  IMAD.HI.U32 R3, R2, R5, RZ ;  /* 0x0000000502037227 */ /* 0x000fe200078e00ff */
[----:B------:R-:W-:-:S02]  /*90b0*/  ISETP.GT.U32.AND P2, PT, R8, R201, PT ;  /* 0x000000c90800720c */ /* 0x000fc40003f44070 */
[----:B------:R-:W-:Y:S01]  /*90c0*/  ISETP.GE.AND P5, PT, R14, RZ, PT ;  /* 0x000000ff0e00720c */ /* 0x000fe20003fa6270 */
[----:B------:R-:W-:Y:S02]  /*90d0*/  IMAD.MOV R3, RZ, RZ, -R3 ;  /* 0x000000ffff037224 */ /* 0x000fe400078e0a03 */
[----:B------:R-:W-:Y:S01]  /*90e0*/  @!P1 IMAD.MOV R194, RZ, RZ, -R194 ;  /* 0x000000ffffc29224 */ /* 0x000fe200078e0ac2 */
[C---:B------:R-:W-:Y:S01]  /*90f0*/  ISETP.GT.U32.AND P1, PT, R8.reuse, R198, PT ;  /* 0x000000c60800720c */ /* 0x040fe20003f24070 */
[--C-:B------:R-:W-:Y:S01]  /*9100*/  @!P4 IMAD.IADD R199, R199, 0x1, -R8.reuse ;  /* 0x00000001c7c7c824 */ /* 0x100fe200078e0a08 */
[----:B------:R-:W-:Y:S01]  /*9110*/  ISETP.GE.AND P4, PT, R11, RZ, PT ;  /* 0x000000ff0b00720c */ /* 0x000fe20003f86270 */
[----:B------:R-:W-:Y:S01]  /*9120*/  IMAD R202, R8, R3, R5 ;  /* 0x0000000308ca7224 */ /* 0x000fe200078e0205 */
[----:B------:R-:W-:Y:S01]  /*9130*/  @!P0 IADD3 R200, R200, -R8, RZ ;  /* 0x80000008c8c88210 */ /* 0x000fe20007ffe0ff */
[----:B------:R-:W-:Y:S01]  /*9140*/  VIADD R10, R0, 0xc3 ;  /* 0x000000c3000a7836 */ /* 0x000fe20000000000 */
[----:B------:R-:W-:Y:S01]  /*9150*/  @!P3 IADD3 R199, -R199, RZ, RZ ;  /* 0x000000ffc7c7b210 */ /* 0x000fe20007ffe1ff */
[--C-:B------:R-:W-:Y:S01]  /*9160*/  @!P2 IMAD.IADD R201, R201, 0x1, -R8.reuse ;  /* 0x00000001c9c9a824 */ /* 0x100fe200078e0a08 */
[----:B------:R-:W-:Y:S01]  /*9170*/  ISETP.GT.U32.AND P3, PT, R8, R202, PT ;  /* 0x000000ca0800720c */ /* 0x000fe20003f64070 */
[----:B------:R-:W-:Y:S01]  /*9180*/  VIADD R3, R0, 0xc4 ;  /* 0x000000c400037836 */ /* 0x000fe20000000000 */
[----:B------:R-:W-:Y:S01]  /*9190*/  IABS R203, R10 ;  /* 0x0000000a00cb7213 */ /* 0x000fe20000000000 */
[----:B------:R-:W-:Y:S01]  /*91a0*/  @!P6 IMAD.MOV R197, RZ, RZ, -R197 ;  /* 0x000000ffffc5e224 */ /* 0x000fe200078e0ac5 */
[----:B------:R-:W-:Y:S01]  /*91b0*/  ISETP.GT.U32.AND P2, PT, R8, R200, PT ;  /* 0x000000c80800720c */ /* 0x000fe20003f44070 */
[----:B------:R-:W-:Y:S01]  /*91c0*/  @!P1 IMAD.IADD R198, R198, 0x1, -R8 ;  /* 0x00000001c6c69824 */ /* 0x000fe200078e0a08 */
[----:B------:R-:W-:Y:S01]  /*91d0*/  ISETP.GE.AND P0, PT, R4, RZ, PT ;  /* 0x000000ff0400720c */ /* 0x000fe20003f06270 */
[----:B------:R-:W-:Y:S01]  /*91e0*/  IMAD.HI.U32 R4, R2, R203, RZ ;  /* 0x000000cb02047227 */ /* 0x000fe200078e00ff */
[----:B------:R-:W-:-:S02]  /*91f0*/  ISETP.GE.AND P1, PT, R9, RZ, PT ;  /* 0x000000ff0900720c */ /* 0x000fc40003f26270 */
[----:B------:R-:W-:Y:S01]  /*9200*/  IABS R9, R3 ;  /* 0x0000000300097213 */ /* 0x000fe20000000000 */
[----:B------:R-:W-:Y:S01]  /*9210*/  @!P5 IMAD.MOV R198, RZ, RZ, -R198 ;  /* 0x000000ffffc6d224 */ /* 0x000fe200078e0ac6 */
[----:B------:R-:W-:Y:S01]  /*9220*/  IADD3 R4, -R4, RZ, RZ ;  /* 0x000000ff04047210 */ /* 0x000fe20007ffe1ff */
[----:B------:R-:W-:Y:S01]  /*9230*/  VIADD R12, R0, 0xc9 ;  /* 0x000000c9000c7836 */ /* 0x000fe20000000000 */
[----:B------:R-:W-:Y:S01]  /*9240*/  ISETP.GT.U32.AND P5, PT, R8, R201, PT ;  /* 0x000000c90800720c */ /* 0x000fe20003fa4070 */
[----:B------:R-:W-:Y:S01]  /*9250*/  VIADD R14, R0, 0xd9 ;  /* 0x000000d9000e7836 */ /* 0x000fe20000000000 */
[----:B------:R-:W-:Y:S01]  /*9260*/  @!P3 IADD3 R202, R202, -R8, RZ ;  /* 0x80000008cacab210 */ /* 0x000fe20007ffe0ff */
[----:B------:R-:W-:Y:S01]  /*9270*/  IMAD R203, R8, R4, R203 ;  /* 0x0000000408cb7224 */ /* 0x000fe200078e02cb */
[----:B------:R-:W-:Y:S01]  /*9280*/  ISETP.GE.AND P6, PT, R10, RZ, PT ;  /* 0x000000ff0a00720c */ /* 0x000fe20003fc6270 */
[----:B------:R-:W-:Y:S01]  /*9290*/  @!P2 IMAD.IADD R200, R200, 0x1, -R8 ;  /* 0x00000001c8c8a824 */ /* 0x000fe200078e0a08 */
[----:B------:R-:W-:Y:S01]  /*92a0*/  ISETP.GE.AND P2, PT, R3, RZ, PT ;  /* 0x000000ff0300720c */ /* 0x000fe20003f46270 */
[----:B------:R-:W-:Y:S01]  /*92b0*/  VIADD R4, R0, 0xc5 ;  /* 0x000000c500047836 */ /* 0x000fe20000000000 */
[----:B------:R-:W-:Y:S01]  /*92c0*/  ISETP.GT.U32.AND P3, PT, R8, R202, PT ;  /* 0x000000ca0800720c */ /* 0x000fe20003f64070 */
[----:B------:R-:W-:Y:S01]  /*92d0*/  IMAD.HI.U32 R3, R2, R9, RZ ;  /* 0x0000000902037227 */ /* 0x000fe200078e00ff */
[----:B------:R-:W-:-:S02]  /*92e0*/  IABS R209, R12 ;  /* 0x0000000c00d17213 */ /* 0x000fc40000000000 */
[----:B------:R-:W-:Y:S01]  /*92f0*/  IABS R205, R4 ;  /* 0x0000000400cd7213 */ /* 0x000fe20000000000 */
[----:B------:R-:W-:Y:S01]  /*9300*/  IMAD.MOV R3, RZ, RZ, -R3 ;  /* 0x000000ffff037224 */ /* 0x000fe200078e0a03 */
[----:B------:R-:W-:Y:S01]  /*9310*/  IABS R225, R14 ;  /* 0x0000000e00e17213 */ /* 0x000fe20000000000 */
[----:B------:R-:W-:Y:S01]  /*9320*/  @!P5 IMAD.IADD R201, R201, 0x1, -R8 ;  /* 0x00000001c9c9d824 */ /* 0x000fe200078e0a08 */
[----:B------:R-:W-:Y:S01]  /*9330*/  ISETP.GT.U32.AND P5, PT, R8, R203, PT ;  /* 0x000000cb0800720c */ /* 0x000fe20003fa4070 */
[----:B------:R-:W-:Y:S01]  /*9340*/  @!P1 IMAD.MOV R200, RZ, RZ, -R200 ;  /* 0x000000ffffc89224 */ /* 0x000fe200078e0ac8 */
[----:B------:R-:W-:Y:S01]  /*9350*/  ISETP.GE.AND P1, PT, R4, RZ, PT ;  /* 0x000000ff0400720c */ /* 0x000fe20003f26270 */
[----:B------:R-:W-:Y:S02]  /*9360*/  IMAD R204, R8, R3, R9 ;  /* 0x0000000308cc7224 */ /* 0x000fe400078e0209 */
[----:B------:R-:W-:Y:S01]  /*9370*/  VIADD R10, R0, 0xc6 ;  /* 0x000000c6000a7836 */ /* 0x000fe20000000000 */
[----:B------:R-:W-:Y:S01]  /*9380*/  @!P3 IADD3 R202, R202, -R8, RZ ;  /* 0x80000008cacab210 */ /* 0x000fe20007ffe0ff */
[----:B------:R-:W-:Y:S01]  /*9390*/  IMAD.HI.U32 R4, R2, R205, RZ ;  /* 0x000000cd02047227 */ /* 0x000fe200078e00ff */
[----:B------:R-:W-:-:S02]  /*93a0*/  ISETP.GT.U32.AND P3, PT, R8, R204, PT ;  /* 0x000000cc0800720c */ /* 0x000fc40003f64070 */
[----:B------:R-:W-:Y:S01]  /*93b0*/  IABS R11, R10 ;  /* 0x0000000a000b7213 */ /* 0x000fe20000000000 */
[----:B------:R-:W-:Y:S01]  /*93c0*/  @!P0 IMAD.MOV R202, RZ, RZ, -R202 ;  /* 0x000000ffffca8224 */ /* 0x000fe200078e0aca */
[----:B------:R-:W-:Y:S01]  /*93d0*/  IADD3 R4, -R4, RZ, RZ ;  /* 0x000000ff04047210 */ /* 0x000fe20007ffe1ff */
[----:B------:R-:W-:Y:S02]  /*93e0*/  @!P5 IMAD.IADD R203, R203, 0x1, -R8 ;  /* 0x00000001cbcbd824 */ /* 0x000fe400078e0a08 */
[----:B------:R-:W-:-:S03]  /*93f0*/  IMAD.HI.U32 R5, R2, R11, RZ ;  /* 0x0000000b02057227 */ /* 0x000fc600078e00ff */
[C---:B------:R-:W-:Y:S01]  /*9400*/  ISETP.GT.U32.AND P5, PT, R8.reuse, R203, PT ;  /* 0x000000cb0800720c */ /* 0x040fe20003fa4070 */
[----:B------:R-:W-:Y:S02]  /*9410*/  IMAD R205, R8, R4, R205 ;  /* 0x0000000408cd7224 */ /* 0x000fe400078e02cd */
[----:B------:R-:W-:Y:S02]  /*9420*/  VIADD R4, R0, 0xc7 ;  /* 0x000000c700047836 */ /* 0x000fe40000000000 */
[----:B------:R-:W-:Y:S02]  /*9430*/  IMAD.MOV R5, RZ, RZ, -R5 ;  /* 0x000000ffff057224 */ /* 0x000fe400078e0a05 */
[----:B------:R-:W-:Y:S01]  /*9440*/  @!P3 IMAD.IADD R204, R204, 0x1, -R8 ;  /* 0x00000001ccccb824 */ /* 0x000fe200078e0a08 */
[----:B------:R-:W-:Y:S01]  /*9450*/  IABS R207, R4 ;  /* 0x0000000400cf7213 */ /* 0x000fe20000000000 */
[C---:B------:R-:W-:Y:S01]  /*9460*/  IMAD R206, R8.reuse, R5, R11 ;  /* 0x0000000508ce7224 */ /* 0x040fe200078e020b */
[----:B------:R-:W-:Y:S01]  /*9470*/  IABS R11, R13 ;  /* 0x0000000d000b7213 */ /* 0x000fe20000000000 */
[----:B------:R-:W-:Y:S01]  /*9480*/  @!P4 IMAD.MOV R201, RZ, RZ, -R201 ;  /* 0x000000ffffc9c224 */ /* 0x000fe200078e0ac9 */
[----:B------:R-:W-:Y:S01]  /*9490*/  ISETP.GT.U32.AND P3, PT, R8, R204, PT ;  /* 0x000000cc0800720c */ /* 0x000fe20003f64070 */
[----:B------:R-:W-:Y:S01]  /*94a0*/  IMAD.HI.U32 R3, R2, R207, RZ ;  /* 0x000000cf02037227 */ /* 0x000fe200078e00ff */
[----:B------:R-:W-:-:S02]  /*94b0*/  ISETP.GT.U32.AND P0, PT, R8, R206, PT ;  /* 0x000000ce0800720c */ /* 0x000fc40003f04070 */
[----:B------:R-:W-:Y:S01]  /*94c0*/  ISETP.GE.AND P4, PT, R10, RZ, PT ;  /* 0x000000ff0a00720c */ /* 0x000fe20003f86270 */
[--C-:B------:R-:W-:Y:S01]  /*94d0*/  @!P5 IMAD.IADD R203, R203, 0x1, -R8.reuse ;  /* 0x00000001cbcbd824 */ /* 0x100fe200078e0a08 */
[----:B------:R-:W-:Y:S01]  /*94e0*/  IADD3 R3, -R3, RZ, RZ ;  /* 0x000000ff03037210 */ /* 0x000fe20007ffe1ff */
[----:B------:R-:W-:Y:S01]  /*94f0*/  VIADD R10, R0, 0xc8 ;  /* 0x000000c8000a7836 */ /* 0x000fe20000000000 */
[----:B------:R-:W-:Y:S01]  /*9500*/  ISETP.GT.U32.AND P5, PT, R8, R205, PT ;  /* 0x000000cd0800720c */ /* 0x000fe20003fa4070 */
[----:B------:R-:W-:Y:S01]  /*9510*/  @!P6 IMAD.MOV R203, RZ, RZ, -R203 ;  /* 0x000000ffffcbe224 */ /* 0x000fe200078e0acb */
[----:B------:R-:W-:Y:S01]  /*9520*/  ISETP.GE.AND P6, PT, R4, RZ, PT ;  /* 0x000000ff0400720c */ /* 0x000fe20003fc6270 */
[----:B------:R-:W-:Y:S01]  /*9530*/  IMAD R207, R8, R3, R207 ;  /* 0x0000000308cf7224 */ /* 0x000fe200078e02cf */
[----:B------:R-:W-:Y:S01]  /*9540*/  IABS R9, R10 ;  /* 0x0000000a00097213 */ /* 0x000fe20000000000 */
[--C-:B------:R-:W-:Y:S02]  /*9550*/  @!P3 IMAD.IADD R204, R204, 0x1, -R8.reuse ;  /* 0x00000001ccccb824 */ /* 0x100fe400078e0a08 */
[----:B------:R-:W-:Y:S01]  /*9560*/  @!P0 IMAD.IADD R206, R206, 0x1, -R8 ;  /* 0x00000001cece8824 */ /* 0x000fe200078e0a08 */
[----:B------:R-:W-:Y:S01]  /*9570*/  ISETP.GT.U32.AND P3, PT, R8, R207, PT ;  /* 0x000000cf0800720c */ /* 0x000fe20003f64070 */
[----:B------:R-:W-:-:S03]  /*9580*/  IMAD.HI.U32 R4, R2, R209, RZ ;  /* 0x000000d102047227 */ /* 0x000fc600078e00ff */
[C---:B------:R-:W-:Y:S01]  /*9590*/  ISETP.GT.U32.AND P0, PT, R8.reuse, R206, PT ;  /* 0x000000ce0800720c */ /* 0x040fe20003f04070 */
[----:B------:R-:W-:Y:S02]  /*95a0*/  @!P5 IMAD.IADD R205, R205, 0x1, -R8 ;  /* 0x00000001cdcdd824 */ /* 0x000fe400078e0a08 */
[----:B------:R-:W-:Y:S02]  /*95b0*/  IMAD.MOV R4, RZ, RZ, -R4 ;  /* 0x000000ffff047224 */ /* 0x000fe400078e0a04 */
[----:B------:R-:W-:Y:S01]  /*95c0*/  @!P2 IMAD.MOV R204, RZ, RZ, -R204 ;  /* 0x000000ffffcca224 */ /* 0x000fe200078e0acc */
[C---:B------:R-:W-:Y:S01]  /*95d0*/  ISETP.GT.U32.AND P5, PT, R8.reuse, R205, PT ;  /* 0x000000cd0800720c */ /* 0x040fe20003fa4070 */
[----:B------:R-:W-:Y:S01]  /*95e0*/  IMAD R209, R8, R4, R209 ;  /* 0x0000000408d17224 */ /* 0x000fe200078e02d1 */
[----:B------:R-:W-:Y:S01]  /*95f0*/  IADD3 R4, R0, 0xcb, RZ ;  /* 0x000000cb00047810 */ /* 0x000fe20007ffe0ff */
[----:B------:R-:W-:Y:S02]  /*9600*/  @!P3 IMAD.IADD R207, R207, 0x1, -R8 ;  /* 0x00000001cfcfb824 */ /* 0x000fe400078e0a08 */
[----:B------:R-:W-:Y:S01]  /*9610*/  IMAD.HI.U32 R3, R2, R9, RZ ;  /* 0x0000000902037227 */ /* 0x000fe200078e00ff */
[----:B------:R-:W-:-:S02]  /*9620*/  IABS R211, R4 ;  /* 0x0000000400d37213 */ /* 0x000fc40000000000 */
[----:B------:R-:W-:Y:S01]  /*9630*/  ISETP.GT.U32.AND P2, PT, R8, R207, PT ;  /* 0x000000cf0800720c */ /* 0x000fe20003f44070 */
[----:B------:R-:W-:Y:S01]  /*9640*/  @!P0 IMAD.IADD R206, R206, 0x1, -R8 ;  /* 0x00000001cece8824 */ /* 0x000fe200078e0a08 */
[----:B------:R-:W-:Y:S01]  /*9650*/  ISETP.GT.U32.AND P0, PT, R8, R209, PT ;  /* 0x000000d10800720c */ /* 0x000fe20003f04070 */
[----:B------:R-:W-:Y:S01]  /*9660*/  IMAD.HI.U32 R5, R2, R11, RZ ;  /* 0x0000000b02057227 */ /* 0x000fe200078e00ff */
[----:B------:R-:W-:-:S03]  /*9670*/  IADD3 R3, -R3, RZ, RZ ;  /* 0x000000ff03037210 */ /* 0x000fc60007ffe1ff */
[----:B------:R-:W-:Y:S02]  /*9680*/  IMAD.MOV R5, RZ, RZ, -R5 ;  /* 0x000000ffff057224 */ /* 0x000fe400078e0a05 */
[----:B------:R-:W-:Y:S01]  /*9690*/  @!P5 IMAD.IADD R205, R205, 0x1, -R8 ;  /* 0x00000001cdcdd824 */ /* 0x000fe200078e0a08 */
[----:B------:R-:W-:Y:S01]  /*96a0*/  ISETP.GE.AND P5, PT, R10, RZ, PT ;  /* 0x000000ff0a00720c */ /* 0x000fe20003fa6270 */
[----:B------:R-:W-:Y:S02]  /*96b0*/  IMAD R208, R8, R3, R9 ;  /* 0x0000000308d07224 */ /* 0x000fe400078e0209 */
[----:B------:R-:W-:Y:S01]  /*96c0*/  VIADD R10, R0, 0xcc ;  /* 0x000000cc000a7836 */ /* 0x000fe20000000000 */
[----:B------:R-:W-:Y:S01]  /*96d0*/  @!P1 IADD3 R205, -R205, RZ, RZ ;  /* 0x000000ffcdcd9210 */ /* 0x000fe20007ffe1ff */
[C---:B------:R-:W-:Y:S01]  /*96e0*/  IMAD R210, R8.reuse, R5, R11 ;  /* 0x0000000508d27224 */ /* 0x040fe200078e020b */
[----:B------:R-:W-:Y:S01]  /*96f0*/  ISETP.GT.U32.AND P3, PT, R8, R208, PT ;  /* 0x000000d00800720c */ /* 0x000fe20003f64070 */
[----:B------:R-:W-:Y:S01]  /*9700*/  IMAD.HI.U32 R3, R2, R211, RZ ;  /* 0x000000d302037227 */ /* 0x000fe200078e00ff */
[----:B------:R-:W-:-:S02]  /*9710*/  IABS R5, R10 ;  /* 0x0000000a00057213 */ /* 0x000fc40000000000 */
[----:B------:R-:W-:Y:S01]  /*9720*/  ISETP.GE.AND P1, PT, R12, RZ, PT ;  /* 0x000000ff0c00720c */ /* 0x000fe20003f26270 */
[--C-:B------:R-:W-:Y:S01]  /*9730*/  @!P2 IMAD.IADD R207, R207, 0x1, -R8.reuse ;  /* 0x00000001cfcfa824 */ /* 0x100fe200078e0a08 */
[----:B------:R-:W-:Y:S01]  /*9740*/  ISETP.GE.AND P2, PT, R13, RZ, PT ;  /* 0x000000ff0d00720c */ /* 0x000fe20003f46270 */
[----:B------:R-:W-:Y:S01]  /*9750*/  @!P0 IMAD.IADD R209, R209, 0x1, -R8 ;  /* 0x00000001d1d18824 */ /* 0x000fe200078e0a08 */
[----:B------:R-:W-:Y:S01]  /*9760*/  IADD3 R13, R0, 0xcf, RZ ;  /* 0x000000cf000d7810 */ /* 0x000fe20007ffe0ff */
[----:B------:R-:W-:Y:S01]  /*9770*/  @!P4 IMAD.MOV R206, RZ, RZ, -R206 ;  /* 0x000000ffffcec224 */ /* 0x000fe200078e0ace */
[----:B------:R-:W-:Y:S01]  /*9780*/  ISETP.GT.U32.AND P4, PT, R8, R210, PT ;  /* 0x000000d20800720c */ /* 0x000fe20003f84070 */
[----:B------:R-:W-:Y:S01]  /*9790*/  IMAD.MOV R3, RZ, RZ, -R3 ;  /* 0x000000ffff037224 */ /* 0x000fe200078e0a03 */
[----:B------:R-:W-:Y:S01]  /*97a0*/  @!P6 IADD3 R207, -R207, RZ, RZ ;  /* 0x000000ffcfcfe210 */ /* 0x000fe20007ffe1ff */
[----:B------:R-:W-:Y:S01]  /*97b0*/  VIADD R11, R0, 0xcd ;  /* 0x000000cd000b7836 */ /* 0x000fe20000000000 */
[C---:B------:R-:W-:Y:S01]  /*97c0*/  ISETP.GT.U32.AND P6, PT, R8.reuse, R209, PT ;  /* 0x000000d10800720c */ /* 0x040fe20003fc4070 */
[----:B------:R-:W-:Y:S01]  /*97d0*/  IMAD R211, R8, R3, R211 ;  /* 0x0000000308d37224 */ /* 0x000fe200078e02d3 */
[----:B------:R-:W-:Y:S01]  /*97e0*/  @!P3 IADD3 R208, R208, -R8, RZ ;  /* 0x80000008d0d0b210 */ /* 0x000fe20007ffe0ff */
[----:B------:R-:W-:Y:S01]  /*97f0*/  IMAD.HI.U32 R3, R2, R5, RZ ;  /* 0x0000000502037227 */ /* 0x000fe200078e00ff */
[----:B------:R-:W-:-:S02]  /*9800*/  IABS R213, R11 ;  /* 0x0000000b00d57213 */ /* 0x000fc40000000000 */
[----:B------:R-:W-:Y:S01]  /*9810*/  ISETP.GT.U32.AND P0, PT, R8, R208, PT ;  /* 0x000000d00800720c */ /* 0x000fe20003f04070 */
[----:B------:R-:W-:Y:S01]  /*9820*/  IMAD.MOV R3, RZ, RZ, -R3 ;  /* 0x000000ffff037224 */ /* 0x000fe200078e0a03 */
[----:B------:R-:W-:Y:S01]  /*9830*/  ISETP.GE.AND P3, PT, R4, RZ, PT ;  /* 0x000000ff0400720c */ /* 0x000fe20003f66270 */
[--C-:B------:R-:W-:Y:S01]  /*9840*/  @!P4 IMAD.IADD R210, R210, 0x1, -R8.reuse ;  /* 0x00000001d2d2c824 */ /* 0x100fe200078e0a08 */
[----:B------:R-:W-:Y:S01]  /*9850*/  IABS R215, R13 ;  /* 0x0000000d00d77213 */ /* 0x000fe20000000000 */
[----:B------:R-:W-:Y:S02]  /*9860*/  IMAD R212, R8, R3, R5 ;  /* 0x0000000308d47224 */ /* 0x000fe400078e0205 */
[----:B------:R-:W-:Y:S01]  /*9870*/  VIADD R12, R0, 0xce ;  /* 0x000000ce000c7836 */ /* 0x000fe20000000000 */
[C---:B------:R-:W-:Y:S01]  /*9880*/  ISETP.GT.U32.AND P4, PT, R8.reuse, R210, PT ;  /* 0x000000d20800720c */ /* 0x040fe20003f84070 */
[----:B------:R-:W-:Y:S01]  /*9890*/  @!P6 IMAD.IADD R209, R209, 0x1, -R8 ;  /* 0x00000001d1d1e824 */ /* 0x000fe200078e0a08 */
[----:B------:R-:W-:Y:S01]  /*98a0*/  ISETP.GT.U32.AND P6, PT, R8, R212, PT ;  /* 0x000000d40800720c */ /* 0x000fe20003fc4070 */
[----:B------:R-:W-:Y:S01]  /*98b0*/  IMAD.HI.U32 R3, R2, R213, RZ ;  /* 0x000000d502037227 */ /* 0x000fe200078e00ff */
[----:B------:R-:W-:-:S03]  /*98c0*/  IABS R9, R12 ;  /* 0x0000000c00097213 */ /* 0x000fc60000000000 */
[----:B------:R-:W-:Y:S02]  /*98d0*/  IMAD.MOV R3, RZ, RZ, -R3 ;  /* 0x000000ffff037224 */ /* 0x000fe400078e0a03 */
[----:B------:R-:W-:-:S04]  /*98e0*/  IMAD.HI.U32 R4, R2, R9, RZ ;  /* 0x0000000902047227 */ /* 0x000fc800078e00ff */
[----:B------:R-:W-:Y:S02]  /*98f0*/  IMAD.MOV R4, RZ, RZ, -R4 ;  /* 0x000000ffff047224 */ /* 0x000fe400078e0a04 */
[----:B------:R-:W-:Y:S02]  /*9900*/  IMAD R213, R8, R3, R213 ;  /* 0x0000000308d57224 */ /* 0x000fe400078e02d5 */
[--C-:B------:R-:W-:Y:S02]  /*9910*/  @!P6 IMAD.IADD R212, R212, 0x1, -R8.reuse ;  /* 0x00000001d4d4e824 */ /* 0x100fe400078e0a08 */
[--C-:B------:R-:W-:Y:S01]  /*9920*/  @!P0 IMAD.IADD R208, R208, 0x1, -R8.reuse ;  /* 0x00000001d0d08824 */ /* 0x100fe200078e0a08 */
[----:B------:R-:W-:Y:S01]  /*9930*/  ISETP.GT.U32.AND P0, PT, R8, R211, PT ;  /* 0x000000d30800720c */ /* 0x000fe20003f04070 */
[----:B------:R-:W-:Y:S01]  /*9940*/  @!P4 IMAD.IADD R210, R210, 0x1, -R8 ;  /* 0x00000001d2d2c824 */ /* 0x000fe200078e0a08 */
[C---:B------:R-:W-:Y:S01]  /*9950*/  ISETP.GT.U32.AND P6, PT, R8.reuse, R212, PT ;  /* 0x000000d40800720c */ /* 0x040fe20003fc4070 */
[----:B------:R-:W-:Y:S01]  /*9960*/  IMAD R214, R8, R4, R9 ;  /* 0x0000000408d67224 */ /* 0x000fe200078e0209 */
[----:B------:R-:W-:Y:S01]  /*9970*/  @!P5 IADD3 R208, -R208, RZ, RZ ;  /* 0x000000ffd0d0d210 */ /* 0x000fe20007ffe1ff */
[----:B------:R-:W-:Y:S01]  /*9980*/  @!P1 IMAD.MOV R209, RZ, RZ, -R209 ;  /* 0x000000ffffd19224 */ /* 0x000fe200078e0ad1 */
[----:B------:R-:W-:Y:S01]  /*9990*/  ISETP.GT.U32.AND P1, PT, R8, R213, PT ;  /* 0x000000d50800720c */ /* 0x000fe20003f24070 */
[----:B------:R-:W-:Y:S01]  /*99a0*/  IMAD.HI.U32 R5, R2, R215, RZ ;  /* 0x000000d702057227 */ /* 0x000fe200078e00ff */
[----:B------:R-:W-:-:S02]  /*99b0*/  @!P2 IADD3 R210, -R210, RZ, RZ ;  /* 0x000000ffd2d2a210 */ /* 0x000fc40007ffe1ff */
[----:B------:R-:W-:Y:S01]  /*99c0*/  ISETP.GT.U32.AND P2, PT, R8, R214, PT ;  /* 0x000000d60800720c */ /* 0x000fe20003f44070 */
[----:B------:R-:W-:Y:S01]  /*99d0*/  IMAD.MOV R5, RZ, RZ, -R5 ;  /* 0x000000ffff057224 */ /* 0x000fe200078e0a05 */
[----:B------:R-:W-:Y:S01]  /*99e0*/  ISETP.GE.AND P4, PT, R10, RZ, PT ;  /* 0x000000ff0a00720c */ /* 0x000fe20003f86270 */
[----:B------:R-:W-:Y:S01]  /*99f0*/  VIADD R4, R0, 0xd0 ;  /* 0x000000d000047836 */ /* 0x000fe20000000000 */
[----:B------:R-:W-:Y:S01]  /*9a00*/  @!P0 IADD3 R211, R211, -R8, RZ ;  /* 0x80000008d3d38210 */ /* 0x000fe20007ffe0ff */
[----:B------:R-:W-:Y:S01]  /*9a10*/  IMAD R215, R8, R5, R215 ;  /* 0x0000000508d77224 */ /* 0x000fe200078e02d7 */
[----:B------:R-:W-:Y:S01]  /*9a20*/  ISETP.GE.AND P0, PT, R11, RZ, PT ;  /* 0x000000ff0b00720c */ /* 0x000fe20003f06270 */
[--C-:B------:R-:W-:Y:S01]  /*9a30*/  @!P6 IMAD.IADD R212, R212, 0x1, -R8.reuse ;  /* 0x00000001d4d4e824 */ /* 0x100fe200078e0a08 */
[----:B------:R-:W-:Y:S01]  /*9a40*/  IABS R5, R4 ;  /* 0x0000000400057213 */ /* 0x000fe20000000000 */
[C---:B------:R-:W-:Y:S01]  /*9a50*/  VIADD R9, R0.reuse, 0xd1 ;  /* 0x000000d100097836 */ /* 0x040fe20000000000 */
[----:B------:R-:W-:Y:S01]  /*9a60*/  @!P1 IADD3 R213, R213, -R8, RZ ;  /* 0x80000008d5d59210 */ /* 0x000fe20007ffe0ff */
[----:B------:R-:W-:Y:S01]  /*9a70*/  VIADD R10, R0, 0xd2 ;  /* 0x000000d2000a7836 */ /* 0x000fe20000000000 */
[----:B------:R-:W-:Y:S01]  /*9a80*/  ISETP.GT.U32.AND P5, PT, R8, R211, PT ;  /* 0x000000d30800720c */ /* 0x000fe20003fa4070 */
[----:B------:R-:W-:Y:S01]  /*9a90*/  @!P2 IMAD.IADD R214, R214, 0x1, -R8 ;  /* 0x00000001d6d6a824 */ /* 0x000fe200078e0a08 */
[----:B------:R-:W-:Y:S01]  /*9aa0*/  ISETP.GT.U32.AND P6, PT, R8, R215, PT ;  /* 0x000000d70800720c */ /* 0x000fe20003fc4070 */
[----:B------:R-:W-:Y:S01]  /*9ab0*/  IMAD.HI.U32 R3, R2, R5, RZ ;  /* 0x0000000502037227 */ /* 0x000fe200078e00ff */
[----:B------:R-:W-:-:S02]  /*9ac0*/  ISETP.GT.U32.AND P2, PT, R8, R213, PT ;  /* 0x000000d50800720c */ /* 0x000fc40003f44070 */
[----:B------:R-:W-:Y:S01]  /*9ad0*/  IABS R217, R9 ;  /* 0x0000000900d97213 */ /* 0x000fe20000000000 */
[----:B------:R-:W-:Y:S01]  /*9ae0*/  IMAD.MOV R216, RZ, RZ, -R3 ;  /* 0x000000ffffd87224 */ /* 0x000fe200078e0a03 */
[----:B------:R-:W-:Y:S01]  /*9af0*/  ISETP.GE.AND P1, PT, R13, RZ, PT ;  /* 0x000000ff0d00720c */ /* 0x000fe20003f26270 */
[----:B------:R-:W-:Y:S02]  /*9b00*/  VIADD R11, R0, 0xd3 ;  /* 0x000000d3000b7836 */ /* 0x000fe40000000000 */
[----:B------:R-:W-:Y:S01]  /*9b10*/  IMAD R216, R8, R216, R5 ;  /* 0x000000d808d87224 */ /* 0x000fe200078e0205 */
[----:B------:R-:W-:Y:S01]  /*9b20*/  IABS R5, R10 ;  /* 0x0000000a00057213 */ /* 0x000fe20000000000 */
[----:B------:R-:W-:Y:S01]  /*9b30*/  @!P5 IMAD.IADD R211, R211, 0x1, -R8 ;  /* 0x00000001d3d3d824 */ /* 0x000fe200078e0a08 */
[----:B------:R-:W-:Y:S01]  /*9b40*/  ISETP.GE.AND P5, PT, R12, RZ, PT ;  /* 0x000000ff0c00720c */ /* 0x000fe20003fa6270 */
[----:B------:R-:W-:Y:S01]  /*9b50*/  IMAD.HI.U32 R3, R2, R217, RZ ;  /* 0x000000d902037227 */ /* 0x000fe200078e00ff */
[----:B------:R-:W-:-:S02]  /*9b60*/  @!P6 IADD3 R215, R215, -R8, RZ ;  /* 0x80000008d7d7e210 */ /* 0x000fc40007ffe0ff */
[C---:B------:R-:W-:Y:S01]  /*9b70*/  ISETP.GT.U32.AND P6, PT, R8.reuse, R214, PT ;  /* 0x000000d60800720c */ /* 0x040fe20003fc4070 */
[----:B------:R-:W-:Y:S01]  /*9b80*/  @!P3 IMAD.MOV R211, RZ, RZ, -R211 ;  /* 0x000000ffffd3b224 */ /* 0x000fe200078e0ad3 */
[----:B------:R-:W-:Y:S01]  /*9b90*/  @!P2 IADD3 R213, R213, -R8, RZ ;  /* 0x80000008d5d5a210 */ /* 0x000fe20007ffe0ff */
[----:B------:R-:W-:Y:S01]  /*9ba0*/  IMAD.MOV R3, RZ, RZ, -R3 ;  /* 0x000000ffff037224 */ /* 0x000fe200078e0a03 */
[----:B------:R-:W-:Y:S01]  /*9bb0*/  ISETP.GT.U32.AND P2, PT, R8, R216, PT ;  /* 0x000000d80800720c */ /* 0x000fe20003f44070 */
[----:B------:R-:W-:Y:S01]  /*9bc0*/  VIADD R12, R0, 0xd4 ;  /* 0x000000d4000c7836 */ /* 0x000fe20000000000 */
[C---:B------:R-:W-:Y:S01]  /*9bd0*/  ISETP.GT.U32.AND P3, PT, R8.reuse, R215, PT ;  /* 0x000000d70800720c */ /* 0x040fe20003f64070 */
[----:B------:R-:W-:Y:S01]  /*9be0*/  IMAD R217, R8, R3, R217 ;  /* 0x0000000308d97224 */ /* 0x000fe200078e02d9 */
[----:B------:R-:W-:Y:S01]  /*9bf0*/  IABS R219, R11 ;  /* 0x0000000b00db7213 */ /* 0x000fe20000000000 */
[----:B------:R-:W-:-:S04]  /*9c00*/  IMAD.HI.U32 R3, R2, R5, RZ ;  /* 0x0000000502037227 */ /* 0x000fc800078e00ff */
[----:B------:R-:W-:Y:S01]  /*9c10*/  @!P6 IMAD.IADD R214, R214, 0x1, -R8 ;  /* 0x00000001d6d6e824 */ /* 0x000fe200078e0a08 */
[----:B------:R-:W-:Y:S01]  /*9c20*/  ISETP.GT.U32.AND P6, PT, R8, R217, PT ;  /* 0x000000d90800720c */ /* 0x000fe20003fc4070 */
[----:B------:R-:W-:Y:S01]  /*9c30*/  @!P4 IMAD.MOV R212, RZ, RZ, -R212 ;  /* 0x000000ffffd4c224 */ /* 0x000fe200078e0ad4 */
[----:B------:R-:W-:Y:S01]  /*9c40*/  IADD3 R218, -R3, RZ, RZ ;  /* 0x000000ff03da7210 */ /* 0x000fe20007ffe1ff */
[--C-:B------:R-:W-:Y:S01]  /*9c50*/  @!P2 IMAD.IADD R216, R216, 0x1, -R8.reuse ;  /* 0x00000001d8d8a824 */ /* 0x100fe200078e0a08 */
[----:B------:R-:W-:Y:S01]  /*9c60*/  ISETP.GE.AND P2, PT, R9, RZ, PT ;  /* 0x000000ff0900720c */ /* 0x000fe20003f46270 */
[----:B------:R-:W-:Y:S01]  /*9c70*/  @!P3 IMAD.IADD R215, R215, 0x1, -R8 ;  /* 0x00000001d7d7b824 */ /* 0x000fe200078e0a08 */
[----:B------:R-:W-:Y:S01]  /*9c80*/  ISETP.GE.AND P3, PT, R4, RZ, PT ;  /* 0x000000ff0400720c */ /* 0x000fe20003f66270 */
[----:B------:R-:W-:Y:S01]  /*9c90*/  IMAD.HI.U32 R3, R2, R219, RZ ;  /* 0x000000db02037227 */ /* 0x000fe200078e00ff */
[----:B------:R-:W-:Y:S02]  /*9ca0*/  IABS R4, R12 ;  /* 0x0000000c00047213 */ /* 0x000fe40000000000 */
[C---:B------:R-:W-:Y:S01]  /*9cb0*/  ISETP.GT.U32.AND P4, PT, R8.reuse, R216, PT ;  /* 0x000000d80800720c */ /* 0x040fe20003f84070 */
[C---:B------:R-:W-:Y:S01]  /*9cc0*/  IMAD R218, R8.reuse, R218, R5 ;  /* 0x000000da08da7224 */ /* 0x040fe200078e0205 */
[----:B------:R-:W-:Y:S01]  /*9cd0*/  @!P1 IADD3 R215, -R215, RZ, RZ ;  /* 0x000000ffd7d79210 */ /* 0x000fe20007ffe1ff */
[----:B------:R-:W-:Y:S01]  /*9ce0*/  IMAD.MOV.U32 R5, RZ, RZ, R4 ;  /* 0x000000ffff057224 */ /* 0x000fe200078e0004 */
[----:B------:R-:W-:Y:S01]  /*9cf0*/  @!P6 IADD3 R217, R217, -R8, RZ ;  /* 0x80000008d9d9e210 */ /* 0x000fe20007ffe0ff */
[----:B------:R-:W-:Y:S01]  /*9d00*/  IMAD.MOV R4, RZ, RZ, -R3 ;  /* 0x000000ffff047224 */ /* 0x000fe200078e0a03 */
[C---:B------:R-:W-:Y:S01]  /*9d10*/  ISETP.GT.U32.AND P6, PT, R8.reuse, R218, PT ;  /* 0x000000da0800720c */ /* 0x040fe20003fc4070 */
[----:B------:R-:W-:Y:S01]  /*9d20*/  @!P0 IMAD.MOV R213, RZ, RZ, -R213 ;  /* 0x000000ffffd58224 */ /* 0x000fe200078e0ad5 */
[C---:B------:R-:W-:Y:S01]  /*9d30*/  ISETP.GT.U32.AND P0, PT, R8.reuse, R217, PT ;  /* 0x000000d90800720c */ /* 0x040fe20003f04070 */
[----:B------:R-:W-:Y:S01]  /*9d40*/  IMAD R219, R8, R4, R219 ;  /* 0x0000000408db7224 */ /* 0x000fe200078e02db */
[----:B------:R-:W-:Y:S01]  /*9d50*/  ISETP.GE.AND P1, PT, R11, RZ, PT ;  /* 0x000000ff0b00720c */ /* 0x000fe20003f26270 */
[----:B------:R-:W-:-:S04]  /*9d60*/  IMAD.HI.U32 R3, R2, R5, RZ ;  /* 0x0000000502037227 */ /* 0x000fc800078e00ff */
[--C-:B------:R-:W-:Y:S01]  /*9d70*/  @!P4 IMAD.IADD R216, R216, 0x1, -R8.reuse ;  /* 0x00000001d8d8c824 */ /* 0x100fe200078e0a08 */
[----:B------:R-:W-:Y:S01]  /*9d80*/  ISETP.GT.U32.AND P4, PT, R8, R219, PT ;  /* 0x000000db0800720c */ /* 0x000fe20003f84070 */
[----:B------:R-:W-:Y:S02]  /*9d90*/  IMAD.MOV R3, RZ, RZ, -R3 ;  /* 0x000000ffff037224 */ /* 0x000fe400078e0a03 */
[----:B------:R-:W-:Y:S02]  /*9da0*/  @!P6 IMAD.IADD R218, R218, 0x1, -R8 ;  /* 0x00000001dadae824 */ /* 0x000fe400078e0a08 */
[----:B------:R-:W-:Y:S01]  /*9db0*/  @!P0 IADD3 R217, R217, -R8, RZ ;  /* 0x80000008d9d98210 */ /* 0x000fe20007ffe0ff */
[----:B------:R-:W-:Y:S01]  /*9dc0*/  IMAD R220, R8, R3, R5 ;  /* 0x0000000308dc7224 */ /* 0x000fe200078e0205 */
[----:B------:R-:W-:Y:S01]  /*9dd0*/  ISETP.GE.AND P0, PT, R12, RZ, PT ;  /* 0x000000ff0c00720c */ /* 0x000fe20003f06270 */
[----:B------:R-:W-:Y:S01]  /*9de0*/  @!P5 IMAD.MOV R214, RZ, RZ, -R214 ;  /* 0x000000ffffd6d224 */ /* 0x000fe200078e0ad6 */
[----:B------:R-:W-:Y:S01]  /*9df0*/  @!P2 IADD3 R217, -R217, RZ, RZ ;  /* 0x000000ffd9d9a210 */ /* 0x000fe20007ffe1ff */
[----:B------:R-:W-:Y:S01]  /*9e00*/  VIADD R4, R0, 0xd5 ;  /* 0x000000d500047836 */ /* 0x000fe20000000000 */
[----:B------:R-:W-:Y:S01]  /*9e10*/  ISETP.GT.U32.AND P2, PT, R8, R220, PT ;  /* 0x000000dc0800720c */ /* 0x000fe20003f44070 */
[----:B------:R-:W-:Y:S01]  /*9e20*/  VIADD R11, R0, 0xd7 ;  /* 0x000000d7000b7836 */ /* 0x000fe20000000000 */
[----:B------:R-:W-:Y:S01]  /*9e30*/  ISETP.GE.AND P5, PT, R10, RZ, PT ;  /* 0x000000ff0a00720c */ /* 0x000fe20003fa6270 */
[----:B------:R-:W-:Y:S01]  /*9e40*/  @!P4 IMAD.IADD R219, R219, 0x1, -R8 ;  /* 0x00000001dbdbc824 */ /* 0x000fe200078e0a08 */
[----:B------:R-:W-:Y:S01]  /*9e50*/  ISETP.GT.U32.AND P4, PT, R8, R218, PT ;  /* 0x000000da0800720c */ /* 0x000fe20003f84070 */
[C---:B------:R-:W-:Y:S01]  /*9e60*/  VIADD R10, R0.reuse, 0xd6 ;  /* 0x000000d6000a7836 */ /* 0x040fe20000000000 */
[----:B------:R-:W-:Y:S01]  /*9e70*/  IABS R221, R4 ;  /* 0x0000000400dd7213 */ /* 0x000fe20000000000 */
[----:B------:R-:W-:Y:S01]  /*9e80*/  @!P3 IMAD.MOV R216, RZ, RZ, -R216 ;  /* 0x000000ffffd8b224 */ /* 0x000fe200078e0ad8 */
[----:B------:R-:W-:Y:S01]  /*9e90*/  IABS R223, R11 ;  /* 0x0000000b00df7213 */ /* 0x000fe20000000000 */
[----:B------:R-:W-:Y:S01]  /*9ea0*/  VIADD R13, R0, 0xda ;  /* 0x000000da000d7836 */ /* 0x000fe20000000000 */
[----:B------:R-:W-:Y:S01]  /*9eb0*/  ISETP.GE.AND P6, PT, R4, RZ, PT ;  /* 0x000000ff0400720c */ /* 0x000fe20003fc6270 */
[----:B------:R-:W-:Y:S01]  /*9ec0*/  IMAD.HI.U32 R3, R2, R221, RZ ;  /* 0x000000dd02037227 */ /* 0x000fe200078e00ff */
[----:B------:R-:W-:-:S02]  /*9ed0*/  ISETP.GT.U32.AND P3, PT, R8, R219, PT ;  /* 0x000000db0800720c */ /* 0x000fc40003f64070 */
[----:B------:R-:W-:Y:S01]  /*9ee0*/  IABS R5, R10 ;  /* 0x0000000a00057213 */ /* 0x000fe20000000000 */
[--C-:B------:R-:W-:Y:S01]  /*9ef0*/  @!P2 IMAD.IADD R220, R220, 0x1, -R8.reuse ;  /* 0x00000001dcdca824 */ /* 0x100fe200078e0a08 */
[----:B------:R-:W-:Y:S01]  /*9f00*/  IADD3 R12, R0, 0xd8, RZ ;  /* 0x000000d8000c7810 */ /* 0x000fe20007ffe0ff */
[----:B------:R-:W-:Y:S01]  /*9f10*/  @!P4 IMAD.IADD R218, R218, 0x1, -R8 ;  /* 0x00000001dadac824 */ /* 0x000fe200078e0a08 */
[----:B------:R-:W-:Y:S01]  /*9f20*/  ISETP.GE.AND P2, PT, R11, RZ, PT ;  /* 0x000000ff0b00720c */ /* 0x000fe20003f46270 */
[----:B------:R-:W-:Y:S01]  /*9f30*/  IMAD.MOV R3, RZ, RZ, -R3 ;  /* 0x000000ffff037224 */ /* 0x000fe200078e0a03 */
[----:B------:R-:W-:Y:S01]  /*9f40*/  IABS R9, R12 ;  /* 0x0000000c00097213 */ /* 0x000fe20000000000 */
[----:B------:R-:W-:Y:S01]  /*9f50*/  IMAD.HI.U32 R4, R2, R223, RZ ;  /* 0x000000df02047227 */ /* 0x000fe200078e00ff */
[----:B------:R-:W-:Y:S02]  /*9f60*/  @!P5 IADD3 R218, -R218, RZ, RZ ;  /* 0x000000ffdadad210 */ /* 0x000fe40007ffe1ff */
[C---:B------:R-:W-:Y:S01]  /*9f70*/  ISETP.GT.U32.AND P5, PT, R8.reuse, R220, PT ;  /* 0x000000dc0800720c */ /* 0x040fe20003fa4070 */
[----:B------:R-:W-:Y:S01]  /*9f80*/  IMAD R221, R8, R3, R221 ;  /* 0x0000000308dd7224 */ /* 0x000fe200078e02dd */
[----:B------:R-:W-:Y:S01]  /*9f90*/  IADD3 R4, -R4, RZ, RZ ;  /* 0x000000ff04047210 */ /* 0x000fe20007ffe1ff */
[----:B------:R-:W-:-:S03]  /*9fa0*/  IMAD.HI.U32 R3, R2, R5, RZ ;  /* 0x0000000502037227 */ /* 0x000fc600078e00ff */
[C---:B------:R-:W-:Y:S01]  /*9fb0*/  ISETP.GT.U32.AND P4, PT, R8.reuse, R221, PT ;  /* 0x000000dd0800720c */ /* 0x040fe20003f84070 */
[----:B------:R-:W-:Y:S02]  /*9fc0*/  IMAD.MOV R222, RZ, RZ, -R3 ;  /* 0x000000ffffde7224 */ /* 0x000fe400078e0a03 */
[----:B------:R-:W-:Y:S02]  /*9fd0*/  IMAD R223, R8, R4, R223 ;  /* 0x0000000408df7224 */ /* 0x000fe400078e02df */
[--C-:B------:R-:W-:Y:S01]  /*9fe0*/  @!P3 IMAD.IADD R219, R219, 0x1, -R8.reuse ;  /* 0x00000001dbdbb824 */ /* 0x100fe200078e0a08 */
[----:B------:R-:W-:Y:S01]  /*9ff0*/  ISETP.GE.AND P3, PT, R10, RZ, PT ;  /* 0x000000ff0a00720c */ /* 0x000fe20003f66270 */
[----:B------:R-:W-:Y:S01]  /*a000*/  IMAD R222, R8, R222, R5 ;  /* 0x000000de08de7224 */ /* 0x000fe200078e0205 */
[----:B------:R-:W-:Y:S01]  /*a010*/  IABS R5, R13 ;  /* 0x0000000d00057213 */ /* 0x000fe20000000000 */
[----:B------:R-:W-:Y:S01]  /*a020*/  @!P5 IMAD.IADD R220, R220, 0x1, -R8 ;  /* 0x00000001dcdcd824 */ /* 0x000fe200078e0a08 */
[----:B------:R-:W-:Y:S01]  /*a030*/  ISETP.GT.U32.AND P5, PT, R8, R223, PT ;  /* 0x000000df0800720c */ /* 0x000fe20003fa4070 */
[----:B------:R-:W-:Y:S01]  /*a040*/  IMAD.HI.U32 R3, R2, R9, RZ ;  /* 0x0000000902037227 */ /* 0x000fe200078e00ff */
[----:B------:R-:W-:-:S02]  /*a050*/  @!P1 IADD3 R219, -R219, RZ, RZ ;  /* 0x000000ffdbdb9210 */ /* 0x000fc40007ffe1ff */
[C---:B------:R-:W-:Y:S01]  /*a060*/  ISETP.GT.U32.AND P1, PT, R8.reuse, R222, PT ;  /* 0x000000de0800720c */ /* 0x040fe20003f24070 */
[----:B------:R-:W-:Y:S02]  /*a070*/  @!P4 IMAD.IADD R221, R221, 0x1, -R8 ;  /* 0x00000001ddddc824 */ /* 0x000fe400078e0a08 */
[----:B------:R-:W-:Y:S02]  /*a080*/  IMAD.MOV R3, RZ, RZ, -R3 ;  /* 0x000000ffff037224 */ /* 0x000fe400078e0a03 */
[----:B------:R-:W-:Y:S01]  /*a090*/  @!P0 IMAD.MOV R220, RZ, RZ, -R220 ;  /* 0x000000ffffdc8224 */ /* 0x000fe200078e0adc */
[----:B------:R-:W-:Y:S01]  /*a0a0*/  ISETP.GT.U32.AND P4, PT, R8, R221, PT ;  /* 0x000000dd0800720c */ /* 0x000fe20003f84070 */
[----:B------:R-:W-:-:S04]  /*a0b0*/  IMAD.HI.U32 R4, R2, R5, RZ ;  /* 0x0000000502047227 */ /* 0x000fc800078e00ff */
[----:B------:R-:W-:Y:S02]  /*a0c0*/  @!P5 IMAD.IADD R223, R223, 0x1, -R8 ;  /* 0x00000001dfdfd824 */ /* 0x000fe400078e0a08 */
[----:B------:R-:W-:Y:S01]  /*a0d0*/  @!P1 IADD3 R222, R222, -R8, RZ ;  /* 0x80000008dede9210 */ /* 0x000fe20007ffe0ff */
[----:B------:R-:W-:Y:S01]  /*a0e0*/  IMAD R224, R8, R3, R9 ;  /* 0x0000000308e07224 */ /* 0x000fe200078e0209 */
[----:B------:R-:W-:Y:S01]  /*a0f0*/  ISETP.GE.AND P1, PT, R12, RZ, PT ;  /* 0x000000ff0c00720c */ /* 0x000fe20003f26270 */
[----:B------:R-:W-:Y:S01]  /*a100*/  IMAD.HI.U32 R3, R2, R225, RZ ;  /* 0x000000e102037227 */ /* 0x000fe200078e00ff */
[C---:B------:R-:W-:Y:S02]  /*a110*/  ISETP.GT.U32.AND P0, PT, R8.reuse, R223, PT ;  /* 0x000000df0800720c */ /* 0x040fe40003f04070 */
[----:B------:R-:W-:Y:S01]  /*a120*/  ISETP.GT.U32.AND P5, PT, R8, R222, PT ;  /* 0x000000de0800720c */ /* 0x000fe20003fa4070 */
[----:B------:R-:W-:Y:S01]  /*a130*/  IMAD.MOV R4, RZ, RZ, -R4 ;  /* 0x000000ffff047224 */ /* 0x000fe200078e0a04 */
[C---:B------:R-:W-:Y:S01]  /*a140*/  IADD3 R12, R0.reuse, 0xdd, RZ ;  /* 0x000000dd000c7810 */ /* 0x040fe20007ffe0ff */
[----:B------:R-:W-:-:S02]  /*a150*/  VIADD R11, R0, 0xdb ;  /* 0x000000db000b7836 */ /* 0x000fc40000000000 */
[----:B------:R-:W-:Y:S01]  /*a160*/  IMAD.MOV R3, RZ, RZ, -R3 ;  /* 0x000000ffff037224 */ /* 0x000fe200078e0a03 */
[----:B------:R-:W-:Y:S01]  /*a170*/  IABS R229, R12 ;  /* 0x0000000c00e57213 */ /* 0x000fe20000000000 */
[C---:B------:R-:W-:Y:S01]  /*a180*/  IMAD R226, R8.reuse, R4, R5 ;  /* 0x0000000408e27224 */ /* 0x040fe200078e0205 */
[----:B------:R-:W-:Y:S01]  /*a190*/  IABS R227, R11 ;  /* 0x0000000b00e37213 */ /* 0x000fe20000000000 */
[C---:B------:R-:W-:Y:S02]  /*a1a0*/  IMAD R225, R8.reuse, R3, R225 ;  /* 0x0000000308e17224 */ /* 0x040fe400078e02e1 */
[--C-:B------:R-:W-:Y:S01]  /*a1b0*/  @!P4 IMAD.IADD R221, R221, 0x1, -R8.reuse ;  /* 0x00000001ddddc824 */ /* 0x100fe200078e0a08 */
[C---:B------:R-:W-:Y:S01]  /*a1c0*/  ISETP.GT.U32.AND P4, PT, R8.reuse, R224, PT ;  /* 0x000000e00800720c */ /* 0x040fe20003f84070 */
[--C-:B------:R-:W-:Y:S01]  /*a1d0*/  @!P0 IMAD.IADD R223, R223, 0x1, -R8.reuse ;  /* 0x00000001dfdf8824 */ /* 0x100fe200078e0a08 */
[----:B------:R-:W-:Y:S01]  /*a1e0*/  ISETP.GT.U32.AND P0, PT, R8, R226, PT ;  /* 0x000000e20800720c */ /* 0x000fe20003f04070 */
[----:B------:R-:W-:Y:S01]  /*a1f0*/  @!P5 IMAD.IADD R222, R222, 0x1, -R8 ;  /* 0x00000001deded824 */ /* 0x000fe200078e0a08 */
[----:B------:R-:W-:Y:S01]  /*a200*/  ISETP.GT.U32.AND P5, PT, R8, R225, PT ;  /* 0x000000e10800720c */ /* 0x000fe20003fa4070 */
[----:B------:R-:W-:-:S03]  /*a210*/  IMAD.HI.U32 R3, R2, R227, RZ ;  /* 0x000000e302037227 */ /* 0x000fc600078e00ff */
[----:B------:R-:W-:Y:S01]  /*a220*/  @!P3 IADD3 R222, -R222, RZ, RZ ;  /* 0x000000ffdedeb210 */ /* 0x000fe20007ffe1ff */
[----:B------:R-:W-:Y:S02]  /*a230*/  IMAD.MOV R3, RZ, RZ, -R3 ;  /* 0x000000ffff037224 */ /* 0x000fe400078e0a03 */
[----:B------:R-:W-:Y:S02]  /*a240*/  VIADD R10, R0, 0xdc ;  /* 0x000000dc000a7836 */ /* 0x000fe40000000000 */
[----:B------:R-:W-:Y:S01]  /*a250*/  IMAD R227, R8, R3, R227 ;  /* 0x0000000308e37224 */ /* 0x000fe200078e02e3 */
[----:B------:R-:W-:Y:S01]  /*a260*/  @!P4 IADD3 R224, R224, -R8, RZ ;  /* 0x80000008e0e0c210 */ /* 0x000fe20007ffe0ff */
[--C-:B------:R-:W-:Y:S01]  /*a270*/  @!P0 IMAD.IADD R226, R226, 0x1, -R8.reuse ;  /* 0x00000001e2e28824 */ /* 0x100fe200078e0a08 */
[----:B------:R-:W-:Y:S01]  /*a280*/  IABS R9, R10 ;  /* 0x0000000a00097213 */ /* 0x000fe20000000000 */
[----:B------:R-:W-:Y:S01]  /*a290*/  @!P5 IMAD.IADD R225, R225, 0x1, -R8 ;  /* 0x00000001e1e1d824 */ /* 0x000fe200078e0a08 */
[----:B------:R-:W-:Y:S01]  /*a2a0*/  ISETP.GT.U32.AND P4, PT, R8, R224, PT ;  /* 0x000000e00800720c */ /* 0x000fe20003f84070 */
[----:B------:R-:W-:Y:S01]  /*a2b0*/  IMAD.HI.U32 R3, R2, R229, RZ ;  /* 0x000000e502037227 */ /* 0x000fe200078e00ff */
[----:B------:R-:W-:-:S02]  /*a2c0*/  ISETP.GT.U32.AND P5, PT, R8, R227, PT ;  /* 0x000000e30800720c */ /* 0x000fc40003fa4070 */
[----:B------:R-:W-:Y:S01]  /*a2d0*/  ISETP.GT.U32.AND P3, PT, R8, R226, PT ;  /* 0x000000e20800720c */ /* 0x000fe20003f64070 */
[----:B------:R-:W-:Y:S01]  /*a2e0*/  IMAD.HI.U32 R4, R2, R9, RZ ;  /* 0x0000000902047227 */ /* 0x000fe200078e00ff */
[----:B------:R-:W-:-:S03]  /*a2f0*/  ISETP.GT.U32.AND P0, PT, R8, R225, PT ;  /* 0x000000e10800720c */ /* 0x000fc60003f04070 */
[----:B------:R-:W-:Y:S02]  /*a300*/  IMAD.MOV R4, RZ, RZ, -R4 ;  /* 0x000000ffff047224 */ /* 0x000fe400078e0a04 */
[----:B------:R-:W-:Y:S02]  /*a310*/  IMAD.MOV R3, RZ, RZ, -R3 ;  /* 0x000000ffff037224 */ /* 0x000fe400078e0a03 */
[----:B------:R-:W-:Y:S01]  /*a320*/  IMAD R228, R8, R4, R9 ;  /* 0x0000000408e47224 */ /* 0x000fe200078e0209 */
[----:B------:R-:W-:Y:S01]  /*a330*/  @!P4 IADD3 R224, R224, -R8, RZ ;  /* 0x80000008e0e0c210 */ /* 0x000fe20007ffe0ff */
[----:B------:R-:W-:Y:S01]  /*a340*/  VIADD R4, R0, 0xde ;  /* 0x000000de00047836 */ /* 0x000fe20000000000 */
[----:B------:R-:W-:Y:S01]  /*a350*/  ISETP.GE.AND P4, PT, R13, RZ, PT ;  /* 0x000000ff0d00720c */ /* 0x000fe20003f86270 */
[----:B------:R-:W-:Y:S01]  /*a360*/  IMAD R229, R8, R3, R229 ;  /* 0x0000000308e57224 */ /* 0x000fe200078e02e5 */
[----:B------:R-:W-:Y:S01]  /*a370*/  @!P1 IADD3 R224, -R224, RZ, RZ ;  /* 0x000000ffe0e09210 */ /* 0x000fe20007ffe1ff */
[--C-:B------:R-:W-:Y:S01]  /*a380*/  @!P5 IMAD.IADD R227, R227, 0x1, -R8.reuse ;  /* 0x00000001e3e3d824 */ /* 0x100fe200078e0a08 */
[----:B------:R-:W-:Y:S01]  /*a390*/  IABS R5, R4 ;  /* 0x0000000400057213 */ /* 0x000fe20000000000 */
[----:B------:R-:W-:Y:S01]  /*a3a0*/  @!P3 IMAD.IADD R226, R226, 0x1, -R8 ;  /* 0x00000001e2e2b824 */ /* 0x000fe200078e0a08 */
[C---:B------:R-:W-:Y:S01]  /*a3b0*/  ISETP.GT.U32.AND P3, PT, R8.reuse, R229, PT ;  /* 0x000000e50800720c */ /* 0x040fe20003f64070 */
[----:B------:R-:W-:Y:S01]  /*a3c0*/  @!P2 IMAD.MOV R223, RZ, RZ, -R223 ;  /* 0x000000ffffdfa224 */ /* 0x000fe200078e0adf */
[----:B------:R-:W-:Y:S01]  /*a3d0*/  ISETP.GT.U32.AND P1, PT, R8, R227, PT ;  /* 0x000000e30800720c */ /* 0x000fe20003f24070 */
[----:B------:R-:W-:Y:S01]  /*a3e0*/  IMAD.HI.U32 R3, R2, R5, RZ ;  /* 0x0000000502037227 */ /* 0x000fe200078e00ff */
[----:B------:R-:W-:-:S02]  /*a3f0*/  ISETP.GE.AND P5, PT, R11, RZ, PT ;  /* 0x000000ff0b00720c */ /* 0x000fc40003fa6270 */
[----:B------:R-:W-:Y:S01]  /*a400*/  ISETP.GT.U32.AND P2, PT, R8, R228, PT ;  /* 0x000000e40800720c */ /* 0x000fe20003f44070 */
[----:B------:R-:W-:Y:S01]  /*a410*/  @!P6 IMAD.MOV R221, RZ, RZ, -R221 ;  /* 0x000000ffffdde224 */ /* 0x000fe200078e0add */
[----:B------:R-:W-:Y:S01]  /*a420*/  IADD3 R3, -R3, RZ, RZ ;  /* 0x000000ff03037210 */ /* 0x000fe20007ffe1ff */
[--C-:B------:R-:W-:Y:S01]  /*a430*/  @!P0 IMAD.IADD R225, R225, 0x1, -R8.reuse ;  /* 0x00000001e1e18824 */ /* 0x100fe200078e0a08 */
[----:B------:R-:W-:Y:S01]  /*a440*/  ISETP.GE.AND P6, PT, R14, RZ, PT ;  /* 0x000000ff0e00720c */ /* 0x000fe20003fc6270 */
[----:B------:R-:W-:Y:S01]  /*a450*/  VIADD R9, R0, 0xe2 ;  /* 0x000000e200097836 */ /* 0x000fe20000000000 */
[----:B------:R-:W-:Y:S01]  /*a460*/  @!P4 IADD3 R226, -R226, RZ, RZ ;  /* 0x000000ffe2e2c210 */ /* 0x000fe20007ffe1ff */
[--C-:B------:R-:W-:Y:S01]  /*a470*/  @!P3 IMAD.IADD R229, R229, 0x1, -R8.reuse ;  /* 0x00000001e5e5b824 */ /* 0x100fe200078e0a08 */
[----:B------:R-:W-:Y:S01]  /*a480*/  ISETP.GE.AND P0, PT, R10, RZ, PT ;  /* 0x000000ff0a00720c */ /* 0x000fe20003f06270 */
[--C-:B------:R-:W-:Y:S01]  /*a490*/  @!P1 IMAD.IADD R227, R227, 0x1, -R8.reuse ;  /* 0x00000001e3e39824 */ /* 0x100fe200078e0a08 */
[----:B------:R-:W-:Y:S01]  /*a4a0*/  ISETP.GE.AND P1, PT, R4, RZ, PT ;  /* 0x000000ff0400720c */ /* 0x000fe20003f26270 */
[C---:B------:R-:W-:Y:S01]  /*a4b0*/  IMAD R230, R8.reuse, R3, R5 ;  /* 0x0000000308e67224 */ /* 0x040fe200078e0205 */
[----:B------:R-:W-:Y:S01]  /*a4c0*/  ISETP.GT.U32.AND P4, PT, R8, R229, PT ;  /* 0x000000e50800720c */ /* 0x000fe20003f84070 */
[C---:B------:R-:W-:Y:S01]  /*a4d0*/  VIADD R3, R0.reuse, 0xdf ;  /* 0x000000df00037836 */ /* 0x040fe20000000000 */
[----:B------:R-:W-:Y:S01]  /*a4e0*/  IADD3 R4, R0, 0xe0, RZ ;  /* 0x000000e000047810 */ /* 0x000fe20007ffe0ff */
[----:B------:R-:W-:Y:S01]  /*a4f0*/  @!P5 IMAD.MOV R227, RZ, RZ, -R227 ;  /* 0x000000ffffe3d224 */ /* 0x000fe200078e0ae3 */
[----:B------:R-:W-:Y:S01]  /*a500*/  ISETP.GT.U32.AND P5, PT, R8, R230, PT ;  /* 0x000000e60800720c */ /* 0x000fe20003fa4070 */
[----:B------:R-:W-:Y:S01]  /*a510*/  @!P2 IMAD.IADD R228, R228, 0x1, -R8 ;  /* 0x00000001e4e4a824 */ /* 0x000fe200078e0a08 */
[----:B------:R-:W-:Y:S01]  /*a520*/  IABS R231, R3 ;  /* 0x0000000300e77213 */ /* 0x000fe20000000000 */
[----:B------:R-:W-:Y:S01]  /*a530*/  @!P6 IMAD.MOV R225, RZ, RZ, -R225 ;  /* 0x000000ffffe1e224 */ /* 0x000fe200078e0ae1 */
[----:B------:R-:W-:Y:S01]  /*a540*/  ISETP.GE.AND P2, PT, R12, RZ, PT ;  /* 0x000000ff0c00720c */ /* 0x000fe20003f46270 */
[----:B------:R-:W-:Y:S01]  /*a550*/  VIADD R5, R0, 0xe1 ;  /* 0x000000e100057836 */ /* 0x000fe20000000000 */
[----:B------:R-:W-:Y:S01]  /*a560*/  ISETP.GT.U32.AND P6, PT, R8, R228, PT ;  /* 0x000000e40800720c */ /* 0x000fe20003fc4070 */
[----:B------:R-:W-:Y:S01]  /*a570*/  VIADD R12, R0, 0xe5 ;  /* 0x000000e5000c7836 */ /* 0x000fe20000000000 */
[----:B------:R-:W-:Y:S01]  /*a580*/  ISETP.GE.AND P3, PT, R3, RZ, PT ;  /* 0x000000ff0300720c */ /* 0x000fe20003f66270 */
[----:B------:R-:W-:Y:S01]  /*a590*/  IMAD.HI.U32 R3, R2, R231, RZ ;  /* 0x000000e702037227 */ /* 0x000fe200078e00ff */
[----:B------:R-:W-:-:S02]  /*a5a0*/  @!P4 IADD3 R229, R229, -R8, RZ ;  /* 0x80000008e5e5c210 */ /* 0x000fc40007ffe0ff */
[----:B------:R-:W-:Y:S01]  /*a5b0*/  IABS R13, R9 ;  /* 0x00000009000d7213 */ /* 0x000fe20000000000 */
[--C-:B------:R-:W-:Y:S01]  /*a5c0*/  @!P5 IMAD.IADD R230, R230, 0x1, -R8.reuse ;  /* 0x00000001e6e6d824 */ /* 0x100fe200078e0a08 */
[----:B------:R-:W-:Y:S01]  /*a5d0*/  ISETP.GE.AND P4, PT, R9, RZ, PT ;  /* 0x000000ff0900720c */ /* 0x000fe20003f86270 */
[----:B------:R-:W-:Y:S01]  /*a5e0*/  IMAD.MOV R9, RZ, RZ, -R3 ;  /* 0x000000ffff097224 */ /* 0x000fe200078e0a03 */
[----:B------:R-:W-:Y:S01]  /*a5f0*/  IABS R11, R4 ;  /* 0x00000004000b7213 */ /* 0x000fe20000000000 */
[----:B------:R-:W-:Y:S01]  /*a600*/  @!P2 IMAD.MOV R229, RZ, RZ, -R229 ;  /* 0x000000ffffe5a224 */ /* 0x000fe200078e0ae5 */
[----:B------:R-:W-:Y:S01]  /*a610*/  IABS R233, R5 ;  /* 0x0000000500e97213 */ /* 0x000fe20000000000 */
[C---:B------:R-:W-:Y:S01]  /*a620*/  IMAD R231, R8.reuse, R9, R231 ;  /* 0x0000000908e77224 */ /* 0x040fe200078e02e7 */
[----:B------:R-:W-:Y:S01]  /*a630*/  ISETP.GT.U32.AND P5, PT, R8, R230, PT ;  /* 0x000000e60800720c */ /* 0x000fe20003fa4070 */
[----:B------:R-:W-:Y:S01]  /*a640*/  @!P6 IMAD.IADD R228, R228, 0x1, -R8 ;  /* 0x00000001e4e4e824 */ /* 0x000fe200078e0a08 */
[----:B------:R-:W-:Y:S01]  /*a650*/  ISETP.GE.AND P6, PT, R4, RZ, PT ;  /* 0x000000ff0400720c */ /* 0x000fe20003fc6270 */
[----:B------:R-:W-:Y:S01]  /*a660*/  IMAD.HI.U32 R3, R2, R11, RZ ;  /* 0x0000000b02037227 */ /* 0x000fe200078e00ff */
[----:B------:R-:W-:-:S02]  /*a670*/  ISETP.GT.U32.AND P2, PT, R8, R231, PT ;  /* 0x000000e70800720c */ /* 0x000fc40003f44070 */
[----:B------:R-:W-:Y:S01]  /*a680*/  IADD3 R9, R0, 0xe4, RZ ;  /* 0x000000e400097810 */ /* 0x000fe20007ffe0ff */
[----:B------:R-:W-:Y:S01]  /*a690*/  IMAD.HI.U32 R4, R2, R233, RZ ;  /* 0x000000e902047227 */ /* 0x000fe200078e00ff */
[----:B------:R-:W-:-:S03]  /*a6a0*/  IABS R237, R12 ;  /* 0x0000000c00ed7213 */ /* 0x000fc60000000000 */
[----:B------:R-:W-:Y:S01]  /*a6b0*/  IMAD.MOV R3, RZ, RZ, -R3 ;  /* 0x000000ffff037224 */ /* 0x000fe200078e0a03 */
[----:B------:R-:W-:Y:S01]  /*a6c0*/  IADD3 R4, -R4, RZ, RZ ;  /* 0x000000ff04047210 */ /* 0x000fe20007ffe1ff */
[----:B------:R-:W-:Y:S02]  /*a6d0*/  @!P5 IMAD.IADD R230, R230, 0x1, -R8 ;  /* 0x00000001e6e6d824 */ /* 0x000fe400078e0a08 */
[C---:B------:R-:W-:Y:S02]  /*a6e0*/  IMAD R232, R8.reuse, R3, R11 ;  /* 0x0000000308e87224 */ /* 0x040fe400078e020b */
[----:B------:R-:W-:Y:S01]  /*a6f0*/  IMAD R233, R8, R4, R233 ;  /* 0x0000000408e97224 */ /* 0x000fe200078e02e9 */
[----:B------:R-:W-:Y:S01]  /*a700*/  @!P2 IADD3 R231, R231, -R8, RZ ;  /* 0x80000008e7e7a210 */ /* 0x000fe20007ffe0ff */
[----:B------:R-:W-:Y:S01]  /*a710*/  VIADD R11, R0, 0xe3 ;  /* 0x000000e3000b7836 */ /* 0x000fe20000000000 */
[C---:B------:R-:W-:Y:S01]  /*a720*/  ISETP.GT.U32.AND P5, PT, R8.reuse, R232, PT ;  /* 0x000000e80800720c */ /* 0x040fe20003fa4070 */
[----:B------:R-:W-:Y:S01]  /*a730*/  @!P0 IMAD.MOV R228, RZ, RZ, -R228 ;  /* 0x000000ffffe48224 */ /* 0x000fe200078e0ae4 */
[----:B------:R-:W-:Y:S01]  /*a740*/  ISETP.GT.U32.AND P2, PT, R8, R233, PT ;  /* 0x000000e90800720c */ /* 0x000fe20003f44070 */
[----:B------:R-:W-:Y:S01]  /*a750*/  IMAD.HI.U32 R4, R2, R237, RZ ;  /* 0x000000ed02047227 */ /* 0x000fe200078e00ff */
[----:B------:R-:W-:-:S02]  /*a760*/  ISETP.GE.AND P0, PT, R5, RZ, PT ;  /* 0x000000ff0500720c */ /* 0x000fc40003f06270 */
[----:B------:R-:W-:Y:S01]  /*a770*/  IABS R235, R11 ;  /* 0x0000000b00eb7213 */ /* 0x000fe20000000000 */
[----:B------:R-:W-:-:S04]  /*a780*/  IMAD.HI.U32 R5, R2, R13, RZ ;  /* 0x0000000d02057227 */ /* 0x000fc800078e00ff */
[----:B------:R-:W-:Y:S02]  /*a790*/  IMAD.MOV R5, RZ, RZ, -R5 ;  /* 0x000000ffff057224 */ /* 0x000fe400078e0a05 */
[--C-:B------:R-:W-:Y:S01]  /*a7a0*/  @!P5 IMAD.IADD R232, R232, 0x1, -R8.reuse ;  /* 0x00000001e8e8d824 */ /* 0x100fe200078e0a08 */
[----:B------:R-:W-:Y:S01]  /*a7b0*/  ISETP.GT.U32.AND P5, PT, R8, R231, PT ;  /* 0x000000e70800720c */ /* 0x000fe20003fa4070 */
[----:B------:R-:W-:Y:S02]  /*a7c0*/  @!P2 IMAD.IADD R233, R233, 0x1, -R8 ;  /* 0x00000001e9e9a824 */ /* 0x000fe400078e0a08 */
[----:B------:R-:W-:-:S03]  /*a7d0*/  IMAD.HI.U32 R10, R2, R235, RZ ;  /* 0x000000eb020a7227 */ /* 0x000fc600078e00ff */
[C---:B------:R-:W-:Y:S01]  /*a7e0*/  ISETP.GT.U32.AND P2, PT, R8.reuse, R233, PT ;  /* 0x000000e90800720c */ /* 0x040fe20003f44070 */
[----:B------:R-:W-:Y:S01]  /*a7f0*/  IMAD R234, R8, R5, R13 ;  /* 0x0000000508ea7224 */ /* 0x000fe200078e020d */
[----:B------:R-:W-:Y:S01]  /*a800*/  IABS R5, R9 ;  /* 0x0000000900057213 */ /* 0x000fe20000000000 */
[----:B------:R-:W-:Y:S01]  /*a810*/  VIADD R13, R0, 0xe6 ;  /* 0x000000e6000d7836 */ /* 0x000fe20000000000 */
[----:B------:R-:W-:Y:S01]  /*a820*/  IADD3 R10, -R10, RZ, RZ ;  /* 0x000000ff0a0a7210 */ /* 0x000fe20007ffe1ff */
[----:B------:R-:W-:Y:S02]  /*a830*/  IMAD.MOV R4, RZ, RZ, -R4 ;  /* 0x000000ffff047224 */ /* 0x000fe400078e0a04 */
[----:B------:R-:W-:Y:S01]  /*a840*/  @!P5 IADD3 R231, R231, -R8, RZ ;  /* 0x80000008e7e7d210 */ /* 0x000fe20007ffe0ff */
[----:B------:R-:W-:Y:S01]  /*a850*/  IMAD.HI.U32 R236, R2, R5, RZ ;  /* 0x0000000502ec7227 */ /* 0x000fe200078e00ff */
[C---:B------:R-:W-:Y:S02]  /*a860*/  ISETP.GT.U32.AND P5, PT, R8.reuse, R234, PT ;  /* 0x000000ea0800720c */ /* 0x040fe40003fa4070 */
[----:B------:R-:W-:Y:S01]  /*a870*/  IABS R3, R13 ;  /* 0x0000000d00037213 */ /* 0x000fe20000000000 */
[----:B------:R-:W-:Y:S01]  /*a880*/  IMAD R235, R8, R10, R235 ;  /* 0x0000000a08eb7224 */ /* 0x000fe200078e02eb */
[----:B------:R-:W-:Y:S01]  /*a890*/  IADD3 R10, R0, 0xe8, RZ ;  /* 0x000000e8000a7810 */ /* 0x000fe20007ffe0ff */
[----:B------:R-:W-:-:S02]  /*a8a0*/  IMAD.MOV R236, RZ, RZ, -R236 ;  /* 0x000000ffffec7224 */ /* 0x000fc400078e0aec */
[----:B------:R-:W-:Y:S01]  /*a8b0*/  @!P2 IMAD.IADD R233, R233, 0x1, -R8 ;  /* 0x00000001e9e9a824 */ /* 0x000fe200078e0a08 */
[C---:B------:R-:W-:Y:S01]  /*a8c0*/  ISETP.GT.U32.AND P2, PT, R8.reuse, R235, PT ;  /* 0x000000eb0800720c */ /* 0x040fe20003f44070 */
[----:B------:R-:W-:Y:S01]  /*a8d0*/  IMAD R236, R8, R236, R5 ;  /* 0x000000ec08ec7224 */ /* 0x000fe200078e0205 */
[----:B------:R-:W-:Y:S01]  /*a8e0*/  IABS R240, R10 ;  /* 0x0000000a00f07213 */ /* 0x000fe20000000000 */
[----:B------:R-:W-:-:S04]  /*a8f0*/  IMAD.HI.U32 R238, R2, R3, RZ ;  /* 0x0000000302ee7227 */ /* 0x000fc800078e00ff */
[----:B------:R-:W-:Y:S01]  /*a900*/  @!P5 IMAD.IADD R234, R234, 0x1, -R8 ;  /* 0x00000001eaead824 */ /* 0x000fe200078e0a08 */
[C---:B------:R-:W-:Y:S01]  /*a910*/  ISETP.GT.U32.AND P5, PT, R8.reuse, R236, PT ;  /* 0x000000ec0800720c */ /* 0x040fe20003fa4070 */
[C---:B------:R-:W-:Y:S02]  /*a920*/  IMAD R237, R8.reuse, R4, R237 ;  /* 0x0000000408ed7224 */ /* 0x040fe400078e02ed */
[----:B------:R-:W-:Y:S02]  /*a930*/  IMAD.MOV R238, RZ, RZ, -R238 ;  /* 0x000000ffffee7224 */ /* 0x000fe400078e0aee */
[----:B------:R-:W-:Y:S01]  /*a940*/  @!P1 IMAD.MOV R230, RZ, RZ, -R230 ;  /* 0x000000ffffe69224 */ /* 0x000fe200078e0ae6 */
[C---:B------:R-:W-:Y:S01]  /*a950*/  ISETP.GT.U32.AND P1, PT, R8.reuse, R232, PT ;  /* 0x000000e80800720c */ /* 0x040fe20003f24070 */
[----:B------:R-:W-:Y:S01]  /*a960*/  IMAD R238, R8, R238, R3 ;  /* 0x000000ee08ee7224 */ /* 0x000fe200078e0203 */
[----:B------:R-:W-:Y:S01]  /*a970*/  @!P2 IADD3 R235, R235, -R8, RZ ;  /* 0x80000008ebeba210 */ /* 0x000fe20007ffe0ff */
[----:B------:R-:W-:Y:S01]  /*a980*/  VIADD R3, R0, 0xe9 ;  /* 0x000000e900037836 */ /* 0x000fe20000000000 */
[----:B------:R-:W-:Y:S01]  /*a990*/  ISETP.GT.U32.AND P2, PT, R8, R237, PT ;  /* 0x000000ed0800720c */ /* 0x000fe20003f44070 */
[----:B------:R-:W-:-:S03]  /*a9a0*/  IMAD.HI.U32 R15, R2, R240, RZ ;  /* 0x000000f0020f7227 */ /* 0x000fc600078e00ff */
[----:B------:R-:W-:Y:S01]  /*a9b0*/  IABS R241, R3 ;  /* 0x0000000300f17213 */ /* 0x000fe20000000000 */
[--C-:B------:R-:W-:Y:S01]  /*a9c0*/  @!P5 IMAD.IADD R236, R236, 0x1, -R8.reuse ;  /* 0x00000001ececd824 */ /* 0x100fe200078e0a08 */
[----:B------:R-:W-:Y:S01]  /*a9d0*/  ISETP.GT.U32.AND P5, PT, R8, R238, PT ;  /* 0x000000ee0800720c */ /* 0x000fe20003fa4070 */
[----:B------:R-:W-:Y:S02]  /*a9e0*/  VIADD R4, R0, 0xea ;  /* 0x000000ea00047836 */ /* 0x000fe40000000000 */
[--C-:B------:R-:W-:Y:S01]  /*a9f0*/  @!P1 IMAD.IADD R232, R232, 0x1, -R8.reuse ;  /* 0x00000001e8e89824 */ /* 0x100fe200078e0a08 */
[----:B------:R-:W-:Y:S01]  /*aa00*/  ISETP.GE.AND P1, PT, R11, RZ, PT ;  /* 0x000000ff0b00720c */ /* 0x000fe20003f26270 */
[----:B------:R-:W-:Y:S01]  /*aa10*/  VIADD R11, R0, 0xe7 ;  /* 0x000000e7000b7836 */ /* 0x000fe20000000000 */
[----:B------:R-:W-:Y:S01]  /*aa20*/  IABS R242, R4 ;  /* 0x0000000400f27213 */ /* 0x000fe20000000000 */
[----:B------:R-:W-:Y:S01]  /*aa30*/  @!P2 IMAD.IADD R237, R237, 0x1, -R8 ;  /* 0x00000001ededa824 */ /* 0x000fe200078e0a08 */
[----:B------:R-:W-:Y:S01]  /*aa40*/  ISETP.GT.U32.AND P2, PT, R8, R235, PT ;  /* 0x000000eb0800720c */ /* 0x000fe20003f44070 */
[----:B------:R-:W-:Y:S01]  /*aa50*/  IMAD.HI.U32 R14, R2, R241, RZ ;  /* 0x000000f1020e7227 */ /* 0x000fe200078e00ff */
[----:B------:R-:W-:-:S03]  /*aa60*/  IABS R239, R11 ;  /* 0x0000000b00ef7213 */ /* 0x000fc60000000000 */
[----:B------:R-:W-:Y:S01]  /*aa70*/  IMAD.MOV R15, RZ, RZ, -R15 ;  /* 0x000000ffff0f7224 */ /* 0x000fe200078e0a0f */
[----:B------:R-:W-:Y:S01]  /*aa80*/  @!P5 IADD3 R238, R238, -R8, RZ ;  /* 0x80000008eeeed210 */ /* 0x000fe20007ffe0ff */
[----:B------:R-:W-:Y:S01]  /*aa90*/  @!P3 IMAD.MOV R231, RZ, RZ, -R231 ;  /* 0x000000ffffe7b224 */ /* 0x000fe200078e0ae7 */
[C---:B------:R-:W-:Y:S01]  /*aaa0*/  ISETP.GT.U32.AND P5, PT, R8.reuse, R236, PT ;  /* 0x000000ec0800720c */ /* 0x040fe20003fa4070 */
[C---:B------:R-:W-:Y:S01]  /*aab0*/  IMAD R240, R8.reuse, R15, R240 ;  /* 0x0000000f08f07224 */ /* 0x040fe200078e02f0 */
[----:B------:R-:W-:Y:S01]  /*aac0*/  ISETP.GT.U32.AND P3, PT, R8, R234, PT ;  /* 0x000000ea0800720c */ /* 0x000fe20003f64070 */
[----:B------:R-:W-:Y:S01]  /*aad0*/  IMAD.HI.U32 R16, R2, R239, RZ ;  /* 0x000000ef02107227 */ /* 0x000fe200078e00ff */
[----:B------:R-:W-:Y:S02]  /*aae0*/  IADD3 R14, -R14, RZ, RZ ;  /* 0x000000ff0e0e7210 */ /* 0x000fe40007ffe1ff */
[----:B------:R-:W-:Y:S01]  /*aaf0*/  @!P2 IADD3 R235, R235, -R8, RZ ;  /* 0x80000008ebeba210 */ /* 0x000fe20007ffe0ff */
[----:B------:R-:W-:Y:S01]  /*ab00*/  @!P0 IMAD.MOV R233, RZ, RZ, -R233 ;  /* 0x000000ffffe98224 */ /* 0x000fe200078e0ae9 */
[----:B------:R-:W-:Y:S01]  /*ab10*/  ISETP.GT.U32.AND P0, PT, R8, R238, PT ;  /* 0x000000ee0800720c */ /* 0x000fe20003f04070 */
[----:B------:R-:W-:Y:S01]  /*ab20*/  IMAD.HI.U32 R5, R2, R242, RZ ;  /* 0x000000f202057227 */ /* 0x000fe200078e00ff */
[----:B------:R-:W-:-:S02]  /*ab30*/  ISETP.GT.U32.AND P2, PT, R8, R240, PT ;  /* 0x000000f00800720c */ /* 0x000fc40003f44070 */
[----:B------:R-:W-:Y:S01]  /*ab40*/  @!P1 IADD3 R235, -R235, RZ, RZ ;  /* 0x000000ffebeb9210 */ /* 0x000fe20007ffe1ff */
[----:B------:R-:W-:Y:S02]  /*ab50*/  IMAD.MOV R16, RZ, RZ, -R16 ;  /* 0x000000ffff107224 */ /* 0x000fe400078e0a10 */
[C---:B------:R-:W-:Y:S02]  /*ab60*/  IMAD R241, R8.reuse, R14, R241 ;  /* 0x0000000e08f17224 */ /* 0x040fe400078e02f1 */
[----:B------:R-:W-:Y:S02]  /*ab70*/  IMAD.MOV R5, RZ, RZ, -R5 ;  /* 0x000000ffff057224 */ /* 0x000fe400078e0a05 */
[----:B------:R-:W-:Y:S01]  /*ab80*/  @!P6 IMAD.MOV R232, RZ, RZ, -R232 ;  /* 0x000000ffffe8e224 */ /* 0x000fe200078e0ae8 */
[C---:B------:R-:W-:Y:S01]  /*ab90*/  ISETP.GT.U32.AND P6, PT, R8.reuse, R237, PT ;  /* 0x000000ed0800720c */ /* 0x040fe20003fc4070 */
[----:B------:R-:W-:Y:S02]  /*aba0*/  IMAD R239, R8, R16, R239 ;  /* 0x0000001008ef7224 */ /* 0x000fe400078e02ef */
[----:B------:R-:W-:Y:S01]  /*abb0*/  @!P5 IMAD.IADD R236, R236, 0x1, -R8 ;  /* 0x00000001ececd824 */ /* 0x000fe200078e0a08 */
[C---:B------:R-:W-:Y:S01]  /*abc0*/  ISETP.GT.U32.AND P5, PT, R8.reuse, R241, PT ;  /* 0x000000f10800720c */ /* 0x040fe20003fa4070 */
[----:B------:R-:W-:-:S02]  /*abd0*/  IMAD R242, R8, R5, R242 ;  /* 0x0000000508f27224 */ /* 0x000fc400078e02f2 */
[--C-:B------:R-:W-:Y:S01]  /*abe0*/  @!P3 IMAD.IADD R234, R234, 0x1, -R8.reuse ;  /* 0x00000001eaeab824 */ /* 0x100fe200078e0a08 */
[----:B------:R-:W-:Y:S01]  /*abf0*/  ISETP.GT.U32.AND P3, PT, R8, R239, PT ;  /* 0x000000ef0800720c */ /* 0x000fe20003f64070 */
[--C-:B------:R-:W-:Y:S01]  /*ac00*/  @!P0 IMAD.IADD R238, R238, 0x1, -R8.reuse ;  /* 0x00000001eeee8824 */ /* 0x100fe200078e0a08 */
[----:B------:R-:W-:Y:S01]  /*ac10*/  ISETP.GT.U32.AND P0, PT, R8, R242, PT ;  /* 0x000000f20800720c */ /* 0x000fe20003f04070 */
[--C-:B------:R-:W-:Y:S01]  /*ac20*/  @!P2 IMAD.IADD R240, R240, 0x1, -R8.reuse ;  /* 0x00000001f0f0a824 */ /* 0x100fe200078e0a08 */
[----:B------:R-:W-:Y:S01]  /*ac30*/  ISETP.GE.AND P2, PT, R13, RZ, PT ;  /* 0x000000ff0d00720c */ /* 0x000fe20003f46270 */
[C---:B------:R-:W-:Y:S02]  /*ac40*/  VIADD R5, R0.reuse, 0xeb ;  /* 0x000000eb00057836 */ /* 0x040fe40000000000 */
[----:B------:R-:W-:Y:S01]  /*ac50*/  @!P6 IMAD.IADD R237, R237, 0x1, -R8 ;  /* 0x00000001edede824 */ /* 0x000fe200078e0a08 */
[----:B------:R-:W-:Y:S01]  /*ac60*/  ISETP.GE.AND P6, PT, R9, RZ, PT ;  /* 0x000000ff0900720c */ /* 0x000fe20003fc6270 */
[----:B------:R-:W-:Y:S01]  /*ac70*/  @!P4 IMAD.MOV R234, RZ, RZ, -R234 ;  /* 0x000000ffffeac224 */ /* 0x000fe200078e0aea */
[----:B------:R-:W-:Y:S01]  /*ac80*/  @!P5 IADD3 R241, R241, -R8, RZ ;  /* 0x80000008f1f1d210 */ /* 0x000fe20007ffe0ff */
[C---:B------:R-:W-:Y:S01]  /*ac90*/  VIADD R14, R0.reuse, 0xf3 ;  /* 0x000000f3000e7836 */ /* 0x040fe20000000000 */
[----:B------:R-:W-:Y:S01]  /*aca0*/  IADD3 R9, R0, 0xec, RZ ;  /* 0x000000ec00097810 */ /* 0x000fe20007ffe0ff */
[--C-:B------:R-:W-:Y:S01]  /*acb0*/  @!P3 IMAD.IADD R239, R239, 0x1, -R8.reuse ;  /* 0x00000001efefb824 */ /* 0x100fe200078e0a08 */
[----:B------:R-:W-:Y:S01]  /*acc0*/  IABS R243, R5 ;  /* 0x0000000500f37213 */ /* 0x000fe20000000000 */
[----:B------:R-:W-:Y:S01]  /*acd0*/  @!P0 IMAD.IADD R242, R242, 0x1, -R8 ;  /* 0x00000001f2f28824 */ /* 0x000fe200078e0a08 */
[----:B------:R-:W-:Y:S01]  /*ace0*/  ISETP.GT.U32.AND P4, PT, R8, R241, PT ;  /* 0x000000f10800720c */ /* 0x000fe20003f84070 */
[----:B------:R-:W-:Y:S01]  /*acf0*/  @!P2 IMAD.MOV R238, RZ, RZ, -R238 ;  /* 0x000000ffffeea224 */ /* 0x000fe200078e0aee */
[----:B------:R-:W-:-:S02]  /*ad00*/  IABS R244, R9 ;  /* 0x0000000900f47213 */ /* 0x000fc40000000000 */
[----:B------:R-:W-:Y:S01]  /*ad10*/  ISETP.GE.AND P3, PT, R12, RZ, PT ;  /* 0x000000ff0c00720c */ /* 0x000fe20003f66270 */
[----:B------:R-:W-:Y:S01]  /*ad20*/  IMAD.HI.U32 R12, R2, R243, RZ ;  /* 0x000000f3020c7227 */ /* 0x000fe200078e00ff */
[----:B------:R-:W-:Y:S02]  /*ad30*/  ISETP.GT.U32.AND P0, PT, R8, R239, PT ;  /* 0x000000ef0800720c */ /* 0x000fe40003f04070 */
[----:B------:R-:W-:Y:S01]  /*ad40*/  ISETP.GE.AND P2, PT, R3, RZ, PT ;  /* 0x000000ff0300720c */ /* 0x000fe20003f46270 */
[----:B------:R-:W-:Y:S01]  /*ad50*/  IMAD.HI.U32 R3, R2, R244, RZ ;  /* 0x000000f402037227 */ /* 0x000fe200078e00ff */
[----:B------:R-:W-:Y:S02]  /*ad60*/  ISETP.GE.AND P5, PT, R11, RZ, PT ;  /* 0x000000ff0b00720c */ /* 0x000fe40003fa6270 */
[C---:B------:R-:W-:Y:S01]  /*ad70*/  ISETP.GT.U32.AND P1, PT, R8.reuse, R240, PT ;  /* 0x000000f00800720c */ /* 0x040fe20003f24070 */
[----:B------:R-:W-:Y:S01]  /*ad80*/  IMAD.MOV R11, RZ, RZ, -R12 ;  /* 0x000000ffff0b7224 */ /* 0x000fe200078e0a0c */
[----:B------:R-:W-:Y:S01]  /*ad90*/  IABS R13, R14 ;  /* 0x0000000e000d7213 */ /* 0x000fe20000000000 */
[----:B------:R-:W-:Y:S01]  /*ada0*/  IMAD.MOV R3, RZ, RZ, -R3 ;  /* 0x000000ffff037224 */ /* 0x000fe200078e0a03 */
[----:B------:R-:W-:Y:S01]  /*adb0*/  IABS R12, R21 ;  /* 0x00000015000c7213 */ /* 0x000fe20000000000 */
[C---:B------:R-:W-:Y:S01]  /*adc0*/  IMAD R243, R8.reuse, R11, R243 ;  /* 0x0000000b08f37224 */ /* 0x040fe200078e02f3 */
[----:B------:R-:W-:Y:S01]  /*add0*/  IABS R11, R20 ;  /* 0x00000014000b7213 */ /* 0x000fe20000000000 */
[----:B------:R-:W-:Y:S01]  /*ade0*/  @!P4 IMAD.IADD R241, R241, 0x1, -R8 ;  /* 0x00000001f1f1c824 */ /* 0x000fe200078e0a08 */
[----:B------:R-:W-:Y:S01]  /*adf0*/  @!P0 IADD3 R239, R239, -R8, RZ ;  /* 0x80000008efef8210 */ /* 0x000fe20007ffe0ff */
[C---:B------:R-:W-:Y:S01]  /*ae00*/  IMAD R244, R8.reuse, R3, R244 ;  /* 0x0000000308f47224 */ /* 0x040fe200078e02f4 */
[C---:B------:R-:W-:Y:S01]  /*ae10*/  ISETP.GT.U32.AND P0, PT, R8.reuse, R243, PT ;  /* 0x000000f30800720c */ /* 0x040fe20003f04070 */
[----:B------:R-:W-:Y:S01]  /*ae20*/  @!P6 IMAD.MOV R236, RZ, RZ, -R236 ;  /* 0x000000ffffece224 */ /* 0x000fe200078e0aec */
[----:B------:R-:W-:Y:S01]  /*ae30*/  @!P2 IADD3 R241, -R241, RZ, RZ ;  /* 0x000000fff1f1a210 */ /* 0x000fe20007ffe1ff */
[----:B------:R-:W-:Y:S01]  /*ae40*/  @!P3 IMAD.MOV R237, RZ, RZ, -R237 ;  /* 0x000000ffffedb224 */ /* 0x000fe200078e0aed */
[----:B------:R-:W-:Y:S01]  /*ae50*/  ISETP.GT.U32.AND P2, PT, R8, R244, PT ;  /* 0x000000f40800720c */ /* 0x000fe20003f44070 */
[----:B------:R-:W-:Y:S01]  /*ae60*/  @!P1 IMAD.IADD R240, R240, 0x1, -R8 ;  /* 0x00000001f0f09824 */ /* 0x000fe200078e0a08 */
[----:B------:R-:W-:Y:S01]  /*ae70*/  ISETP.GT.U32.AND P6, PT, R8, R242, PT ;  /* 0x000000f20800720c */ /* 0x000fe20003fc4070 */
[----:B------:R-:W-:Y:S01]  /*ae80*/  @!P5 IMAD.MOV R239, RZ, RZ, -R239 ;  /* 0x000000ffffefd224 */ /* 0x000fe200078e0aef */
[----:B------:R-:W-:Y:S01]  /*ae90*/  ISETP.GE.AND P3, PT, R10, RZ, PT ;  /* 0x000000ff0a00720c */ /* 0x000fe20003f66270 */
[----:B------:R-:W-:Y:S01]  /*aea0*/  IMAD.HI.U32 R10, R2, R11, RZ ;  /* 0x0000000b020a7227 */ /* 0x000fe200078e00ff */
[----:B------:R-:W-:-:S02]  /*aeb0*/  ISETP.GE.AND P1, PT, R4, RZ, PT ;  /* 0x000000ff0400720c */ /* 0x000fc40003f26270 */
[----:B------:R-:W-:Y:S01]  /*aec0*/  ISETP.GE.AND P4, PT, R5, RZ, PT ;  /* 0x000000ff0500720c */ /* 0x000fe20003f86270 */
[--C-:B------:R-:W-:Y:S01]  /*aed0*/  @!P0 IMAD.IADD R243, R243, 0x1, -R8.reuse ;  /* 0x00000001f3f38824 */ /* 0x100fe200078e0a08 */
[----:B------:R-:W-:Y:S01]  /*aee0*/  ISETP.GE.AND P0, PT, R245, RZ, PT ;  /* 0x000000fff500720c */ /* 0x000fe20003f06270 */
[----:B------:R-:W-:Y:S01]  /*aef0*/  VIADD R5, R0, 0xef ;  /* 0x000000ef00057836 */ /* 0x000fe20000000000 */
[----:B------:R-:W-:Y:S01]  /*af00*/  IABS R245, R245 ;  /* 0x000000f500f57213 */ /* 0x000fe20000000000 */
[----:B------:R-:W-:Y:S01]  /*af10*/  @!P2 IMAD.IADD R244, R244, 0x1, -R8 ;  /* 0x00000001f4f4a824 */ /* 0x000fe200078e0a08 */
[----:B------:R-:W-:Y:S01]  /*af20*/  ISETP.GT.U32.AND P5, PT, R8, R243, PT ;  /* 0x000000f30800720c */ /* 0x000fe20003fa4070 */
[----:B------:R-:W-:Y:S01]  /*af30*/  VIADD R4, R0, 0xee ;  /* 0x000000ee00047836 */ /* 0x000fe20000000000 */
[----:B------:R-:W-:Y:S01]  /*af40*/  @!P6 IADD3 R242, R242, -R8, RZ ;  /* 0x80000008f2f2e210 */ /* 0x000fe20007ffe0ff */
[----:B------:R-:W-:Y:S01]  /*af50*/  @!P3 IMAD.MOV R240, RZ, RZ, -R240 ;  /* 0x000000fffff0b224 */ /* 0x000fe200078e0af0 */
[----:B------:R-:W-:Y:S01]  /*af60*/  ISETP.GT.U32.AND P2, PT, R8, R244, PT ;  /* 0x000000f40800720c */ /* 0x000fe20003f44070 */
[----:B------:R-:W-:Y:S01]  /*af70*/  IMAD.MOV R10, RZ, RZ, -R10 ;  /* 0x000000ffff0a7224 */ /* 0x000fe200078e0a0a */
[----:B------:R-:W-:Y:S01]  /*af80*/  ISETP.GE.AND P6, PT, R9, RZ, PT ;  /* 0x000000ff0900720c */ /* 0x000fe20003fc6270 */
[----:B------:R-:W-:Y:S01]  /*af90*/  IMAD.HI.U32 R9, R2, R245, RZ ;  /* 0x000000f502097227 */ /* 0x000fe200078e00ff */
[----:B------:R-:W-:-:S02]  /*afa0*/  IABS R247, R5 ;  /* 0x0000000500f77213 */ /* 0x000fc40000000000 */
[----:B------:R-:W-:Y:S01]  /*afb0*/  IABS R246, R4 ;  /* 0x0000000400f67213 */ /* 0x000fe20000000000 */
[----:B------:R-:W-:Y:S01]  /*afc0*/  @!P1 IMAD.MOV R242, RZ, RZ, -R242 ;  /* 0x000000fffff29224 */ /* 0x000fe200078e0af2 */
[----:B------:R-:W-:Y:S01]  /*afd0*/  ISETP.GE.AND P3, PT, R4, RZ, PT ;  /* 0x000000ff0400720c */ /* 0x000fe20003f66270 */
[C---:B------:R-:W-:Y:S01]  /*afe0*/  IMAD.HI.U32 R4, R2.reuse, R247, RZ ;  /* 0x000000f702047227 */ /* 0x040fe200078e00ff */
[----:B------:R-:W-:Y:S02]  /*aff0*/  ISETP.GE.AND P1, PT, R5, RZ, PT ;  /* 0x000000ff0500720c */ /* 0x000fe40003f26270 */
[----:B------:R-:W-:Y:S01]  /*b000*/  IADD3 R9, -R9, RZ, RZ ;  /* 0x000000ff09097210 */ /* 0x000fe20007ffe1ff */
[----:B------:R-:W-:Y:S01]  /*b010*/  IMAD.HI.U32 R5, R2, R246, RZ ;  /* 0x000000f602057227 */ /* 0x000fe200078e00ff */
[----:B------:R-:W-:Y:S02]  /*b020*/  IADD3 R3, R0, 0xf0, RZ ;  /* 0x000000f000037810 */ /* 0x000fe40007ffe0ff */
[----:B------:R-:W-:Y:S01]  /*b030*/  @!P2 IADD3 R244, R244, -R8, RZ ;  /* 0x80000008f4f4a210 */ /* 0x000fe20007ffe0ff */
[----:B------:R-:W-:Y:S01]  /*b040*/  IMAD.MOV R4, RZ, RZ, -R4 ;  /* 0x000000ffff047224 */ /* 0x000fe200078e0a04 */
[----:B------:R-:W-:Y:S01]  /*b050*/  IABS R248, R3 ;  /* 0x0000000300f87213 */ /* 0x000fe20000000000 */
[----:B------:R-:W-:-:S02]  /*b060*/  IMAD.MOV R5, RZ, RZ, -R5 ;  /* 0x000000ffff057224 */ /* 0x000fc400078e0a05 */
[----:B------:R-:W-:Y:S01]  /*b070*/  @!P5 IMAD.IADD R243, R243, 0x1, -R8 ;  /* 0x00000001f3f3d824 */ /* 0x000fe200078e0a08 */
[----:B------:R-:W-:Y:S01]  /*b080*/  ISETP.GE.AND P5, PT, R3, RZ, PT ;  /* 0x000000ff0300720c */ /* 0x000fe20003fa6270 */
[C---:B------:R-:W-:Y:S02]  /*b090*/  IMAD R245, R8.reuse, R9, R245 ;  /* 0x0000000908f57224 */ /* 0x040fe400078e02f5 */
[C---:B------:R-:W-:Y:S02]  /*b0a0*/  IMAD R247, R8.reuse, R4, R247 ;  /* 0x0000000408f77224 */ /* 0x040fe400078e02f7 */
[C---:B------:R-:W-:Y:S02]  /*b0b0*/  IMAD R246, R8.reuse, R5, R246 ;  /* 0x0000000508f67224 */ /* 0x040fe400078e02f6 */
[----:B------:R-:W-:Y:S01]  /*b0c0*/  @!P4 IMAD.MOV R243, RZ, RZ, -R243 ;  /* 0x000000fffff3c224 */ /* 0x000fe200078e0af3 */
[C---:B------:R-:W-:Y:S01]  /*b0d0*/  ISETP.GT.U32.AND P4, PT, R8.reuse, R245, PT ;  /* 0x000000f50800720c */ /* 0x040fe20003f84070 */
[----:B------:R-:W-:Y:S01]  /*b0e0*/  @!P6 IMAD.MOV R244, RZ, RZ, -R244 ;  /* 0x000000fffff4e224 */ /* 0x000fe200078e0af4 */
[----:B------:R-:W-:Y:S01]  /*b0f0*/  ISETP.GT.U32.AND P6, PT, R8, R247, PT ;  /* 0x000000f70800720c */ /* 0x000fe20003fc4070 */
[----:B------:R-:W-:Y:S01]  /*b100*/  IMAD.HI.U32 R3, R2, R248, RZ ;  /* 0x000000f802037227 */ /* 0x000fe200078e00ff */
[----:B------:R-:W-:-:S03]  /*b110*/  ISETP.GT.U32.AND P2, PT, R8, R246, PT ;  /* 0x000000f60800720c */ /* 0x000fc60003f44070 */
[----:B------:R-:W-:Y:S02]  /*b120*/  IMAD.MOV R3, RZ, RZ, -R3 ;  /* 0x000000ffff037224 */ /* 0x000fe400078e0a03 */
[----:B------:R-:W-:Y:S02]  /*b130*/  VIADD R9, R0, 0xf2 ;  /* 0x000000f200097836 */ /* 0x000fe40000000000 */
[----:B------:R-:W-:Y:S01]  /*b140*/  IMAD R248, R8, R3, R248 ;  /* 0x0000000308f87224 */ /* 0x000fe200078e02f8 */
[----:B------:R-:W-:Y:S01]  /*b150*/  IADD3 R3, R0, 0xf1, RZ ;  /* 0x000000f100037810 */ /* 0x000fe20007ffe0ff */
[----:B------:R-:W-:Y:S01]  /*b160*/  IMAD R11, R8, R10, R11 ;  /* 0x0000000a080b7224 */ /* 0x000fe200078e020b */
[----:B------:R-:W-:Y:S01]  /*b170*/  @!P4 IADD3 R245, R245, -R8, RZ ;  /* 0x80000008f5f5c210 */ /* 0x000fe20007ffe0ff */
[--C-:B------:R-:W-:Y:S01]  /*b180*/  @!P6 IMAD.IADD R247, R247, 0x1, -R8.reuse ;  /* 0x00000001f7f7e824 */ /* 0x100fe200078e0a08 */
[----:B------:R-:W-:Y:S01]  /*b190*/  IABS R15, R9 ;  /* 0x00000009000f7213 */ /* 0x000fe20000000000 */
[----:B------:R-:W-:Y:S01]  /*b1a0*/  @!P2 IMAD.IADD R246, R246, 0x1, -R8 ;  /* 0x00000001f6f6a824 */ /* 0x000fe200078e0a08 */
[----:B------:R-:W-:-:S02]  /*b1b0*/  IABS R16, R3 ;  /* 0x0000000300107213 */ /* 0x000fc40000000000 */
[----:B------:R-:W-:Y:S01]  /*b1c0*/  ISETP.GT.U32.AND P4, PT, R8, R245, PT ;  /* 0x000000f50800720c */ /* 0x000fe20003f84070 */
[----:B------:R-:W-:Y:S01]  /*b1d0*/  IMAD.HI.U32 R5, R2, R15, RZ ;  /* 0x0000000f02057227 */ /* 0x000fe200078e00ff */
[C---:B------:R-:W-:Y:S02]  /*b1e0*/  ISETP.GT.U32.AND P6, PT, R8.reuse, R247, PT ;  /* 0x000000f70800720c */ /* 0x040fe40003fc4070 */
[----:B------:R-:W-:Y:S01]  /*b1f0*/  ISETP.GT.U32.AND P2, PT, R8, R246, PT ;  /* 0x000000f60800720c */ /* 0x000fe20003f44070 */
[----:B------:R-:W-:Y:S01]  /*b200*/  IMAD.HI.U32 R4, R2, R16, RZ ;  /* 0x0000001002047227 */ /* 0x000fe200078e00ff */
[----:B------:R-:W-:Y:S02]  /*b210*/  IADD3 R5, -R5, RZ, RZ ;  /* 0x000000ff05057210 */ /* 0x000fe40007ffe1ff */
[----:B------:R-:W-:Y:S01]  /*b220*/  IABS R10, R188 ;  /* 0x000000bc000a7213 */ /* 0x000fe20000000000 */
[----:B------:R-:W-:Y:S02]  /*b230*/  IMAD.MOV R4, RZ, RZ, -R4 ;  /* 0x000000ffff047224 */ /* 0x000fe400078e0a04 */
[----:B------:R-:W-:-:S02]  /*b240*/  IMAD R15, R8, R5, R15 ;  /* 0x00000005080f7224 */ /* 0x000fc400078e020f */
[----:B------:R-:W-:Y:S01]  /*b250*/  @!P4 IMAD.IADD R245, R245, 0x1, -R8 ;  /* 0x00000001f5f5c824 */ /* 0x000fe200078e0a08 */
[C---:B------:R-:W-:Y:S01]  /*b260*/  ISETP.GT.U32.AND P4, PT, R8.reuse, R248, PT ;  /* 0x000000f80800720c */ /* 0x040fe20003f84070 */
[C---:B------:R-:W-:Y:S02]  /*b270*/  IMAD R16, R8.reuse, R4, R16 ;  /* 0x0000000408107224 */ /* 0x040fe400078e0210 */
[--C-:B------:R-:W-:Y:S01]  /*b280*/  @!P6 IMAD.IADD R247, R247, 0x1, -R8.reuse ;  /* 0x00000001f7f7e824 */ /* 0x100fe200078e0a08 */
[----:B------:R-:W-:Y:S01]  /*b290*/  ISETP.GT.U32.AND P6, PT, R8, R15, PT ;  /* 0x0000000f0800720c */ /* 0x000fe20003fc4070 */
[----:B------:R-:W-:Y:S01]  /*b2a0*/  @!P2 IMAD.IADD R246, R246, 0x1, -R8 ;  /* 0x00000001f6f6a824 */ /* 0x000fe200078e0a08 */
[----:B------:R-:W-:Y:S01]  /*b2b0*/  ISETP.GT.U32.AND P2, PT, R8, R16, PT ;  /* 0x000000100800720c */ /* 0x000fe20003f44070 */
[----:B------:R-:W-:-:S04]  /*b2c0*/  IMAD.HI.U32 R4, R2, R13, RZ ;  /* 0x0000000d02047227 */ /* 0x000fc800078e00ff */
[----:B------:R-:W-:Y:S02]  /*b2d0*/  @!P0 IMAD.MOV R245, RZ, RZ, -R245 ;  /* 0x000000fffff58224 */ /* 0x000fe400078e0af5 */
[----:B------:R-:W-:Y:S01]  /*b2e0*/  @!P4 IMAD.IADD R248, R248, 0x1, -R8 ;  /* 0x00000001f8f8c824 */ /* 0x000fe200078e0a08 */
[----:B------:R-:W-:Y:S01]  /*b2f0*/  ISETP.GE.AND P4, PT, R3, RZ, PT ;  /* 0x000000ff0300720c */ /* 0x000fe20003f86270 */
[----:B------:R-:W-:Y:S01]  /*b300*/  IMAD.MOV R4, RZ, RZ, -R4 ;  /* 0x000000ffff047224 */ /* 0x000fe200078e0a04 */
[----:B------:R-:W-:Y:S01]  /*b310*/  IABS R3, R18 ;  /* 0x0000001200037213 */ /* 0x000fe20000000000 */
[--C-:B------:R-:W-:Y:S02]  /*b320*/  @!P6 IMAD.IADD R15, R15, 0x1, -R8.reuse ;  /* 0x000000010f0fe824 */ /* 0x100fe400078e0a08 */
[----:B------:R-:W-:Y:S01]  /*b330*/  @!P2 IMAD.IADD R16, R16, 0x1, -R8 ;  /* 0x000000011010a824 */ /* 0x000fe200078e0a08 */
[----:B------:R-:W-:Y:S01]  /*b340*/  ISETP.GT.U32.AND P2, PT, R8, R248, PT ;  /* 0x000000f80800720c */ /* 0x000fe20003f44070 */
[----:B------:R-:W-:Y:S01]  /*b350*/  IMAD.HI.U32 R5, R2, R12, RZ ;  /* 0x0000000c02057227 */ /* 0x000fe200078e00ff */
[----:B------:R-:W-:-:S02]  /*b360*/  ISETP.GT.U32.AND P0, PT, R8, R15, PT ;  /* 0x0000000f0800720c */ /* 0x000fc40003f04070 */
[C---:B------:R-:W-:Y:S01]  /*b370*/  ISETP.GT.U32.AND P6, PT, R8.reuse, R16, PT ;  /* 0x000000100800720c */ /* 0x040fe20003fc4070 */
[----:B------:R-:W-:Y:S01]  /*b380*/  IMAD R13, R8, R4, R13 ;  /* 0x00000004080d7224 */ /* 0x000fe200078e020d */
[----:B------:R-:W-:Y:S01]  /*b390*/  IABS R4, R19 ;  /* 0x0000001300047213 */ /* 0x000fe20000000000 */
[----:B------:R-:W-:Y:S01]  /*b3a0*/  IMAD.HI.U32 R48, R2, R10, RZ ;  /* 0x0000000a02307227 */ /* 0x000fe200078e00ff */
[----:B------:R-:W-:-:S03]  /*b3b0*/  IADD3 R5, -R5, RZ, RZ ;  /* 0x000000ff05057210 */ /* 0x000fc60007ffe1ff */
[----:B------:R-:W-:Y:S02]  /*b3c0*/  IMAD.MOV R48, RZ, RZ, -R48 ;  /* 0x000000ffff307224 */ /* 0x000fe400078e0a30 */
[--C-:B------:R-:W-:Y:S01]  /*b3d0*/  @!P2 IMAD.IADD R248, R248, 0x1, -R8.reuse ;  /* 0x00000001f8f8a824 */ /* 0x100fe200078e0a08 */
[C---:B------:R-:W-:Y:S01]  /*b3e0*/  ISETP.GT.U32.AND P2, PT, R8.reuse, R13, PT ;  /* 0x0000000d0800720c */ /* 0x040fe20003f44070 */
[----:B------:R-:W-:Y:S01]  /*b3f0*/  @!P0 IMAD.IADD R15, R15, 0x1, -R8 ;  /* 0x000000010f0f8824 */ /* 0x000fe200078e0a08 */
[----:B------:R-:W-:Y:S01]  /*b400*/  ISETP.GT.U32.AND P0, PT, R8, R11, PT ;  /* 0x0000000b0800720c */ /* 0x000fe20003f04070 */
[----:B------:R-:W-:Y:S01]  /*b410*/  IMAD.HI.U32 R49, R2, R4, RZ ;  /* 0x0000000402317227 */ /* 0x000fe200078e00ff */
[----:B------:R-:W-:Y:S02]  /*b420*/  @!P5 IADD3 R248, -R248, RZ, RZ ;  /* 0x000000fff8f8d210 */ /* 0x000fe40007ffe1ff */
[----:B------:R-:W-:Y:S01]  /*b430*/  @!P6 IADD3 R16, R16, -R8, RZ ;  /* 0x800000081010e210 */ /* 0x000fe20007ffe0ff */
[C---:B------:R-:W-:Y:S01]  /*b440*/  IMAD R12, R8.reuse, R5, R12 ;  /* 0x00000005080c7224 */ /* 0x040fe200078e020c */
[----:B------:R-:W-:Y:S01]  /*b450*/  IABS R5, R55 ;  /* 0x0000003700057213 */ /* 0x000fe20000000000 */
[----:B------:R-:W-:-:S02]  /*b460*/  IMAD R10, R8, R48, R10 ;  /* 0x00000030080a7224 */ /* 0x000fc400078e020a */
[----:B------:R-:W-:Y:S01]  /*b470*/  IMAD.MOV R48, RZ, RZ, -R49 ;  /* 0x000000ffff307224 */ /* 0x000fe200078e0a31 */
[----:B------:R-:W-:Y:S01]  /*b480*/  ISETP.GT.U32.AND P6, PT, R8, R12, PT ;  /* 0x0000000c0800720c */ /* 0x000fe20003fc4070 */
[----:B------:R-:W-:Y:S02]  /*b490*/  IMAD.HI.U32 R54, R2, R5, RZ ;  /* 0x0000000502367227 */ /* 0x000fe400078e00ff */
[----:B------:R-:W-:Y:S02]  /*b4a0*/  @!P0 IADD3 R11, R11, -R8, RZ ;  /* 0x800000080b0b8210 */ /* 0x000fe40007ffe0ff */
[----:B------:R-:W-:Y:S01]  /*b4b0*/  IMAD R4, R8, R48, R4 ;  /* 0x0000003008047224 */ /* 0x000fe200078e0204 */
[----:B------:R-:W-:Y:S01]  /*b4c0*/  ISETP.GE.AND P0, PT, R14, RZ, PT ;  /* 0x000000ff0e00720c */ /* 0x000fe20003f06270 */
[----:B------:R-:W-:Y:S01]  /*b4d0*/  VIADD R48, R0, 0xfb ;  /* 0x000000fb00307836 */ /* 0x000fe20000000000 */
[----:B------:R-:W-:Y:S01]  /*b4e0*/  ISETP.GT.U32.AND P5, PT, R8, R11, PT ;  /* 0x0000000b0800720c */ /* 0x000fe20003fa4070 */
[----:B------:R-:W-:Y:S01]  /*b4f0*/  @!P2 IMAD.IADD R13, R13, 0x1, -R8 ;  /* 0x000000010d0da824 */ /* 0x000fe200078e0a08 */
[----:B------:R-:W-:Y:S01]  /*b500*/  ISETP.GE.AND P2, PT, R9, RZ, PT ;  /* 0x000000ff0900720c */ /* 0x000fe20003f46270 */
[----:B------:R-:W-:Y:S01]  /*b510*/  IMAD.HI.U32 R249, R2, R3, RZ ;  /* 0x0000000302f97227 */ /* 0x000fe200078e00ff */
[----:B------:R-:W-:-:S02]  /*b520*/  IADD3 R9, -R54, RZ, RZ ;  /* 0x000000ff36097210 */ /* 0x000fc40007ffe1ff */
[----:B------:R-:W-:Y:S01]  /*b530*/  IABS R252, R48 ;  /* 0x0000003000fc7213 */ /* 0x000fe20000000000 */
[----:B------:R-:W-:Y:S01]  /*b540*/  @!P6 IMAD.IADD R12, R12, 0x1, -R8 ;  /* 0x000000010c0ce824 */ /* 0x000fe200078e0a08 */
[C---:B------:R-:W-:Y:S01]  /*b550*/  ISETP.GT.U32.AND P6, PT, R8.reuse, R10, PT ;  /* 0x0000000a0800720c */ /* 0x040fe20003fc4070 */
[----:B------:R-:W-:Y:S01]  /*b560*/  IMAD R5, R8, R9, R5 ;  /* 0x0000000908057224 */ /* 0x000fe200078e0205 */
[----:B------:R-:W-:Y:S01]  /*b570*/  IABS R14, R7 ;  /* 0x00000007000e7213 */ /* 0x000fe20000000000 */
[----:B------:R-:W-:-:S04]  /*b580*/  IMAD.HI.U32 R9, R2, R252, RZ ;  /* 0x000000fc02097227 */ /* 0x000fc800078e00ff */
[----:B------:R-:W-:Y:S02]  /*b590*/  IMAD.MOV R9, RZ, RZ, -R9 ;  /* 0x000000ffff097224 */ /* 0x000fe400078e0a09 */
[----:B------:R-:W-:Y:S02]  /*b5a0*/  @!P5 IMAD.IADD R11, R11, 0x1, -R8 ;  /* 0x000000010b0bd824 */ /* 0x000fe400078e0a08 */
[----:B------:R-:W-:Y:S02]  /*b5b0*/  IMAD R252, R8, R9, R252 ;  /* 0x0000000908fc7224 */ /* 0x000fe400078e02fc */
[----:B------:R-:W-:Y:S01]  /*b5c0*/  @!P6 IMAD.IADD R10, R10, 0x1, -R8 ;  /* 0x000000010a0ae824 */ /* 0x000fe200078e0a08 */
[C---:B------:R-:W-:Y:S01]  /*b5d0*/  ISETP.GT.U32.AND P6, PT, R8.reuse, R5, PT ;  /* 0x000000050800720c */ /* 0x040fe20003fc4070 */
[----:B------:R-:W-:Y:S01]  /*b5e0*/  IMAD.MOV R49, RZ, RZ, -R249 ;  /* 0x000000ffff317224 */ /* 0x000fe200078e0af9 */
[----:B------:R-:W-:Y:S01]  /*b5f0*/  ISETP.GT.U32.AND P5, PT, R8, R252, PT ;  /* 0x000000fc0800720c */ /* 0x000fe20003fa4070 */
[----:B------:R-:W-:Y:S01]  /*b600*/  @!P2 IMAD.MOV R15, RZ, RZ, -R15 ;  /* 0x000000ffff0fa224 */ /* 0x000fe200078e0a0f */
[----:B------:R-:W-:Y:S01]  /*b610*/  IABS R249, R6 ;  /* 0x0000000600f97213 */ /* 0x000fe20000000000 */
[----:B------:R-:W-:-:S04]  /*b620*/  IMAD.HI.U32 R9, R2, R14, RZ ;  /* 0x0000000e02097227 */ /* 0x000fc800078e00ff */
[----:B----4-:R-:W-:Y:S01]  /*b630*/  IMAD.HI.U32 R22, R2, R249, RZ ;  /* 0x000000f902167227 */ /* 0x010fe200078e00ff */
[----:B------:R-:W-:-:S03]  /*b640*/  IADD3 R9, -R9, RZ, RZ ;  /* 0x000000ff09097210 */ /* 0x000fc60007ffe1ff */
[----:B------:R-:W-:Y:S01]  /*b650*/  @!P6 IADD3 R5, R5, -R8, RZ ;  /* 0x800000080505e210 */ /* 0x000fe20007ffe0ff */
[----:B------:R-:W-:Y:S01]  /*b660*/  IMAD.MOV R22, RZ, RZ, -R22 ;  /* 0x000000ffff167224 */ /* 0x000fe200078e0a16 */
[----:B------:R-:W-:Y:S01]  /*b670*/  ISETP.GT.U32.AND P6, PT, R8, R4, PT ;  /* 0x000000040800720c */ /* 0x000fe20003fc4070 */
[----:B------:R-:W-:Y:S01]  /*b680*/  @!P5 IMAD.IADD R252, R252, 0x1, -R8 ;  /* 0x00000001fcfcd824 */ /* 0x000fe200078e0a08 */
[----:B------:R-:W-:Y:S01]  /*b690*/  ISETP.GE.AND P5, PT, R188, RZ, PT ;  /* 0x000000ffbc00720c */ /* 0x000fe20003fa6270 */
[----:B------:R-:W-:Y:S01]  /*b6a0*/  VIADD R54, R0, 0xfc ;  /* 0x000000fc00367836 */ /* 0x000fe20000000000 */
[----:B------:R-:W2:Y:S01]  /*b6b0*/  LDL.LU R188, [R1+0x64] ;  /* 0x0000640001bc7983 */ /* 0x000ea20000300800 */
[C---:B------:R-:W-:Y:S01]  /*b6c0*/  ISETP.GT.U32.AND P2, PT, R8.reuse, R5, PT ;  /* 0x000000050800720c */ /* 0x040fe20003f44070 */
[----:B------:R-:W-:Y:S02]  /*b6d0*/  IMAD R3, R8, R49, R3 ;  /* 0x0000003108037224 */ /* 0x000fe400078e0203 */
[----:B------:R-:W-:Y:S01]  /*b6e0*/  VIADD R49, R0, 0xfa ;  /* 0x000000fa00317836 */ /* 0x000fe20000000000 */
[----:B------:R-:W-:Y:S01]  /*b6f0*/  IABS R250, R54 ;  /* 0x0000003600fa7213 */ /* 0x000fe20000000000 */
[C---:B------:R-:W-:Y:S01]  /*b700*/  IMAD R249, R8.reuse, R22, R249 ;  /* 0x0000001608f97224 */ /* 0x040fe200078e02f9 */
[----:B------:R-:W-:Y:S01]  /*b710*/  IABS R22, R0 ;  /* 0x0000000000167213 */ /* 0x000fe20000000000 */
[----:B------:R-:W-:Y:S01]  /*b720*/  @!P4 IMAD.MOV R16, RZ, RZ, -R16 ;  /* 0x000000ffff10c224 */ /* 0x000fe200078e0a10 */
[----:B------:R-:W-:Y:S01]  /*b730*/  IABS R251, R49 ;  /* 0x0000003100fb7213 */ /* 0x000fe20000000000 */
[C---:B------:R-:W-:Y:S01]  /*b740*/  IMAD R14, R8.reuse, R9, R14 ;  /* 0x00000009080e7224 */ /* 0x040fe200078e020e */
[C---:B------:R-:W-:Y:S01]  /*b750*/  ISETP.GT.U32.AND P4, PT, R8.reuse, R10, PT ;  /* 0x0000000a0800720c */ /* 0x040fe20003f84070 */
[----:B------:R-:W-:Y:S01]  /*b760*/  @!P3 IMAD.MOV R246, RZ, RZ, -R246 ;  /* 0x000000fffff6b224 */ /* 0x000fe200078e0af6 */
[----:B------:R-:W-:Y:S01]  /*b770*/  ISETP.GT.U32.AND P3, PT, R8, R13, PT ;  /* 0x0000000d0800720c */ /* 0x000fe20003f64070 */
[----:B------:R-:W-:Y:S01]  /*b780*/  IMAD.MOV.U32 R9, RZ, RZ, R22 ;  /* 0x000000ffff097224 */ /* 0x000fe200078e0016 */
[----:B------:R-:W-:Y:S01]  /*b790*/  @!P2 IADD3 R5, R5, -R8, RZ ;  /* 0x800000080505a210 */ /* 0x000fe20007ffe0ff */
[----:B------:R-:W-:Y:S01]  /*b7a0*/  IMAD.HI.U32 R23, R2, R250, RZ ;  /* 0x000000fa02177227 */ /* 0x000fe200078e00ff */
[----:B------:R-:W-:-:S03]  /*b7b0*/  ISETP.GT.U32.AND P2, PT, R8, R249, PT ;  /* 0x000000f90800720c */ /* 0x000fc60003f44070 */
[----:B------:R-:W-:Y:S01]  /*b7c0*/  @!P1 IMAD.MOV R247, RZ, RZ, -R247 ;  /* 0x000000fffff79224 */ /* 0x000fe200078e0af7 */
[----:B------:R-:W-:Y:S01]  /*b7d0*/  ISETP.GT.U32.AND P1, PT, R8, R12, PT ;  /* 0x0000000c0800720c */ /* 0x000fe20003f24070 */
[----:B------:R-:W-:-:S04]  /*b7e0*/  IMAD.HI.U32 R24, R2, R251, RZ ;  /* 0x000000fb02187227 */ /* 0x000fc800078e00ff */
[----:B------:R-:W-:Y:S01]  /*b7f0*/  IMAD.HI.U32 R2, R2, R9, RZ ;  /* 0x0000000902027227 */ /* 0x000fe200078e00ff */
[----:B------:R-:W-:Y:S02]  /*b800*/  @!P3 IADD3 R13, R13, -R8, RZ ;  /* 0x800000080d0db210 */ /* 0x000fe40007ffe0ff */
[----:B------:R-:W-:Y:S01]  /*b810*/  ISETP.GT.U32.AND P3, PT, R8, R3, PT ;  /* 0x000000030800720c */ /* 0x000fe20003f64070 */
[----:B------:R-:W-:Y:S02]  /*b820*/  IMAD.MOV R23, RZ, RZ, -R23 ;  /* 0x000000ffff177224 */ /* 0x000fe400078e0a17 */
[----:B------:R-:W-:Y:S02]  /*b830*/  @!P6 IMAD.IADD R4, R4, 0x1, -R8 ;  /* 0x000000010404e824 */ /* 0x000fe400078e0a08 */
[----:B------:R-:W-:Y:S02]  /*b840*/  IMAD.MOV R24, RZ, RZ, -R24 ;  /* 0x000000ffff187224 */ /* 0x000fe400078e0a18 */
[----:B------:R-:W-:Y:S01]  /*b850*/  IMAD.MOV R2, RZ, RZ, -R2 ;  /* 0x000000ffff027224 */ /* 0x000fe200078e0a02 */
[C---:B------:R-:W-:Y:S01]  /*b860*/  ISETP.GT.U32.AND P6, PT, R8.reuse, R4, PT ;  /* 0x000000040800720c */ /* 0x040fe20003fc4070 */
[----:B------:R-:W-:-:S02]  /*b870*/  IMAD R250, R8, R23, R250 ;  /* 0x0000001708fa7224 */ /* 0x000fc400078e02fa */
[C---:B------:R-:W-:Y:S02]  /*b880*/  IMAD R251, R8.reuse, R24, R251 ;  /* 0x0000001808fb7224 */ /* 0x040fe400078e02fb */
[----:B------:R-:W-:Y:S01]  /*b890*/  IMAD R2, R8, R2, R9 ;  /* 0x0000000208027224 */ /* 0x000fe200078e0209 */
[----:B------:R-:W3:Y:S01]  /*b8a0*/  LDL.LU R24, [R1+0x38] ;  /* 0x0000380001187983 */ /* 0x000ee20000300800 */
[--C-:B------:R-:W-:Y:S01]  /*b8b0*/  @!P4 IMAD.IADD R10, R10, 0x1, -R8.reuse ;  /* 0x000000010a0ac824 */ /* 0x100fe200078e0a08 */
[----:B------:R-:W-:Y:S01]  /*b8c0*/  ISETP.GT.U32.AND P4, PT, R8, R250, PT ;  /* 0x000000fa0800720c */ /* 0x000fe20003f84070 */
[--C-:B------:R-:W-:Y:S01]  /*b8d0*/  @!P1 IMAD.IADD R12, R12, 0x1, -R8.reuse ;  /* 0x000000010c0c9824 */ /* 0x100fe200078e0a08 */
[C---:B------:R-:W-:Y:S01]  /*b8e0*/  ISETP.GT.U32.AND P1, PT, R8.reuse, R251, PT ;  /* 0x000000fb0800720c */ /* 0x040fe20003f24070 */
[--C-:B------:R-:W-:Y:S01]  /*b8f0*/  @!P2 IMAD.IADD R249, R249, 0x1, -R8.reuse ;  /* 0x00000001f9f9a824 */ /* 0x100fe200078e0a08 */
[----:B------:R-:W-:Y:S01]  /*b900*/  ISETP.GT.U32.AND P2, PT, R8, R2, PT ;  /* 0x000000020800720c */ /* 0x000fe20003f44070 */
[--C-:B------:R-:W-:Y:S01]  /*b910*/  @!P6 IMAD.IADD R4, R4, 0x1, -R8.reuse ;  /* 0x000000010404e824 */ /* 0x100fe200078e0a08 */
[----:B------:R-:W-:Y:S01]  /*b920*/  ISETP.GT.U32.AND P6, PT, R8, R14, PT ;  /* 0x0000000e0800720c */ /* 0x000fe20003fc4070 */
[--C-:B------:R-:W-:Y:S01]  /*b930*/  @!P3 IMAD.IADD R3, R3, 0x1, -R8.reuse ;  /* 0x000000010303b824 */ /* 0x100fe200078e0a08 */
[----:B------:R-:W-:Y:S01]  /*b940*/  ISETP.GE.AND P3, PT, R21, RZ, PT ;  /* 0x000000ff1500720c */ /* 0x000fe20003f66270 */
[----:B------:R-:W-:Y:S01]  /*b950*/  @!P0 IMAD.MOV R13, RZ, RZ, -R13 ;  /* 0x000000ffff0d8224 */ /* 0x000fe200078e0a0d */
[----:B------:R-:W4:Y:S03]  /*b960*/  LDL.LU R23, [R1+0x34] ;  /* 0x0000340001177983 */ /* 0x000f260000300800 */
[----:B------:R-:W-:Y:S01]  /*b970*/  @!P4 IMAD.IADD R250, R250, 0x1, -R8 ;  /* 0x00000001fafac824 */ /* 0x000fe200078e0a08 */
[----:B------:R-:W-:Y:S01]  /*b980*/  ISETP.GE.AND P4, PT, R55, RZ, PT ;  /* 0x000000ff3700720c */ /* 0x000fe20003f86270 */
[----:B------:R-:W-:Y:S01]  /*b990*/  @!P5 IMAD.MOV R10, RZ, RZ, -R10 ;  /* 0x000000ffff0ad224 */ /* 0x000fe200078e0a0a */
[-C--:B------:R-:W-:Y:S01]  /*b9a0*/  @!P1 IADD3 R251, R251, -R8.reuse, RZ ;  /* 0x80000008fbfb9210 */ /* 0x080fe20007ffe0ff */
[----:B------:R-:W-:Y:S01]  /*b9b0*/  IMAD R9, R17, UR4, RZ ;  /* 0x0000000411097c24 */ /* 0x000fe2000f8e02ff */
[----:B------:R-:W-:Y:S01]  /*b9c0*/  @!P2 IADD3 R2, R2, -R8, RZ ;  /* 0x800000080202a210 */ /* 0x000fe20007ffe0ff */
[----:B------:R-:W4:Y:S01]  /*b9d0*/  LDL.LU R22, [R1+0x30] ;  /* 0x0000300001167983 */ /* 0x000f220000300800 */
[----:B------:R-:W-:-:S02]  /*b9e0*/  ISETP.GE.AND P1, PT, R20, RZ, PT ;  /* 0x000000ff1400720c */ /* 0x000fc40003f26270 */
[----:B------:R-:W-:Y:S02]  /*b9f0*/  ISETP.GT.U32.AND P2, PT, R8, R249, PT ;  /* 0x000000f90800720c */ /* 0x000fe40003f44070 */
[----:B------:R-:W-:Y:S01]  /*ba00*/  @!P6 IADD3 R14, R14, -R8, RZ ;  /* 0x800000080e0ee210 */ /* 0x000fe20007ffe0ff */
[----:B------:R-:W-:Y:S01]  /*ba10*/  @!P3 IMAD.MOV R12, RZ, RZ, -R12 ;  /* 0x000000ffff0cb224 */ /* 0x000fe200078e0a0c */
[C---:B------:R-:W-:Y:S01]  /*ba20*/  ISETP.GT.U32.AND P0, PT, R8.reuse, R3, PT ;  /* 0x000000030800720c */ /* 0x040fe20003f04070 */
[----:B------:R-:W-:Y:S01]  /*ba30*/  @!P4 IMAD.MOV R5, RZ, RZ, -R5 ;  /* 0x000000ffff05c224 */ /* 0x000fe200078e0a05 */
[C---:B------:R-:W-:Y:S01]  /*ba40*/  ISETP.GT.U32.AND P5, PT, R8.reuse, R2, PT ;  /* 0x000000020800720c */ /* 0x040fe20003fa4070 */
[----:B------:R-:W4:Y:S01]  /*ba50*/  LDL.LU R21, [R1+0x2c] ;  /* 0x00002c0001157983 */ /* 0x000f220000300800 */
[C---:B------:R-:W-:Y:S02]  /*ba60*/  ISETP.GT.U32.AND P4, PT, R8.reuse, R14, PT ;  /* 0x0000000e0800720c */ /* 0x040fe40003f84070 */
[C---:B------:R-:W-:Y:S01]  /*ba70*/  ISETP.GT.U32.AND P3, PT, R8.reuse, R251, PT ;  /* 0x000000fb0800720c */ /* 0x040fe20003f64070 */
[----:B------:R-:W-:Y:S01]  /*ba80*/  @!P1 IMAD.MOV R11, RZ, RZ, -R11 ;  /* 0x000000ffff0b9224 */ /* 0x000fe200078e0a0b */
[C---:B------:R-:W-:Y:S01]  /*ba90*/  ISETP.GT.U32.AND P6, PT, R8.reuse, R252, PT ;  /* 0x000000fc0800720c */ /* 0x040fe20003fc4070 */
[--C-:B------:R-:W-:Y:S01]  /*baa0*/  @!P2 IMAD.IADD R249, R249, 0x1, -R8.reuse ;  /* 0x00000001f9f9a824 */ /* 0x100fe200078e0a08 */
[----:B------:R-:W-:Y:S01]  /*bab0*/  ISETP.GT.U32.AND P1, PT, R8, R250, PT ;  /* 0x000000fa0800720c */ /* 0x000fe20003f24070 */
[----:B------:R-:W4:Y:S01]  /*bac0*/  LDL.LU R20, [R1+0x28] ;  /* 0x0000280001147983 */ /* 0x000f220000300800 */
[----:B------:R-:W-:Y:S01]  /*bad0*/  ISETP.GE.AND P2, PT, R0, RZ, PT ;  /* 0x000000ff0000720c */ /* 0x000fe20003f46270 */
[--C-:B------:R-:W-:Y:S01]  /*bae0*/  @!P0 IMAD.IADD R3, R3, 0x1, -R8.reuse ;  /* 0x0000000103038824 */ /* 0x100fe200078e0a08 */
[----:B------:R-:W-:Y:S01]  /*baf0*/  ISETP.GE.AND P0, PT, R19, RZ, PT ;  /* 0x000000ff1300720c */ /* 0x000fe20003f06270 */
[----:B------:R-:W-:Y:S01]  /*bb00*/  @!P5 IMAD.IADD R2, R2, 0x1, -R8 ;  /* 0x000000010202d824 */ /* 0x000fe200078e0a08 */
[----:B------:R-:W4:Y:S01]  /*bb10*/  LDL.LU R19, [R1+0x24] ;  /* 0x0000240001137983 */ /* 0x000f220000300800 */
[----:B------:R-:W-:-:S02]  /*bb20*/  @!P4 IADD3 R14, R14, -R8, RZ ;  /* 0x800000080e0ec210 */ /* 0x000fc40007ffe0ff */
[----:B------:R-:W-:Y:S01]  /*bb30*/  IMAD.MOV.U32 R17, RZ, RZ, R2 ;  /* 0x000000ffff117224 */ /* 0x000fe200078e0002 */
[----:B------:R-:W-:Y:S01]  /*bb40*/  ISETP.GE.AND P4, PT, R54, RZ, PT ;  /* 0x000000ff3600720c */ /* 0x000fe20003f86270 */
[--C-:B------:R-:W-:Y:S01]  /*bb50*/  @!P6 IMAD.IADD R252, R252, 0x1, -R8.reuse ;  /* 0x00000001fcfce824 */ /* 0x100fe200078e0a08 */
[----:B------:R-:W-:Y:S01]  /*bb60*/  LEA R54, P5, R9, UR6, 0x2 ;  /* 0x0000000609367c11 */ /* 0x000fe2000f8a10ff */
[----:B------:R-:W-:Y:S01]  /*bb70*/  @!P1 IMAD.IADD R250, R250, 0x1, -R8 ;  /* 0x00000001fafa9824 */ /* 0x000fe200078e0a08 */
[----:B------:R-:W-:Y:S02]  /*bb80*/  @!P3 IADD3 R251, R251, -R8, RZ ;  /* 0x80000008fbfbb210 */ /* 0x000fe40007ffe0ff */
[----:B------:R-:W-:Y:S01]  /*bb90*/  @!P2 IADD3 R17, -R17, RZ, RZ ;  /* 0x000000ff1111a210 */ /* 0x000fe20007ffe1ff */
[----:B------:R-:W-:Y:S01]  /*bba0*/  @!P0 IMAD.MOV R4, RZ, RZ, -R4 ;  /* 0x000000ffff048224 */ /* 0x000fe200078e0a04 */
[----:B------:R-:W-:Y:S02]  /*bbb0*/  ISETP.GE.AND P3, PT, R18, RZ, PT ;  /* 0x000000ff1200720c */ /* 0x000fe40003f66270 */
[----:B------:R-:W4:Y:S01]  /*bbc0*/  LDL.LU R18, [R1+0x20] ;  /* 0x0000200001127983 */ /* 0x000f220000300800 */
[----:B------:R-:W-:-:S02]  /*bbd0*/  ISETP.GE.AND P0, PT, R6, RZ, PT ;  /* 0x000000ff0600720c */ /* 0x000fc40003f06270 */
[----:B------:R-:W-:Y:S02]  /*bbe0*/  LEA.HI.X.SX32 R55, R9, UR7, 0x2, P5 ;  /* 0x0000000709377c11 */ /* 0x000fe4000a8f16ff */
[----:B------:R-:W-:Y:S01]  /*bbf0*/  ISETP.GE.AND P5, PT, R7, RZ, PT ;  /* 0x000000ff0700720c */ /* 0x000fe20003fa6270 */
[----:B--2---:R-:W-:Y:S02]  /*bc00*/  IMAD R2, R188, UR4, RZ ;  /* 0x00000004bc027c24 */ /* 0x004fe4000f8e02ff */
[----:B------:R-:W2:Y:S03]  /*bc10*/  LDL.LU R188, [R1+0x1c] ;  /* 0x00001c0001bc7983 */ /* 0x000ea60000300800 */
[C---:B------:R-:W-:Y:S01]  /*bc20*/  LEA R8, P2, R2.reuse, UR6, 0x2 ;  /* 0x0000000602087c11 */ /* 0x040fe2000f8410ff */
[----:B------:R-:W2:Y:S03]  /*bc30*/  LDL.LU R6, [R1+0x18] ;  /* 0x0000180001067983 */ /* 0x000ea60000300800 */
[----:B------:R-:W-:Y:S01]  /*bc40*/  LEA.HI.X.SX32 R9, R2, UR7, 0x2, P2 ;  /* 0x0000000702097c11 */ /* 0x000fe200090f16ff */
[----:B------:R-:W2:Y:S04]  /*bc50*/  LDL.LU R7, [R1+0x14] ;  /* 0x0000140001077983 */ /* 0x000ea80000300800 */
[----:B------:R-:W3:Y:S01]  /*bc60*/  LDL R2, [R1+0x144c] ;  /* 0x00144c0001027983 */ /* 0x000ee20000100800 */
[----:B-1----:R-:W1:Y:S01]  /*bc70*/  S2R R25, SR_TID.X ;  /* 0x0000000000197919 */ /* 0x002e620000002100 */
[----:B------:R-:W-:-:S02]  /*bc80*/  ISETP.GE.AND P6, PT, R49, RZ, PT ;  /* 0x000000ff3100720c */ /* 0x000fc40003fc6270 */
[----:B------:R-:W-:Y:S02]  /*bc90*/  ISETP.GE.AND P1, PT, R48, RZ, PT ;  /* 0x000000ff3000720c */ /* 0x000fe40003f26270 */
[----:B------:R-:W1:Y:S02]  /*bca0*/  LDC.64 R48, c[0x0][0x238] ;  /* 0x00008e00ff307b82 */ /* 0x000e640000000a00 */
[----:B-1----:R-:W-:-:S05]  /*bcb0*/  LOP3.LUT R25, R25, 0x7f, RZ, 0xc0, !PT ;  /* 0x0000007f19197812 */ /* 0x002fca00078ec0ff */
[----:B------:R-:W-:Y:S02]  /*bcc0*/  IMAD R49, R25, R49, RZ ;  /* 0x0000003119317224 */ /* 0x000fe400078e02ff */
[----:B------:R-:W2:Y:S04]  /*bcd0*/  LDL.LU R25, [R1+0x1840] ;  /* 0x0018400001197983 */ /* 0x000ea80000300800 */
[----:B------:R1:W-:Y:S02]  /*bce0*/  STL [R1+0x3c], R49 ;  /* 0x00003c3101007387 */ /* 0x0003e40000100800 */
[----:B-1----:R-:W-:Y:S02]  /*bcf0*/  IMAD.MOV.U32 R49, RZ, RZ, R252 ;  /* 0x000000ffff317224 */ /* 0x002fe400078e00fc */
[----:B------:R-:W2:Y:S01]  /*bd00*/  LDL.LU R252, [R1+0x10] ;  /* 0x0000100001fc7983 */ /* 0x000ea20000300800 */
[----:B---3--:R-:W-:-:S02]  /*bd10*/  ISETP.NE.AND P2, PT, R2, RZ, PT ;  /* 0x000000ff0200720c */ /* 0x008fc40003f45270 */
[----:B------:R-:W-:-:S04]  /*bd20*/  LOP3.LUT R2, RZ, R2, RZ, 0x33, !PT ;  /* 0x00000002ff027212 */ /* 0x000fc800078e33ff */
[C---:B------:R-:W-:Y:S02]  /*bd30*/  SEL R17, R2.reuse, R17, !P2 ;  /* 0x0000001102117207 */ /* 0x040fe40005000000 */
[C---:B------:R-:W-:Y:S02]  /*bd40*/  SEL R24, R2.reuse, R24, !P2 ;  /* 0x0000001802187207 */ /* 0x040fe40005000000 */
[C---:B----4-:R-:W-:Y:S01]  /*bd50*/  SEL R23, R2.reuse, R23, !P2 ;  /* 0x0000001702177207 */ /* 0x050fe20005000000 */
[----:B------:R1:W-:Y:S01]  /*bd60*/  STL [R1+0xfc], R17 ;  /* 0x0000fc1101007387 */ /* 0x0003e20000100800 */
[C---:B------:R-:W-:Y:S02]  /*bd70*/  SEL R22, R2.reuse, R22, !P2 ;  /* 0x0000001602167207 */ /* 0x040fe40005000000 */
[C---:B------:R-:W-:Y:S02]  /*bd80*/  SEL R21, R2.reuse, R21, !P2 ;  /* 0x0000001502157207 */ /* 0x040fe40005000000 */
[C---:B------:R-:W-:Y:S01]  /*bd90*/  SEL R20, R2.reuse, R20, !P2 ;  /* 0x0000001402147207 */ /* 0x040fe20005000000 */
[----:B-1----:R-:W3:Y:S04]  /*bda0*/  LDL.LU R17, [R1+0x183c] ;  /* 0x00183c0001117983 */ /* 0x002ee80000300800 */
[----:B------:R1:W-:Y:S01]  /*bdb0*/  STL [R1+0xf8], R24 ;  /* 0x0000f81801007387 */ /* 0x0003e20000100800 */
[----:B------:R-:W-:-:S02]  /*bdc0*/  SEL R19, R2, R19, !P2 ;  /* 0x0000001302137207 */ /* 0x000fc40005000000 */
[C---:B------:R-:W-:Y:S01]  /*bdd0*/  SEL R18, R2.reuse, R18, !P2 ;  /* 0x0000001202127207 */ /* 0x040fe20005000000 */
[----:B-1----:R-:W4:Y:S04]  /*bde0*/  LDL.LU R24, [R1+0x1838] ;  /* 0x0018380001187983 */ /* 0x002f280000300800 */
[----:B------:R1:W-:Y:S01]  /*bdf0*/  STL [R1+0xf4], R23 ;  /* 0x0000f41701007387 */ /* 0x0003e20000100800 */
[----:B--2---:R-:W-:-:S03]  /*be00*/  SEL R188, R2, R188, !P2 ;  /* 0x000000bc02bc7207 */ /* 0x004fc60005000000 */
[----:B-1----:R-:W2:Y:S04]  /*be10*/  LDL.LU R23, [R1+0x1834] ;  /* 0x0018340001177983 */ /* 0x002ea80000300800 */
[----:B------:R1:W-:Y:S01]  /*be20*/  STL [R1+0xf0], R22 ;  /* 0x0000f01601007387 */ /* 0x0003e20000100800 */
[----:B------:R-:W-:-:S03]  /*be30*/  SEL R6, R2, R6, !P2 ;  /* 0x0000000602067207 */ /* 0x000fc60005000000 */
[----:B-1----:R-:W3:Y:S04]  /*be40*/  LDL.LU R22, [R1+0x1830] ;  /* 0x0018300001167983 */ /* 0x002ee80000300800 */
[----:B------:R1:W-:Y:S01]  /*be50*/  STL [R1+0xec], R21 ;  /* 0x0000ec1501007387 */ /* 0x0003e20000100800 */
[----:B------:R-:W-:-:S03]  /*be60*/  SEL R7, R2, R7, !P2 ;  /* 0x0000000702077207 */ /* 0x000fc60005000000 */
[----:B-1----:R-:W4:Y:S04]  /*be70*/  LDL.LU R21, [R1+0x182c] ;  /* 0x00182c0001157983 */ /* 0x002f280000300800 */
[----:B------:R1:W-:Y:S04]  /*be80*/  STL [R1+0xe8], R20 ;  /* 0x0000e81401007387 */ /* 0x0003e80000100800 */
[----:B-1----:R-:W2:Y:S04]  /*be90*/  LDL.LU R20, [R1+0x1828] ;  /* 0x0018280001147983 */ /* 0x002ea80000300800 */
[----:B------:R1:W-:Y:S04]  /*bea0*/  STL [R1+0xe4], R19 ;  /* 0x0000e41301007387 */ /* 0x0003e80000100800 */
[----:B-1----:R-:W3:Y:S04]  /*beb0*/  LDL.LU R19, [R1+0x1824] ;  /* 0x0018240001137983 */ /* 0x002ee80000300800 */
[----:B------:R1:W-:Y:S04]  /*bec0*/  STL [R1+0xe0], R18 ;  /* 0x0000e01201007387 */ /* 0x0003e80000100800 */
[----:B-1----:R-:W4:Y:S04]  /*bed0*/  LDL.LU R18, [R1+0x1820] ;  /* 0x0018200001127983 */ /* 0x002f280000300800 */
[----:B------:R1:W-:Y:S04]  /*bee0*/  STL [R1+0xdc], R188 ;  /* 0x0000dcbc01007387 */ /* 0x0003e80000100800 */
[----:B-1----:R-:W2:Y:S04]  /*bef0*/  LDL.LU R188, [R1+0x181c] ;  /* 0x00181c0001bc7983 */ /* 0x002ea80000300800 */
[----:B------:R1:W-:Y:S04]  /*bf00*/  STL [R1+0xd8], R6 ;  /* 0x0000d80601007387 */ /* 0x0003e80000100800 */
[----:B-1----:R-:W3:Y:S04]  /*bf10*/  LDL.LU R6, [R1+0x1818] ;  /* 0x0018180001067983 */ /* 0x002ee80000300800 */
[----:B------:R1:W-:Y:S04]  /*bf20*/  STL [R1+0xd4], R7 ;  /* 0x0000d40701007387 */ /* 0x0003e80000100800 */
[----:B-1----:R-:W2:Y:S01]  /*bf30*/  LDL.LU R7, [R1+0x1814] ;  /* 0x0018140001077983 */ /* 0x002ea20000300800 */
[----:B------:R-:W-:-:S05]  /*bf40*/  SEL R252, R2, R252, !P2 ;  /* 0x000000fc02fc7207 */ /* 0x000fca0005000000 */
[----:B------:R2:W-:Y:S01]  /*bf50*/  STL [R1+0xd0], R252 ;  /* 0x0000d0fc01007387 */ /* 0x0005e20000100800 */
[----:B------:R-:W-:Y:S01]  /*bf60*/  @!P3 IMAD.MOV R3, RZ, RZ, -R3 ;  /* 0x000000ffff03b224 */ /* 0x000fe200078e0a03 */
[----:B------:R-:W-:Y:S01]  /*bf70*/  @!P1 IADD3 R49, -R49, RZ, RZ ;  /* 0x000000ff31319210 */ /* 0x000fe20007ffe1ff */
[----:B------:R-:W-:Y:S01]  /*bf80*/  @!P6 IMAD.MOV R251, RZ, RZ, -R251 ;  /* 0x000000fffffbe224 */ /* 0x000fe200078e0afb */
[C---:B------:R-:W-:Y:S01]  /*bf90*/  SEL R40, R2.reuse, R40, !P2 ;  /* 0x0000002802287207 */ /* 0x040fe20005000000 */
[----:B------:R-:W-:Y:S01]  /*bfa0*/  @!P4 IMAD.MOV R250, RZ, RZ, -R250 ;  /* 0x000000fffffac224 */ /* 0x000fe200078e0afa */
[C---:B------:R-:W-:Y:S01]  /*bfb0*/  SEL R94, R2.reuse, R94, !P2 ;  /* 0x0000005e025e7207 */ /* 0x040fe20005000000 */
[----:B------:R-:W-:Y:S01]  /*bfc0*/  @!P0 IMAD.MOV R249, RZ, RZ, -R249 ;  /* 0x000000fffff98224 */ /* 0x000fe200078e0af9 */
[C---:B------:R-:W-:Y:S01]  /*bfd0*/  SEL R95, R2.reuse, R95, !P2 ;  /* 0x0000005f025f7207 */ /* 0x040fe20005000000 */
[----:B------:R-:W-:Y:S01]  /*bfe0*/  @!P5 IMAD.MOV R14, RZ, RZ, -R14 ;  /* 0x000000ffff0ed224 */ /* 0x000fe200078e0a0e */
[----:B------:R-:W-:-:S02]  /*bff0*/  SEL R96, R2, R96, !P2 ;  /* 0x0000006002607207 */ /* 0x000fc40005000000 */
[C---:B------:R-:W-:Y:S02]  /*c000*/  SEL R97, R2.reuse, R97, !P2 ;  /* 0x0000006102617207 */ /* 0x040fe40005000000 */
[C---:B------:R-:W-:Y:S02]  /*c010*/  SEL R98, R2.reuse, R98, !P2 ;  /* 0x0000006202627207 */ /* 0x040fe40005000000 */
[C---:B------:R-:W-:Y:S02]  /*c020*/  SEL R99, R2.reuse, R99, !P2 ;  /* 0x0000006302637207 */ /* 0x040fe40005000000 */
[C---:B------:R-:W-:Y:S02]  /*c030*/  SEL R100, R2.reuse, R100, !P2 ;  /* 0x0000006402647207 */ /* 0x040fe40005000000 */
[C---:B------:R-:W-:Y:S02]  /*c040*/  SEL R101, R2.reuse, R101, !P2 ;  /* 0x0000006502657207 */ /* 0x040fe40005000000 */
        /* <DEDUP_REMOVED lines=57> */
[C---:B----4-:R-:W-:Y:S02]  /*c3e0*/  SEL R18, R2.reuse, R18, !P2 ;  /* 0x0000001202127207 */ /* 0x050fe40005000000 */
[C---:B--2---:R-:W-:Y:S02]  /*c3f0*/  SEL R252, R2.reuse, R7, !P2 ;  /* 0x0000000702fc7207 */ /* 0x044fe40005000000 */
[----:B------:R-:W2:Y:S04]  /*c400*/  LDL.LU R7, [R1+0x1810] ;  /* 0x0018100001077983 */ /* 0x000ea80000300800 */
[----:B------:R3:W-:Y:S02]  /*c410*/  STL [R1+0xcc], R252 ;  /* 0x0000ccfc01007387 */ /* 0x0007e40000100800 */
[----:B---3--:R-:W-:-:S02]  /*c420*/  SEL R252, R2, R6, !P2 ;  /* 0x0000000602fc7207 */ /* 0x008fc40005000000 */
[----:B------:R-:W2:Y:S04]  /*c430*/  LDL.LU R6, [R1+0x180c] ;  /* 0x00180c0001067983 */ /* 0x000ea80000300800 */
[----:B------:R1:W-:Y:S02]  /*c440*/  STL [R1+0xc8], R252 ;  /* 0x0000c8fc01007387 */ /* 0x0003e40000100800 */
[C---:B-1----:R-:W-:Y:S02]  /*c450*/  SEL R252, R2.reuse, R188, !P2 ;  /* 0x000000bc02fc7207 */ /* 0x042fe40005000000 */
[----:B------:R-:W3:Y:S04]  /*c460*/  LDL.LU R188, [R1+0x1808] ;  /* 0x0018080001bc7983 */ /* 0x000ee80000300800 */
[----:B------:R1:W-:Y:S04]  /*c470*/  STL [R1+0xc4], R252 ;  /* 0x0000c4fc01007387 */ /* 0x0003e80000100800 */
[----:B------:R4:W-:Y:S01]  /*c480*/  STL [R1+0xc0], R18 ;  /* 0x0000c01201007387 */ /* 0x0009e20000100800 */
[----:B-1----:R-:W-:-:S02]  /*c490*/  SEL R252, R2, R19, !P2 ;  /* 0x0000001302fc7207 */ /* 0x002fc40005000000 */
[C---:B------:R-:W-:Y:S02]  /*c4a0*/  SEL R19, R2.reuse, R20, !P2 ;  /* 0x0000001402137207 */ /* 0x040fe40005000000 */
[C---:B----4-:R-:W-:Y:S01]  /*c4b0*/  SEL R18, R2.reuse, R21, !P2 ;  /* 0x0000001502127207 */ /* 0x050fe20005000000 */
[----:B------:R-:W-:Y:S01]  /*c4c0*/  STL [R1+0xbc], R252 ;  /* 0x0000bcfc01007387 */ /* 0x000fe20000100800 */
[----:B------:R-:W-:-:S03]  /*c4d0*/  SEL R20, R2, R22, !P2 ;  /* 0x0000001602147207 */ /* 0x000fc60005000000 */
[----:B------:R1:W-:Y:S04]  /*c4e0*/  STL [R1+0xb8], R19 ;  /* 0x0000b81301007387 */ /* 0x0003e80000100800 */
[----:B------:R4:W-:Y:S01]  /*c4f0*/  STL [R1+0xb4], R18 ;  /* 0x0000b41201007387 */ /* 0x0009e20000100800 */
[----:B-1----:R-:W-:-:S03]  /*c500*/  SEL R19, R2, R23, !P2 ;  /* 0x0000001702137207 */ /* 0x002fc60005000000 */
[----:B------:R1:W-:Y:S01]  /*c510*/  STL [R1+0xb0], R20 ;  /* 0x0000b01401007387 */ /* 0x0003e20000100800 */
[----:B----4-:R-:W-:-:S03]  /*c520*/  SEL R18, R2, R24, !P2 ;  /* 0x0000001802127207 */ /* 0x010fc60005000000 */
[----:B------:R4:W-:Y:S04]  /*c530*/  STL [R1+0xac], R19 ;  /* 0x0000ac1301007387 */ /* 0x0009e80000100800 */
[----:B------:R4:W-:Y:S01]  /*c540*/  STL [R1+0xa8], R18 ;  /* 0x0000a81201007387 */ /* 0x0009e20000100800 */
[C---:B-1----:R-:W-:Y:S02]  /*c550*/  SEL R20, R2.reuse, R25, !P2 ;  /* 0x0000001902147207 */ /* 0x042fe40005000000 */
[----:B----4-:R-:W-:-:S03]  /*c560*/  SEL R19, R2, R26, !P2 ;  /* 0x0000001a02137207 */ /* 0x010fc60005000000 */
[----:B------:R1:W-:Y:S01]  /*c570*/  STL [R1+0xa4], R20 ;  /* 0x0000a41401007387 */ /* 0x0003e20000100800 */
[----:B------:R-:W-:-:S03]  /*c580*/  SEL R18, R2, R27, !P2 ;  /* 0x0000001b02127207 */ /* 0x000fc60005000000 */
        /* <DEDUP_REMOVED lines=21> */
[C---:B----4-:R-:W-:Y:S02]  /*c6e0*/  SEL R19, R2.reuse, R38, !P2 ;  /* 0x0000002602137207 */ /* 0x050fe40005000000 */
[C---:B------:R-:W-:Y:S02]  /*c6f0*/  SEL R38, R2.reuse, R42, !P2 ;  /* 0x0000002a02267207 */ /* 0x040fe40005000000 */
[----:B------:R-:W-:-:S02]  /*c700*/  SEL R18, R2, R39, !P2 ;  /* 0x0000002702127207 */ /* 0x000fc40005000000 */
[C---:B------:R-:W-:Y:S02]  /*c710*/  SEL R39, R2.reuse, R41, !P2 ;  /* 0x0000002902277207 */ /* 0x040fe40005000000 */
[C---:B------:R-:W-:Y:S01]  /*c720*/  SEL R42, R2.reuse, R67, !P2 ;  /* 0x00000043022a7207 */ /* 0x040fe20005000000 */
[----:B------:R-:W-:Y:S01]  /*c730*/  STL [R1+0x74], R20 ;  /* 0x0000741401007387 */ /* 0x000fe20000100800 */
[C---:B------:R-:W-:Y:S02]  /*c740*/  SEL R41, R2.reuse, R68, !P2 ;  /* 0x0000004402297207 */ /* 0x040fe40005000000 */
[C---:B------:R-:W-:Y:S01]  /*c750*/  SEL R37, R2.reuse, R43, !P2 ;  /* 0x0000002b02257207 */ /* 0x040fe20005000000 */
[----:B------:R-:W-:Y:S01]  /*c760*/  STL [R1+0x70], R19 ;  /* 0x0000701301007387 */ /* 0x000fe20000100800 */
[----:B------:R-:W-:-:S03]  /*c770*/  SEL R43, R2, R69, !P2 ;  /* 0x00000045022b7207 */ /* 0x000fc60005000000 */
[----:B------:R-:W-:Y:S04]  /*c780*/  STL [R1+0x6c], R18 ;  /* 0x00006c1201007387 */ /* 0x000fe80000100800 */
        /* <DEDUP_REMOVED lines=21> */
[----:B------:R1:W-:Y:S01]  /*c8e0*/  STL [R1], R43 ;  /* 0x0000002b01007387 */ /* 0x0003e20000100800 */
        /* <DEDUP_REMOVED lines=23> */
[----:B------:R-:W-:Y:S01]  /*ca60*/  STL [R1+0x10], R43 ;  /* 0x0000102b01007387 */ /* 0x000fe20000100800 */
[----:B------:R-:W-:-:S03]  /*ca70*/  SEL R41, R2, R92, !P2 ;  /* 0x0000005c02297207 */ /* 0x000fc60005000000 */
[----:B------:R-:W-:Y:S04]  /*ca80*/  STL [R1+0x8], R42 ;  /* 0x0000082a01007387 */ /* 0x000fe80000100800 */
[----:B------:R1:W-:Y:S01]  /*ca90*/  STL [R1+0x4], R41 ;  /* 0x0000042901007387 */ /* 0x0003e20000100800 */
        /* <DEDUP_REMOVED lines=109> */
[C---:B------:R-:W-:Y:S01]  /*d170*/  SEL R248, R2.reuse, R248, !P2 ;  /* 0x000000f802f87207 */ /* 0x040fe20005000000 */
[----:B-1----:R-:W4:Y:S01]  /*d180*/  LDL.LU R41, [R1+0x3c] ;  /* 0x00003c0001297983 */ /* 0x002f220000300800 */
[----:B------:R-:W-:Y:S01]  /*d190*/  ULDC UR6, c[0x0][0x230] ;  /* 0x00008c0000067ab9 */ /* 0x000fe20000000800 */
[----:B------:R-:W-:Y:S01]  /*d1a0*/  ULDC UR5, c[0x0][0x230] ;  /* 0x00008c0000057ab9 */ /* 0x000fe20000000800 */
[----:B------:R-:W-:Y:S01]  /*d1b0*/  UIADD3 UR6, UR6, 0x7f, URZ ;  /* 0x0000007f06067890 */ /* 0x000fe2000fffe03f */
[----:B------:R-:W1:Y:S01]  /*d1c0*/  S2R R42, SR_TID.X ;  /* 0x00000000002a7919 */ /* 0x000e620000002100 */
[C---:B------:R-:W-:Y:S01]  /*d1d0*/  SEL R91, R2.reuse, R3, !P2 ;  /* 0x00000003025b7207 */ /* 0x040fe20005000000 */
[----:B------:R-:W-:Y:S01]  /*d1e0*/  ULDC UR24, c[0x0][0x240] ;  /* 0x0000900000187ab9 */ /* 0x000fe20000000800 */
[----:B------:R-:W-:Y:S01]  /*d1f0*/  UISETP.GT.AND UP0, UPT, UR6, 0x7f, UPT ;  /* 0x0000007f0600788c */ /* 0x000fe2000bf04270 */
[----:B------:R4:W-:Y:S01]  /*d200*/  STL [R1+0x2258], R246 ;  /* 0x002258f601007387 */ /* 0x0009e20000100800 */
[C---:B------:R-:W-:Y:S01]  /*d210*/  SEL R52, R2.reuse, R16, !P2 ;  /* 0x0000001002347207 */ /* 0x040fe20005000000 */
[----:B------:R-:W-:Y:S01]  /*d220*/  ULDC UR25, c[0x0][0x240] ;  /* 0x0000900000197ab9 */ /* 0x000fe20000000800 */
[----:B------:R-:W-:Y:S01]  /*d230*/  USEL UR4, URZ, 0x4, !UP0 ;  /* 0x000000043f047887 */ /* 0x000fe2000c000000 */
[----:B------:R-:W-:Y:S01]  /*d240*/  STL [R1+0x2254], R247 ;  /* 0x002254f701007387 */ /* 0x000fe20000100800 */
[C---:B------:R-:W-:Y:S01]  /*d250*/  SEL R53, R2.reuse, R15, !P2 ;  /* 0x0000000f02357207 */ /* 0x040fe20005000000 */
[----:B------:R-:W-:Y:S01]  /*d260*/  ULDC UR26, c[0x0][0x240] ;  /* 0x00009000001a7ab9 */ /* 0x000fe20000000800 */
[C---:B------:R-:W-:Y:S01]  /*d270*/  SEL R84, R2.reuse, R13, !P2 ;  /* 0x0000000d02547207 */ /* 0x040fe20005000000 */
[----:B------:R-:W-:Y:S01]  /*d280*/  STL [R1+0x2250], R248 ;  /* 0x002250f801007387 */ /* 0x000fe20000100800 */
[----:B------:R-:W-:Y:S01]  /*d290*/  MOV R3, UR4 ;  /* 0x0000000400037c02 */ /* 0x000fe20008000f00 */
[----:B------:R-:W-:Y:S01]  /*d2a0*/  ULDC UR27, c[0x0][0x240] ;  /* 0x00009000001b7ab9 */ /* 0x000fe20000000800 */
[C---:B------:R-:W-:Y:S01]  /*d2b0*/  SEL R85, R2.reuse, R12, !P2 ;  /* 0x0000000c02557207 */ /* 0x040fe20005000000 */
[----:B------:R-:W-:Y:S01]  /*d2c0*/  STL [R1+0x2238], R54 ;  /* 0x0022383601007387 */ /* 0x000fe20000100800 */
[C---:B------:R-:W-:Y:S01]  /*d2d0*/  SEL R87, R2.reuse, R11, !P2 ;  /* 0x0000000b02577207 */ /* 0x040fe20005000000 */
        /* <DEDUP_REMOVED lines=13> */
[----:B------:R-:W-:Y:S01]  /*d3b0*/  SEL R249, R2, R249, !P2 ;  /* 0x000000f902f97207 */ /* 0x000fe20005000000 */
[----:B------:R-:W-:Y:S01]  /*d3c0*/  STL [R1+0x2228], R48 ;  /* 0x0022283001007387 */ /* 0x000fe20000100800 */
[----:B-1----:R-:W-:Y:S01]  /*d3d0*/  LOP3.LUT R42, R42, 0x7f, RZ, 0xc0, !PT ;  /* 0x0000007f2a2a7812 */ /* 0x002fe200078ec0ff */
[----:B------:R-:W-:Y:S01]  /*d3e0*/  ULDC UR40, c[0x0][0x240] ;  /* 0x0000900000287ab9 */ /* 0x000fe20000000800 */
[----:B------:R-:W-:Y:S01]  /*d3f0*/  SEL R93, R2, R14, !P2 ;  /* 0x0000000e025d7207 */ /* 0x000fe20005000000 */
[----:B---3--:R1:W-:Y:S01]  /*d400*/  STL [R1+0x2224], R188 ;  /* 0x002224bc01007387 */ /* 0x0083e20000100800 */
[----:B------:R-:W-:Y:S01]  /*d410*/  ISETP.GE.AND P0, PT, R42, UR5, PT ;  /* 0x000000052a007c0c */ /* 0x000fe2000bf06270 */
[----:B------:R-:W-:Y:S01]  /*d420*/  ULDC.64 UR4, c[0x0][0x218] ;  /* 0x0000860000047ab9 */ /* 0x000fe20000000a00 */
[----:B------:R-:W-:Y:S01]  /*d430*/  ULDC UR16, c[0x0][0x240] ;  /* 0x0000900000107ab9 */ /* 0x000fe20000000800 */
[----:B------:R-:W-:Y:S01]  /*d440*/  STL [R1+0x2220], R0 ;  /* 0x0022200001007387 */ /* 0x000fe20000100800 */
[----:B------:R-:W-:Y:S01]  /*d450*/  SEL R3, R3, RZ, !P0 ;  /* 0x000000ff03037207 */ /* 0x000fe20004000000 */
[----:B------:R-:W-:Y:S01]  /*d460*/  ULDC UR17, c[0x0][0x240] ;  /* 0x0000900000117ab9 */ /* 0x000fe20000000800 */
[----:B------:R-:W-:Y:S01]  /*d470*/  ULDC UR18, c[0x0][0x240] ;  /* 0x0000900000127ab9 */ /* 0x000fe20000000800 */
[----:B--2---:R2:W-:Y:S01]  /*d480*/  STL.64 [R1+0x1808], R6 ;  /* 0x0018080601007387 */ /* 0x0045e20000100a00 */
[----:B------:R-:W-:Y:S01]  /*d490*/  ISETP.NE.U32.AND P0, PT, R3, RZ, PT ;  /* 0x000000ff0300720c */ /* 0x000fe20003f05070 */
[----:B------:R-:W-:Y:S01]  /*d4a0*/  ULDC UR19, c[0x0][0x240] ;  /* 0x0000900000137ab9 */ /* 0x000fe20000000800 */
[----:B------:R-:W-:Y:S01]  /*d4b0*/  ULDC UR20, c[0x0][0x240] ;  /* 0x0000900000147ab9 */ /* 0x000fe20000000800 */
[----:B------:R-:W3:Y:S01]  /*d4c0*/  LDL.LU R45, [R1+0xfc] ;  /* 0x0000fc00012d7983 */ /* 0x000ee20000300800 */
[----:B------:R-:W-:Y:S01]  /*d4d0*/  ULDC UR22, c[0x0][0x240] ;  /* 0x0000900000167ab9 */ /* 0x000fe20000000800 */
[----:B------:R-:W-:Y:S01]  /*d4e0*/  ULDC UR15, c[0x0][0x240] ;  /* 0x00009000000f7ab9 */ /* 0x000fe20000000800 */
[----:B------:R-:W-:Y:S01]  /*d4f0*/  ULDC UR21, c[0x0][0x240] ;  /* 0x0000900000157ab9 */ /* 0x000fe20000000800 */
[----:B------:R-:W2:Y:S01]  /*d500*/  LDL.LU R63, [R1+0xf8] ;  /* 0x0000f800013f7983 */ /* 0x000ea20000300800 */
        /* <DEDUP_REMOVED lines=46> */
[----:B----4-:R-:W-:Y:S01]  /*d7f0*/  LEA R50, P1, R41, UR4, 0x2 ;  /* 0x0000000429327c11 */ /* 0x010fe2000f8210ff */
[----:B---3--:R-:W-:-:S03]  /*d800*/  IMAD R83, R45, UR24, RZ ;  /* 0x000000182d537c24 */ /* 0x008fc6000f8e02ff */
[----:B------:R-:W-:Y:S01]  /*d810*/  LEA.HI.X.SX32 R2, R41, UR5, 0x2, P1 ;  /* 0x0000000529027c11 */ /* 0x000fe200088f16ff */
[----:B--2---:R-:W-:Y:S01]  /*d820*/  IMAD R80, R44, UR24, RZ ;  /* 0x000000182c507c24 */ /* 0x004fe2000f8e02ff */
[----:B------:R-:W2:Y:S01]  /*d830*/  LDL.LU R41, [R1+0xd0] ;  /* 0x0000d00001297983 */ /* 0x000ea20000300800 */
[----:B------:R-:W-:Y:S01]  /*d840*/  IMAD R81, R62, UR24, RZ ;  /* 0x000000183e517c24 */ /* 0x000fe2000f8e02ff */
[----:B------:R-:W-:Y:S01]  /*d850*/  ULDC UR4, c[0x0][0x240] ;  /* 0x0000900000047ab9 */ /* 0x000fe20000000800 */
[----:B------:R-:W-:Y:S01]  /*d860*/  IMAD R79, R61, UR24, RZ ;  /* 0x000000183d4f7c24 */ /* 0x000fe2000f8e02ff */
[----:B------:R-:W3:Y:S01]  /*d870*/  LDL.LU R56, [R1+0xcc] ;  /* 0x0000cc0001387983 */ /* 0x000ee20000300800 */
[----:B------:R-:W-:-:S03]  /*d880*/  IMAD R77, R43, UR24, RZ ;  /* 0x000000182b4d7c24 */ /* 0x000fc6000f8e02ff */
[----:B------:R-:W4:Y:S01]  /*d890*/  LDL.LU R51, [R1+0xc8] ;  /* 0x0000c80001337983 */ /* 0x000f220000300800 */
[----:B------:R-:W-:-:S03]  /*d8a0*/  IMAD R75, R58, UR24, RZ ;  /* 0x000000183a4b7c24 */ /* 0x000fc6000f8e02ff */
[----:B------:R-:W4:Y:S01]  /*d8b0*/  LDL.LU R47, [R1+0xc4] ;  /* 0x0000c400012f7983 */ /* 0x000f220000300800 */
[----:B------:R-:W-:-:S03]  /*d8c0*/  IMAD R74, R42, UR24, RZ ;  /* 0x000000182a4a7c24 */ /* 0x000fc6000f8e02ff */
[----:B------:R-:W4:Y:S01]  /*d8d0*/  LDL.LU R46, [R1+0xc0] ;  /* 0x0000c000012e7983 */ /* 0x000f220000300800 */
[----:B------:R-:W-:-:S03]  /*d8e0*/  IMAD R73, R57, UR24, RZ ;  /* 0x0000001839497c24 */ /* 0x000fc6000f8e02ff */
[----:B------:R-:W4:Y:S01]  /*d8f0*/  LDL.LU R45, [R1+0xbc] ;  /* 0x0000bc00012d7983 */ /* 0x000f220000300800 */
[----:B------:R-:W-:Y:S01]  /*d900*/  IMAD R78, R60, UR24, RZ ;  /* 0x000000183c4e7c24 */ /* 0x000fe2000f8e02ff */
[----:B------:R-:W-:Y:S02]  /*d910*/  ULDC UR5, c[0x0][0x240] ;  /* 0x0000900000057ab9 */ /* 0x000fe40000000800 */
[----:B------:R-:W4:Y:S04]  /*d920*/  LDL.LU R44, [R1+0xb8] ;  /* 0x0000b800012c7983 */ /* 0x000f280000300800 */
[----:B------:R-:W4:Y:S04]  /*d930*/  LDL.LU R43, [R1+0xb4] ;  /* 0x0000b400012b7983 */ /* 0x000f280000300800 */
[----:B------:R-:W4:Y:S04]  /*d940*/  LDL.LU R42, [R1+0xb0] ;  /* 0x0000b000012a7983 */ /* 0x000f280000300800 */
[----:B------:R1:W-:Y:S01]  /*d950*/  STL.64 [R1+0x2240], R74 ;  /* 0x0022404a01007387 */ /* 0x0003e20000100a00 */
[----:B------:R-:W-:-:S02]  /*d960*/  IMAD R76, R59, UR24, RZ ;  /* 0x000000183b4c7c24 */ /* 0x000fc4000f8e02ff */
[----:B--2---:R-:W-:Y:S02]  /*d970*/  IMAD R72, R41, UR24, RZ ;  /* 0x0000001829487c24 */ /* 0x004fe4000f8e02ff */
[----:B------:R-:W2:Y:S04]  /*d980*/  LDL.LU R41, [R1+0xac] ;  /* 0x0000ac0001297983 */ /* 0x000ea80000300800 */
[----:B------:R1:W-:Y:S04]  /*d990*/  STL.64 [R1+0x2248], R72 ;  /* 0x0022484801007387 */ /* 0x0003e80000100a00 */
[----:B------:R-:W2:Y:S04]  /*d9a0*/  LDL.LU R62, [R1+0xa8] ;  /* 0x0000a800013e7983 */ /* 0x000ea80000300800 */
[----:B------:R-:W2:Y:S01]  /*d9b0*/  LDL.LU R61, [R1+0xa4] ;  /* 0x0000a400013d7983 */ /* 0x000ea20000300800 */
[----:B---3--:R-:W-:-:S03]  /*d9c0*/  IMAD R71, R56, UR24, RZ ;  /* 0x0000001838477c24 */ /* 0x008fc6000f8e02ff */
[----:B------:R-:W3:Y:S01]  /*d9d0*/  LDL.LU R60, [R1+0xa0] ;  /* 0x0000a000013c7983 */ /* 0x000ee20000300800 */
[----:B----4-:R-:W-:-:S03]  /*d9e0*/  IMAD R70, R51, UR24, RZ ;  /* 0x0000001833467c24 */ /* 0x010fc6000f8e02ff */
[----:B------:R-:W4:Y:S04]  /*d9f0*/  LDL.LU R59, [R1+0x9c] ;  /* 0x00009c00013b7983 */ /* 0x000f280000300800 */
[----:B------:R-:W3:Y:S04]  /*da00*/  LDL.LU R58, [R1+0x98] ;  /* 0x00009800013a7983 */ /* 0x000ee80000300800 */
[----:B------:R-:W3:Y:S04]  /*da10*/  LDL.LU R57, [R1+0x94] ;  /* 0x0000940001397983 */ /* 0x000ee80000300800 */
[----:B------:R-:W3:Y:S04]  /*da20*/  LDL.LU R56, [R1+0x90] ;  /* 0x0000900001387983 */ /* 0x000ee80000300800 */
[----:B------:R-:W3:Y:S04]  /*da30*/  LDL.LU R51, [R1+0x8c] ;  /* 0x00008c0001337983 */ /* 0x000ee80000300800 */
[----:B------:R-:W4:Y:S01]  /*da40*/  LDL.LU R246, [R1+0x88] ;  /* 0x0000880001f67983 */ /* 0x000f220000300800 */
[----:B------:R-:W-:Y:S01]  /*da50*/  IMAD R69, R47, UR25, RZ ;  /* 0x000000192f457c24 */ /* 0x000fe2000f8e02ff */
[----:B------:R-:W-:Y:S01]  /*da60*/  ULDC UR25, c[0x0][0x240] ;  /* 0x0000900000197ab9 */ /* 0x000fe20000000800 */
[----:B------:R-:W-:Y:S01]  /*da70*/  IMAD R68, R46, UR26, RZ ;  /* 0x0000001a2e447c24 */ /* 0x000fe2000f8e02ff */
[----:B------:R-:W3:Y:S01]  /*da80*/  LDL.LU R47, [R1+0x84] ;  /* 0x00008400012f7983 */ /* 0x000ee20000300800 */
        /* <DEDUP_REMOVED lines=12> */
[----:B------:R-:W-:Y:S01]  /*db50*/  ULDC UR22, c[0x0][0x240] ;  /* 0x0000900000167ab9 */ /* 0x000fe20000000800 */
[----:B------:R-:W-:Y:S01]  /*db60*/  IMAD R23, R23, UR9, RZ ;  /* 0x0000000917177c24 */ /* 0x000fe2000f8e02ff */
[----:B------:R-:W-:Y:S01]  /*db70*/  ULDC UR9, c[0x0][0x240] ;  /* 0x0000900000097ab9 */ /* 0x000fe20000000800 */
[----:B------:R-:W3:Y:S01]  /*db80*/  LDL.LU R43, [R1+0x74] ;  /* 0x00007400012b7983 */ /* 0x000ee20000300800 */
[----:B------:R-:W-:Y:S01]  /*db90*/  IMAD R21, R21, UR11, RZ ;  /* 0x0000000b15157c24 */ /* 0x000fe2000f8e02ff */
[----:B------:R-:W-:Y:S01]  /*dba0*/  ULDC UR11, c[0x0][0x240] ;  /* 0x00009000000b7ab9 */ /* 0x000fe20000000800 */
[----:B------:R-:W-:Y:S01]  /*dbb0*/  IMAD R19, R19, UR13, RZ ;  /* 0x0000000d13137c24 */ /* 0x000fe2000f8e02ff */
[----:B------:R-:W3:Y:S01]  /*dbc0*/  LDL.LU R42, [R1+0x70] ;  /* 0x00007000012a7983 */ /* 0x000ee20000300800 */
[----:B------:R-:W-:Y:S01]  /*dbd0*/  ULDC UR29, c[0x0][0x240] ;  /* 0x00009000001d7ab9 */ /* 0x000fe20000000800 */
[----:B------:R-:W-:Y:S01]  /*dbe0*/  ULDC UR26, c[0x0][0x240] ;  /* 0x00009000001a7ab9 */ /* 0x000fe20000000800 */
[----:B--2---:R-:W-:Y:S01]  /*dbf0*/  IMAD R63, R41, UR31, RZ ;  /* 0x0000001f293f7c24 */ /* 0x004fe2000f8e02ff */
[----:B------:R-:W-:Y:S01]  /*dc00*/  ULDC UR13, c[0x0][0x240] ;  /* 0x00009000000d7ab9 */ /* 0x000fe20000000800 */
[----:B------:R-:W2:Y:S01]  /*dc10*/  LDL.LU R41, [R1+0x6c] ;  /* 0x00006c0001297983 */ /* 0x000ea20000300800 */
[----:B----4-:R-:W-:-:S03]  /*dc20*/  IMAD R49, R246, UR40, RZ ;  /* 0x00000028f6317c24 */ /* 0x010fc6000f8e02ff */
[----:B-1----:R-:W4:Y:S01]  /*dc30*/  LDL.LU R188, [R1+0x68] ;  /* 0x0000680001bc7983 */ /* 0x002f220000300800 */
[----:B------:R-:W-:Y:S01]  /*dc40*/  IMAD R117, R117, UR9, RZ ;  /* 0x0000000975757c24 */ /* 0x000fe2000f8e02ff */
[----:B------:R-:W-:Y:S01]  /*dc50*/  ULDC UR9, c[0x0][0x240] ;  /* 0x0000900000097ab9 */ /* 0x000fe20000000800 */
[----:B------:R-:W-:Y:S01]  /*dc60*/  IMAD R119, R119, UR11, RZ ;  /* 0x0000000b77777c24 */ /* 0x000fe2000f8e02ff */
[----:B------:R-:W2:Y:S01]  /*dc70*/  LDL.LU R48, [R1+0x64] ;  /* 0x0000640001307983 */ /* 0x000ea20000300800 */
[----:B------:R-:W-:Y:S01]  /*dc80*/  IMAD R59, R59, UR35, RZ ;  /* 0x000000233b3b7c24 */ /* 0x000fe2000f8e02ff */
[----:B------:R-:W-:Y:S01]  /*dc90*/  ULDC UR11, c[0x0][0x240] ;  /* 0x00009000000b7ab9 */ /* 0x000fe20000000800 */
[----:B------:R-:W-:Y:S01]  /*dca0*/  IMAD R121, R121, UR13, RZ ;  /* 0x0000000d79797c24 */ /* 0x000fe2000f8e02ff */
[----:B------:R-:W4:Y:S01]  /*dcb0*/  LDL.LU R9, [R1+0x60] ;  /* 0x0000600001097983 */ /* 0x000f220000300800 */
[----:B---3--:R-:W-:Y:S01]  /*dcc0*/  IMAD R57, R57, UR37, RZ ;  /* 0x0000002539397c24 */ /* 0x008fe2000f8e02ff */
[----:B------:R-:W-:Y:S01]  /*dcd0*/  ULDC UR35, c[0x0][0x240] ;  /* 0x0000900000237ab9 */ /* 0x000fe20000000800 */
[----:B------:R-:W-:Y:S01]  /*dce0*/  IMAD R58, R58, UR36, RZ ;  /* 0x000000243a3a7c24 */ /* 0x000fe2000f8e02ff */
[----:B------:R-:W3:Y:S01]  /*dcf0*/  LDL.LU R8, [R1+0x5c] ;  /* 0x00005c0001087983 */ /* 0x000ee20000300800 */
[----:B------:R-:W-:Y:S01]  /*dd00*/  ULDC UR30, c[0x0][0x240] ;  /* 0x00009000001e7ab9 */ /* 0x000fe20000000800 */
[----:B------:R-:W-:Y:S01]  /*dd10*/  ULDC UR31, c[0x0][0x240] ;  /* 0x00009000001f7ab9 */ /* 0x000fe20000000800 */
[----:B------:R-:W-:Y:S01]  /*dd20*/  IMAD R62, R62, UR32, RZ ;  /* 0x000000203e3e7c24 */ /* 0x000fe2000f8e02ff */
[----:B------:R-:W3:Y:S01]  /*dd30*/  LDL.LU R54, [R1+0x58] ;  /* 0x0000580001367983 */ /* 0x000ee20000300800 */
[----:B------:R-:W-:Y:S01]  /*dd40*/  ULDC UR40, c[0x0][0x240] ;  /* 0x0000900000287ab9 */ /* 0x000fe20000000800 */
[----:B--2---:R-:W-:-:S02]  /*dd50*/  IMAD R16, R48, UR16, RZ ;  /* 0x0000001030107c24 */ /* 0x004fc4000f8e02ff */
[----:B------:R-:W2:Y:S01]  /*dd60*/  LDL.LU R55, [R1+0x54] ;  /* 0x0000540001377983 */ /* 0x000ea20000300800 */
[----:B----4-:R-:W-:Y:S01]  /*dd70*/  IMAD R17, R188, UR15, RZ ;  /* 0x0000000fbc117c24 */ /* 0x010fe2000f8e02ff */
[----:B------:R-:W-:Y:S01]  /*dd80*/  ULDC UR15, c[0x0][0x240] ;  /* 0x00009000000f7ab9 */ /* 0x000fe20000000800 */
[----:B------:R-:W-:Y:S01]  /*dd90*/  IMAD R15, R9, UR17, RZ ;  /* 0x00000011090f7c24 */ /* 0x000fe2000f8e02ff */
[----:B------:R-:W4:Y:S01]  /*dda0*/  LDL.LU R248, [R1+0x50] ;  /* 0x0000500001f87983 */ /* 0x000f220000300800 */
[----:B------:R-:W-:Y:S01]  /*ddb0*/  IMAD R173, R173, UR9, RZ ;  /* 0x00000009adad7c24 */ /* 0x000fe2000f8e02ff */
[----:B------:R-:W-:Y:S01]  /*ddc0*/  ULDC UR9, c[0x0][0x240] ;  /* 0x0000900000097ab9 */ /* 0x000fe20000000800 */
[----:B---3--:R-:W-:Y:S01]  /*ddd0*/  IMAD R14, R8, UR18, RZ ;  /* 0x00000012080e7c24 */ /* 0x008fe2000f8e02ff */
[----:B------:R-:W3:Y:S01]  /*dde0*/  LDL.LU R246, [R1+0x4c] ;  /* 0x00004c0001f67983 */ /* 0x000ee20000300800 */
[----:B------:R-:W-:Y:S01]  /*ddf0*/  IMAD R175, R175, UR11, RZ ;  /* 0x0000000bafaf7c24 */ /* 0x000fe2000f8e02ff */
[----:B------:R-:W-:Y:S01]  /*de00*/  ULDC UR13, c[0x0][0x240] ;  /* 0x00009000000d7ab9 */ /* 0x000fe20000000800 */
[----:B------:R-:W-:Y:S01]  /*de10*/  IMAD R13, R54, UR19, RZ ;  /* 0x00000013360d7c24 */ /* 0x000fe2000f8e02ff */
[----:B------:R-:W3:Y:S01]  /*de20*/  LDL.LU R247, [R1+0x48] ;  /* 0x0000480001f77983 */ /* 0x000ee20000300800 */
[----:B------:R-:W-:Y:S01]  /*de30*/  ULDC UR37, c[0x0][0x240] ;  /* 0x0000900000257ab9 */ /* 0x000fe20000000800 */
[----:B------:R-:W-:Y:S01]  /*de40*/  ULDC UR36, c[0x0][0x240] ;  /* 0x0000900000247ab9 */ /* 0x000fe20000000800 */
[----:B------:R-:W-:Y:S01]  /*de50*/  ULDC UR32, c[0x0][0x240] ;  /* 0x0000900000207ab9 */ /* 0x000fe20000000800 */
        /* <DEDUP_REMOVED lines=8> */
[----:B------:R-:W3:Y:S01]  /*dee0*/  LDL.LU R48, [R1] ;  /* 0x0000000001307983 */ /* 0x000ee20000300800 */
[----:B------:R-:W-:Y:S01]  /*def0*/  IMAD R60, R60, UR34, RZ ;  /* 0x000000223c3c7c24 */ /* 0x000fe2000f8e02ff */
[----:B------:R-:W-:Y:S01]  /*df00*/  ULDC UR19, c[0x0][0x240] ;  /* 0x0000900000137ab9 */ /* 0x000fe20000000800 */
[----:B------:R-:W-:Y:S01]  /*df10*/  IMAD R46, R46, UR42, RZ ;  /* 0x0000002a2e2e7c24 */ /* 0x000fe2000f8e02ff */
[----:B------:R-:W3:Y:S01]  /*df20*/  LDL R9, [R1+0xc] ;  /* 0x00000c0001097983 */ /* 0x000ee20000100800 */
        /* <DEDUP_REMOVED lines=50> */
[----:B------:R-:W-:Y:S01]  /*e250*/  ULDC UR16, c[0x0][0x240] ;  /* 0x0000900000107ab9 */ /* 0x000fe20000000800 */
[----:B--2---:R-:W-:Y:S01]  /*e260*/  IMAD R12, R55, UR20, RZ ;  /* 0x00000014370c7c24 */ /* 0x004fe2000f8e02ff */
[----:B------:R-:W-:Y:S01]  /*e270*/  ULDC UR20, c[0x0][0x240] ;  /* 0x0000900000147ab9 */ /* 0x000fe20000000800 */
[----:B------:R-:W2:Y:S01]  /*e280*/  LDL.LU R55, [R1+0x38] ;  /* 0x0000380001377983 */ /* 0x000ea20000300800 */
[----:B----4-:R-:W-:Y:S01]  /*e290*/  IMAD R11, R248, UR21, RZ ;  /* 0x00000015f80b7c24 */ /* 0x010fe2000f8e02ff */
[----:B------:R-:W-:-:S02]  /*e2a0*/  ULDC UR21, c[0x0][0x240] ;  /* 0x0000900000157ab9 */ /* 0x000fc40000000800 */
[----:B------:R-:W4:Y:S01]  /*e2b0*/  LDL R74, [R1+0x34] ;  /* 0x00003400014a7983 */ /* 0x000f220000100800 */
        /* <DEDUP_REMOVED lines=11> */
[----:B------:R-:W2:Y:S01]  /*e370*/  LDL.LU R246, [R1+0x20] ;  /* 0x0000200001f67983 */ /* 0x000ea20000300800 */
[----:B------:R-:W-:Y:S01]  /*e380*/  IMAD R177, R177, UR13, RZ ;  /* 0x0000000db1b17c24 */ /* 0x000fe2000f8e02ff */
[----:B------:R-:W-:Y:S01]  /*e390*/  ULDC UR13, c[0x0][0x240] ;  /* 0x00009000000d7ab9 */ /* 0x000fe20000000800 */
[----:B------:R-:W-:Y:S01]  /*e3a0*/  IMAD R232, R232, UR11, RZ ;  /* 0x0000000be8e87c24 */ /* 0x000fe2000f8e02ff */
[----:B------:R-:W4:Y:S01]  /*e3b0*/  LDL.LU R248, [R1+0x1c] ;  /* 0x00001c0001f87983 */ /* 0x000f220000300800 */
        /* <DEDUP_REMOVED lines=14> */
[----:B------:R-:W-:Y:S01]  /*e4a0*/  ULDC UR20, c[0x0][0x240] ;  /* 0x0000900000147ab9 */ /* 0x000fe20000000800 */
[----:B------:R-:W3:Y:S01]  /*e4b0*/  LDL.LU R72, [R1+0x4] ;  /* 0x0000040001487983 */ /* 0x000ee20000300800 */
[----:B------:R-:W-:Y:S01]  /*e4c0*/  IMAD R129, R129, UR21, RZ ;  /* 0x0000001581817c24 */ /* 0x000fe2000f8e02ff */
[----:B------:R-:W-:Y:S01]  /*e4d0*/  ULDC UR21, c[0x0][0x240] ;  /* 0x0000900000157ab9 */ /* 0x000fe20000000800 */
[----:B------:R-:W-:Y:S01]  /*e4e0*/  ULDC UR23, c[0x0][0x240] ;  /* 0x0000900000177ab9 */ /* 0x000fe20000000800 */
[----:B------:R1:W-:Y:S01]  /*e4f0*/  STL [R1+0x468], R230 ;  /* 0x000468e601007387 */ /* 0x0003e20000100800 */
        /* <DEDUP_REMOVED lines=56> */
[----:B--2---:R-:W-:Y:S01]  /*e880*/  IMAD R246, R246, UR35, RZ ;  /* 0x00000023f6f67c24 */ /* 0x004fe2000f8e02ff */
[----:B------:R-:W-:Y:S01]  /*e890*/  ULDC UR35, c[0x0][0x240] ;  /* 0x0000900000237ab9 */ /* 0x000fe20000000800 */
[----:B----4-:R-:W-:Y:S01]  /*e8a0*/  IMAD R248, R248, UR36, RZ ;  /* 0x00000024f8f87c24 */ /* 0x010fe2000f8e02ff */
[----:B------:R-:W-:Y:S01]  /*e8b0*/  ULDC UR36, c[0x0][0x240] ;  /* 0x0000900000247ab9 */ /* 0x000fe20000000800 */
[----:B-1----:R-:W-:Y:S01]  /*e8c0*/  IMAD.MOV.U32 R230, RZ, RZ, R246 ;  /* 0x000000ffffe67224 */ /* 0x002fe200078e00f6 */
[----:B------:R-:W-:Y:S01]  /*e8d0*/  ULDC UR25, c[0x0][0x240] ;  /* 0x0000900000197ab9 */ /* 0x000fe20000000800 */
[----:B---3--:R-:W-:Y:S01]  /*e8e0*/  IMAD R247, R247, UR37, RZ ;  /* 0x00000025f7f77c24 */ /* 0x008fe2000f8e02ff */
[----:B------:R-:W2:Y:S01]  /*e8f0*/  LDL.LU R246, [R1+0x2258] ;  /* 0x0022580001f67983 */ /* 0x000ea20000300800 */
[----:B------:R-:W-:Y:S01]  /*e900*/  IMAD R55, R55, UR31, RZ ;  /* 0x0000001f37377c24 */ /* 0x000fe2000f8e02ff */
[----:B------:R-:W-:Y:S01]  /*e910*/  ULDC UR31, c[0x0][0x240] ;  /* 0x00009000001f7ab9 */ /* 0x000fe20000000800 */
[----:B------:R-:W-:Y:S01]  /*e920*/  IMAD R74, R74, UR32, RZ ;  /* 0x000000204a4a7c24 */ /* 0x000fe2000f8e02ff */
[----:B------:R1:W-:Y:S01]  /*e930*/  STL [R1+0x46c], R232 ;  /* 0x00046ce801007387 */ /* 0x0003e20000100800 */
[----:B------:R-:W-:Y:S01]  /*e940*/  IMAD R139, R139, UR31, RZ ;  /* 0x0000001f8b8b7c24 */ /* 0x000fe2000f8e02ff */
[----:B------:R-:W-:Y:S01]  /*e950*/  ULDC UR31, c[0x0][0x240] ;  /* 0x00009000001f7ab9 */ /* 0x000fe20000000800 */
[----:B------:R-:W-:Y:S01]  /*e960*/  ULDC UR32, c[0x0][0x240] ;  /* 0x0000900000207ab9 */ /* 0x000fe20000000800 */
[----:B------:R-:W-:Y:S01]  /*e970*/  IMAD R75, R75, UR33, RZ ;  /* 0x000000214b4b7c24 */ /* 0x000fe2000f8e02ff */
[----:B------:R-:W-:Y:S01]  /*e980*/  ULDC UR37, c[0x0][0x240] ;  /* 0x0000900000257ab9 */ /* 0x000fe20000000800 */
[----:B------:R-:W-:Y:S01]  /*e990*/  IMAD R72, R72, UR40, RZ ;  /* 0x0000002848487c24 */ /* 0x000fe2000f8e02ff */
[----:B------:R-:W-:Y:S01]  /*e9a0*/  ULDC UR33, c[0x0][0x240] ;  /* 0x0000900000217ab9 */ /* 0x000fe20000000800 */
[----:B------:R-:W-:Y:S01]  /*e9b0*/  IMAD R7, R7, UR38, RZ ;  /* 0x0000002607077c24 */ /* 0x000fe2000f8e02ff */
[----:B------:R-:W-:Y:S01]  /*e9c0*/  ULDC UR38, c[0x0][0x240] ;  /* 0x0000900000267ab9 */ /* 0x000fe20000000800 */
[----:B-1----:R-:W-:Y:S01]  /*e9d0*/  IMAD.MOV.U32 R232, RZ, RZ, R247 ;  /* 0x000000ffffe87224 */ /* 0x002fe200078e00f7 */
[----:B------:R-:W-:Y:S01]  /*e9e0*/  ULDC UR40, c[0x0][0x240] ;  /* 0x0000900000287ab9 */ /* 0x000fe20000000800 */
[----:B------:R-:W3:Y:S01]  /*e9f0*/  LDL.LU R247, [R1+0x2254] ;  /* 0x0022540001f77983 */ /* 0x000ee20000300800 */
[----:B------:R-:W-:Y:S01]  /*ea00*/  IMAD R6, R6, UR39, RZ ;  /* 0x0000002706067c24 */ /* 0x000fe2000f8e02ff */
[----:B------:R-:W-:Y:S01]  /*ea10*/  ULDC UR39, c[0x0][0x240] ;  /* 0x0000900000277ab9 */ /* 0x000fe20000000800 */
[----:B------:R-:W-:Y:S01]  /*ea20*/  IMAD R188, R188, UR34, RZ ;  /* 0x00000022bcbc7c24 */ /* 0x000fe2000f8e02ff */
        /* <DEDUP_REMOVED lines=13> */
[----:B------:R-:W4:Y:S01]  /*eb00*/  LDL.LU R248, [R1+0x2250] ;  /* 0x0022500001f87983 */ /* 0x000f220000300800 */
        /* <DEDUP_REMOVED lines=14> */
[----:B-1----:R-:W-:Y:S01]  /*ebf0*/  IMAD R236, R238, UR17, RZ ;  /* 0x00000011eeec7c24 */ /* 0x002fe2000f8e02ff */
[----:B------:R-:W-:Y:S01]  /*ec00*/  ULDC UR26, c[0x0][0x240] ;  /* 0x00009000001a7ab9 */ /* 0x000fe20000000800 */
[----:B------:R-:W-:Y:S01]  /*ec10*/  IMAD R238, R241, UR20, RZ ;  /* 0x00000014f1ee7c24 */ /* 0x000fe2000f8e02ff */
[----:B------:R-:W-:Y:S01]  /*ec20*/  ULDC UR27, c[0x0][0x240] ;  /* 0x00009000001b7ab9 */ /* 0x000fe20000000800 */
[----:B------:R-:W-:Y:S01]  /*ec30*/  IMAD R200, R200, UR35, RZ ;  /* 0x00000023c8c87c24 */ /* 0x000fe2000f8e02ff */
[----:B------:R1:W-:Y:S01]  /*ec40*/  STL [R1+0x478], R236 ;  /* 0x000478ec01007387 */ /* 0x0003e20000100800 */
[----:B------:R-:W-:Y:S01]  /*ec50*/  IMAD.MOV.U32 R241, RZ, RZ, R74 ;  /* 0x000000fffff17224 */ /* 0x000fe200078e004a */
        /* <DEDUP_REMOVED lines=9> */
[----:B-1----:R-:W-:Y:S01]  /*ecf0*/  IMAD R236, R242, UR21, RZ ;  /* 0x00000015f2ec7c24 */ /* 0x002fe2000f8e02ff */
[----:B------:R1:W-:Y:S01]  /*ed00*/  STL [R1+0x480], R238 ;  /* 0x000480ee01007387 */ /* 0x0003e20000100800 */
[----:B------:R-:W-:Y:S01]  /*ed10*/  LEA R74, P3, R82, R50, 0x2 ;  /* 0x00000032524a7211 */ /* 0x000fe200078610ff */
[----:B------:R-:W-:Y:S01]  /*ed20*/  IMAD R240, R243, UR22, RZ ;  /* 0x00000016f3f07c24 */ /* 0x000fe2000f8e02ff */
        /* <DEDUP_REMOVED lines=13> */
[----:B------:R-:W-:Y:S01]  /*ee00*/  STL [R1+0x488], R240 ;  /* 0x000488f001007387 */ /* 0x000fe20000100800 */
[----:B------:R-:W-:Y:S01]  /*ee10*/  IMAD.MOV.U32 R243, RZ, RZ, R54 ;  /* 0x000000fffff37224 */ /* 0x000fe200078e0036 */
[----:B------:R-:W-:Y:S01]  /*ee20*/  ULDC UR33, c[0x0][0x240] ;  /* 0x0000900000217ab9 */ /* 0x000fe20000000800 */
[----:B------:R-:W-:Y:S01]  /*ee30*/  ULDC UR39, c[0x0][0x240] ;  /* 0x0000900000277ab9 */ /* 0x000fe20000000800 */
[----:B------:R-:W-:Y:S01]  /*ee40*/  STL [R1+0x48c], R238 ;  /* 0x00048cee01007387 */ /* 0x000fe20000100800 */
[----:B------:R-:W-:Y:S01]  /*ee50*/  ULDC UR40, c[0x0][0x240] ;  /* 0x0000900000287ab9 */ /* 0x000fe20000000800 */
[----:B------:R-:W-:Y:S01]  /*ee60*/  IMAD.MOV.U32 R242, RZ, RZ, R55 ;  /* 0x000000fffff27224 */ /* 0x000fe200078e0037 */
[----:B------:R-:W-:Y:S01]  /*ee70*/  ULDC UR47, c[0x0][0x240] ;  /* 0x00009000002f7ab9 */ /* 0x000fe20000000800 */
[----:B------:R1:W-:Y:S04]  /*ee80*/  STL [R1+0x490], R236 ;  /* 0x000490ec01007387 */ /* 0x0003e80000100800 */
[----:B------:R1:W-:Y:S02]  /*ee90*/  STL [R1+0x494], R52 ;  /* 0x0004943401007387 */ /* 0x0003e40000100800 */
[----:B-1----:R-:W-:-:S02]  /*eea0*/  IMAD R236, R53, UR29, RZ ;  /* 0x0000001d35ec7c24 */ /* 0x002fc4000f8e02ff */
[----:B------:R-:W-:Y:S02]  /*eeb0*/  IMAD R53, R84, UR30, RZ ;  /* 0x0000001e54357c24 */ /* 0x000fe4000f8e02ff */
[----:B------:R-:W-:Y:S01]  /*eec0*/  IMAD R52, R85, UR31, RZ ;  /* 0x0000001f55347c24 */ /* 0x000fe2000f8e02ff */
[----:B------:R1:W-:Y:S04]  /*eed0*/  STL [R1+0x498], R236 ;  /* 0x000498ec01007387 */ /* 0x0003e80000100800 */
[----:B------:R-:W-:Y:S04]  /*eee0*/  STL [R1+0x49c], R53 ;  /* 0x00049c3501007387 */ /* 0x000fe80000100800 */
[----:B------:R1:W-:Y:S02]  /*eef0*/  STL [R1+0x4a0], R52 ;  /* 0x0004a03401007387 */ /* 0x0003e40000100800 */
[----:B-1----:R-:W-:-:S02]  /*ef00*/  MOV R236, R230 ;  /* 0x000000e600ec7202 */ /* 0x002fc40000000f00 */
[----:B------:R-:W-:Y:S02]  /*ef10*/  MOV R230, R72 ;  /* 0x0000004800e67202 */ /* 0x000fe40000000f00 */
[-C--:B------:R-:W-:Y:S01]  /*ef20*/  LEA R72, P4, R83, R50.reuse, 0x2 ;  /* 0x0000003253487211 */ /* 0x080fe200078810ff */
[----:B------:R-:W-:Y:S01]  /*ef30*/  IMAD R54, R87, UR32, RZ ;  /* 0x0000002057367c24 */ /* 0x000fe2000f8e02ff */
[C---:B------:R-:W-:Y:S01]  /*ef40*/  LEA R52, P5, R86.reuse, R50, 0x2 ;  /* 0x0000003256347211 */ /* 0x040fe200078a10ff */
[----:B------:R-:W-:Y:S01]  /*ef50*/  IMAD.MOV.U32 R240, RZ, RZ, R75 ;  /* 0x000000fffff07224 */ /* 0x000fe200078e004b */
[----:B------:R-:W-:Y:S02]  /*ef60*/  MOV R87, R73 ;  /* 0x0000004900577202 */ /* 0x000fe40000000f00 */
[-C--:B------:R-:W-:Y:S02]  /*ef70*/  LEA.HI.X.SX32 R53, R86, R2.reuse, 0x2, P5 ;  /* 0x0000000256357211 */ /* 0x080fe400028f16ff */
[-C--:B------:R-:W-:Y:S01]  /*ef80*/  LEA.HI.X.SX32 R87, R83, R2.reuse, 0x2, P4 ;  /* 0x0000000253577211 */ /* 0x080fe200020f16ff */
[----:B------:R1:W-:Y:S01]  /*ef90*/  STL [R1+0x460], R72 ;  /* 0x0004604801007387 */ /* 0x0003e20000100800 */
[----:B------:R-:W-:Y:S01]  /*efa0*/  LEA.HI.X.SX32 R75, R82, R2, 0x2, P3 ;  /* 0x00000002524b7211 */ /* 0x000fe200018f16ff */
[----:B------:R-:W-:-:S02]  /*efb0*/  IMAD.MOV.U32 R86, RZ, RZ, R72 ;  /* 0x000000ffff567224 */ /* 0x000fc400078e0048 */
[----:B-1----:R-:W2:Y:S04]  /*efc0*/  LDL.LU.64 R72, [R1+0x2248] ;  /* 0x0022480001487983 */ /* 0x002ea80000300a00 */
[----:B------:R-:W-:Y:S04]  /*efd0*/  STL.64 [R1+0x1b78], R52 ;  /* 0x001b783401007387 */ /* 0x000fe80000100a00 */
[----:B------:R-:W-:Y:S04]  /*efe0*/  STL [R1+0x464], R87 ;  /* 0x0004645701007387 */ /* 0x000fe80000100800 */
[----:B------:R1:W-:Y:S04]  /*eff0*/  STL.64 [R1+0x458], R74 ;  /* 0x0004584a01007387 */ /* 0x0003e80000100a00 */
[----:B-1----:R-:W3:Y:S01]  /*f000*/  LDL.LU.64 R74, [R1+0x2240] ;  /* 0x00224000014a7983 */ /* 0x002ee20000300a00 */
[----:B------:R-:W-:Y:S01]  /*f010*/  IMAD.MOV.U32 R245, RZ, RZ, R0 ;  /* 0x000000fffff57224 */ /* 0x000fe200078e0000 */
[----:B------:R-:W-:Y:S01]  /*f020*/  MOV R84, R9 ;  /* 0x0000000900547202 */ /* 0x000fe20000000f00 */
[----:B------:R-:W-:-:S02]  /*f030*/  IMAD.MOV.U32 R238, RZ, RZ, R188 ;  /* 0x000000ffffee7224 */ /* 0x000fc400078e00bc */
[----:B------:R-:W-:Y:S01]  /*f040*/  IMAD R0, R92, UR38, RZ ;  /* 0x000000265c007c24 */ /* 0x000fe2000f8e02ff */
[-C--:B------:R-:W-:Y:S01]  /*f050*/  LEA R92, P2, R81, R50.reuse, 0x2 ;  /* 0x00000032515c7211 */ /* 0x080fe200078410ff */
[----:B------:R-:W-:Y:S01]  /*f060*/  IMAD R9, R90, UR35, RZ ;  /* 0x000000235a097c24 */ /* 0x000fe2000f8e02ff */
[-C--:B------:R-:W-:Y:S01]  /*f070*/  LEA R90, P1, R80, R50.reuse, 0x2 ;  /* 0x00000032505a7211 */ /* 0x080fe200078210ff */
[----:B------:R-:W-:Y:S02]  /*f080*/  IMAD R188, R251, UR37, RZ ;  /* 0x00000025fbbc7c24 */ /* 0x000fe4000f8e02ff */
[----:B------:R-:W-:Y:S01]  /*f090*/  IMAD R201, R201, UR36, RZ ;  /* 0x00000024c9c97c24 */ /* 0x000fe2000f8e02ff */
[----:B------:R-:W-:Y:S01]  /*f0a0*/  ULDC UR36, c[0x0][0x240] ;  /* 0x0000900000247ab9 */ /* 0x000fe20000000800 */
[----:B------:R-:W-:Y:S01]  /*f0b0*/  IMAD R55, R88, UR33, RZ ;  /* 0x0000002158377c24 */ /* 0x000fe2000f8e02ff */
[-C--:B------:R-:W-:Y:S01]  /*f0c0*/  LEA R88, P6, R79, R50.reuse, 0x2 ;  /* 0x000000324f587211 */ /* 0x080fe200078c10ff */
[----:B------:R-:W-:Y:S01]  /*f0d0*/  IMAD R251, R250, UR39, RZ ;  /* 0x00000027fafb7c24 */ /* 0x000fe2000f8e02ff */
[----:B------:R-:W-:Y:S01]  /*f0e0*/  LEA R52, P5, R78, R50, 0x2 ;  /* 0x000000324e347211 */ /* 0x000fe200078a10ff */
[----:B------:R-:W-:Y:S01]  /*f0f0*/  IMAD R199, R199, UR34, RZ ;  /* 0x00000022c7c77c24 */ /* 0x000fe2000f8e02ff */
[----:B------:R-:W-:Y:S01]  /*f100*/  ULDC UR34, c[0x0][0x240] ;  /* 0x0000900000227ab9 */ /* 0x000fe20000000800 */
[----:B------:R-:W-:-:S02]  /*f110*/  IMAD R250, R249, UR40, RZ ;  /* 0x00000028f9fa7c24 */ /* 0x000fc4000f8e02ff */
[----:B------:R-:W-:Y:S02]  /*f120*/  IMAD.MOV.U32 R85, RZ, RZ, R48 ;  /* 0x000000ffff557224 */ /* 0x000fe400078e0030 */
[----:B------:R-:W-:Y:S01]  /*f130*/  IMAD R249, R93, UR41, RZ ;  /* 0x000000295df97c24 */ /* 0x000fe2000f8e02ff */
[-C--:B------:R-:W-:Y:S01]  /*f140*/  LEA.HI.X.SX32 R93, R81, R2.reuse, 0x2, P2 ;  /* 0x00000002515d7211 */ /* 0x080fe200010f16ff */
[----:B------:R-:W-:Y:S02]  /*f150*/  IMAD.MOV.U32 R244, RZ, RZ, R8 ;  /* 0x000000fffff47224 */ /* 0x000fe400078e0008 */
[----:B------:R-:W-:Y:S01]  /*f160*/  IMAD R48, R91, UR36, RZ ;  /* 0x000000245b307c24 */ /* 0x000fe2000f8e02ff */
[-C--:B------:R-:W-:Y:S01]  /*f170*/  LEA.HI.X.SX32 R91, R80, R2.reuse, 0x2, P1 ;  /* 0x00000002505b7211 */ /* 0x080fe200008f16ff */
[----:B------:R-:W-:Y:S01]  /*f180*/  IMAD R8, R89, UR34, RZ ;  /* 0x0000002259087c24 */ /* 0x000fe2000f8e02ff */
[-C--:B------:R-:W-:Y:S02]  /*f190*/  LEA.HI.X.SX32 R89, R79, R2.reuse, 0x2, P6 ;  /* 0x000000024f597211 */ /* 0x080fe400030f16ff */
[----:B------:R-:W-:Y:S01]  /*f1a0*/  LEA.HI.X.SX32 R53, R78, R2, 0x2, P5 ;  /* 0x000000024e357211 */ /* 0x000fe200028f16ff */
[----:B------:R-:W-:Y:S01]  /*f1b0*/  STL.64 [R1+0x450], R92 ;  /* 0x0004505c01007387 */ /* 0x000fe20000100a00 */
[----:B------:R-:W-:-:S02]  /*f1c0*/  LEA R86, P4, R77, R50, 0x2 ;  /* 0x000000324d567211 */ /* 0x000fc400078810ff */
[----:B------:R-:W-:Y:S01]  /*f1d0*/  LEA R82, P3, R76, R50, 0x2 ;  /* 0x000000324c527211 */ /* 0x000fe200078610ff */
[----:B------:R-:W-:Y:S01]  /*f1e0*/  STL.64 [R1+0x448], R90 ;  /* 0x0004485a01007387 */ /* 0x000fe20000100a00 */
[----:B------:R-:W-:-:S03]  /*f1f0*/  LEA.HI.X.SX32 R87, R77, R2, 0x2, P4 ;  /* 0x000000024d577211 */ /* 0x000fc600020f16ff */
[----:B------:R-:W-:Y:S01]  /*f200*/  STL.64 [R1+0x440], R88 ;  /* 0x0004405801007387 */ /* 0x000fe20000100a00 */
[----:B------:R-:W-:-:S03]  /*f210*/  LEA.HI.X.SX32 R83, R76, R2, 0x2, P3 ;  /* 0x000000024c537211 */ /* 0x000fc600018f16ff */
[----:B------:R-:W-:Y:S04]  /*f220*/  STL.64 [R1+0x438], R52 ;  /* 0x0004383401007387 */ /* 0x000fe80000100a00 */
[----:B------:R1:W-:Y:S04]  /*f230*/  STL.64 [R1+0x430], R86 ;  /* 0x0004305601007387 */ /* 0x0003e80000100a00 */
[----:B------:R1:W-:Y:S02]  /*f240*/  STL.64 [R1+0x428], R82 ;  /* 0x0004285201007387 */ /* 0x0003e40000100a00 */
[----:B-1----:R-:W-:-:S02]  /*f250*/  LEA R86, P4, R71, R50, 0x2 ;  /* 0x0000003247567211 */ /* 0x002fc400078810ff */
[C---:B------:R-:W-:Y:S02]  /*f260*/  LEA R82, P3, R70.reuse, R50, 0x2 ;  /* 0x0000003246527211 */ /* 0x040fe400078610ff */
[-C--:B------:R-:W-:Y:S02]  /*f270*/  LEA.HI.X.SX32 R87, R71, R2.reuse, 0x2, P4 ;  /* 0x0000000247577211 */ /* 0x080fe400020f16ff */
[----:B------:R-:W-:Y:S01]  /*f280*/  LEA.HI.X.SX32 R83, R70, R2, 0x2, P3 ;  /* 0x0000000246537211 */ /* 0x000fe200018f16ff */
        /* <DEDUP_REMOVED lines=42> */
[----:B--2---:R-:W-:-:S02]  /*f530*/  LEA R88, P6, R73, R50, 0x2 ;  /* 0x0000003249587211 */ /* 0x004fc400078c10ff */
[C---:B------:R-:W-:Y:S02]  /*f540*/  LEA R52, P5, R72.reuse, R50, 0x2 ;  /* 0x0000003248347211 */ /* 0x040fe400078a10ff */
[-C--:B------:R-:W-:Y:S02]  /*f550*/  LEA.HI.X.SX32 R89, R73, R2.reuse, 0x2, P6 ;  /* 0x0000000249597211 */ /* 0x080fe400030f16ff */
[----:B------:R-:W-:Y:S02]  /*f560*/  LEA.HI.X.SX32 R53, R72, R2, 0x2, P5 ;  /* 0x0000000248357211 */ /* 0x000fe400028f16ff */
[-C--:B------:R-:W-:Y:S02]  /*f570*/  LEA R76, P6, R67, R50.reuse, 0x2 ;  /* 0x00000032434c7211 */ /* 0x080fe400078c10ff */
[-C--:B---3--:R-:W-:Y:S02]  /*f580*/  LEA R92, P2, R75, R50.reuse, 0x2 ;  /* 0x000000324b5c7211 */ /* 0x088fe400078410ff */
[----:B------:R-:W-:-:S02]  /*f590*/  LEA R90, P1, R74, R50, 0x2 ;  /* 0x000000324a5a7211 */ /* 0x000fc400078210ff */
[-C--:B------:R-:W-:Y:S02]  /*f5a0*/  LEA.HI.X.SX32 R93, R75, R2.reuse, 0x2, P2 ;  /* 0x000000024b5d7211 */ /* 0x080fe400010f16ff */
[----:B------:R-:W-:Y:S02]  /*f5b0*/  LEA.HI.X.SX32 R91, R74, R2, 0x2, P1 ;  /* 0x000000024a5b7211 */ /* 0x000fe400008f16ff */
[-C--:B------:R-:W-:Y:S01]  /*f5c0*/  LEA R80, P2, R69, R50.reuse, 0x2 ;  /* 0x0000003245507211 */ /* 0x080fe200078410ff */
[----:B------:R-:W-:Y:S01]  /*f5d0*/  STL.64 [R1+0x420], R92 ;  /* 0x0004205c01007387 */ /* 0x000fe20000100a00 */
[----:B------:R-:W-:-:S03]  /*f5e0*/  LEA R78, P1, R68, R50, 0x2 ;  /* 0x00000032444e7211 */ /* 0x000fc600078210ff */
[----:B------:R-:W-:Y:S01]  /*f5f0*/  STL.64 [R1+0x418], R90 ;  /* 0x0004185a01007387 */ /* 0x000fe20000100a00 */
[----:B------:R-:W-:-:S03]  /*f600*/  LEA.HI.X.SX32 R81, R69, R2, 0x2, P2 ;  /* 0x0000000245517211 */ /* 0x000fc600010f16ff */
[----:B------:R-:W-:Y:S01]  /*f610*/  STL.64 [R1+0x410], R88 ;  /* 0x0004105801007387 */ /* 0x000fe20000100a00 */
[----:B------:R-:W-:-:S03]  /*f620*/  LEA.HI.X.SX32 R79, R68, R2, 0x2, P1 ;  /* 0x00000002444f7211 */ /* 0x000fc600008f16ff */
[----:B------:R1:W-:Y:S01]  /*f630*/  STL.64 [R1+0x408], R52 ;  /* 0x0004083401007387 */ /* 0x0003e20000100a00 */
[----:B------:R-:W-:Y:S02]  /*f640*/  LEA.HI.X.SX32 R77, R67, R2, 0x2, P6 ;  /* 0x00000002434d7211 */ /* 0x000fe400030f16ff */
[-C--:B------:R-:W-:Y:S01]  /*f650*/  LEA R74, P4, R65, R50.reuse, 0x2 ;  /* 0x00000032414a7211 */ /* 0x080fe200078810ff */
[----:B------:R-:W-:Y:S01]  /*f660*/  STL.64 [R1+0x400], R86 ;  /* 0x0004005601007387 */ /* 0x000fe20000100a00 */
[-C--:B------:R-:W-:Y:S02]  /*f670*/  LEA R72, P3, R64, R50.reuse, 0x2 ;  /* 0x0000003240487211 */ /* 0x080fe400078610ff */
[C---:B-1----:R-:W-:Y:S01]  /*f680*/  LEA R52, P5, R66.reuse, R50, 0x2 ;  /* 0x0000003242347211 */ /* 0x042fe200078a10ff */
[----:B------:R-:W-:Y:S03]  /*f690*/  STL.64 [R1+0x3f8], R82 ;  /* 0x0003f85201007387 */ /* 0x000fe60000100a00 */
[----:B------:R-:W-:Y:S01]  /*f6a0*/  LEA.HI.X.SX32 R53, R66, R2, 0x2, P5 ;  /* 0x0000000242357211 */ /* 0x000fe200028f16ff */
[----:B------:R-:W-:Y:S01]  /*f6b0*/  STL.64 [R1+0x3f0], R80 ;  /* 0x0003f05001007387 */ /* 0x000fe20000100a00 */
[----:B------:R-:W-:-:S02]  /*f6c0*/  LEA R70, P2, R63, R50, 0x2 ;  /* 0x000000323f467211 */ /* 0x000fc400078410ff */
[----:B------:R-:W-:Y:S01]  /*f6d0*/  LEA R68, P1, R62, R50, 0x2 ;  /* 0x000000323e447211 */ /* 0x000fe200078210ff */
[----:B------:R-:W-:Y:S01]  /*f6e0*/  STL.64 [R1+0x3e8], R78 ;  /* 0x0003e84e01007387 */ /* 0x000fe20000100a00 */
[----:B------:R-:W-:-:S03]  /*f6f0*/  LEA.HI.X.SX32 R75, R65, R2, 0x2, P4 ;  /* 0x00000002414b7211 */ /* 0x000fc600020f16ff */
[----:B------:R1:W-:Y:S01]  /*f700*/  STL.64 [R1+0x3e0], R76 ;  /* 0x0003e04c01007387 */ /* 0x0003e20000100a00 */
[----:B------:R-:W-:-:S03]  /*f710*/  LEA.HI.X.SX32 R73, R64, R2, 0x2, P3 ;  /* 0x0000000240497211 */ /* 0x000fc600018f16ff */
[----:B------:R2:W-:Y:S01]  /*f720*/  STL.64 [R1+0x3d8], R52 ;  /* 0x0003d83401007387 */ /* 0x0005e20000100a00 */
[-C--:B------:R-:W-:Y:S02]  /*f730*/  LEA.HI.X.SX32 R71, R63, R2.reuse, 0x2, P2 ;  /* 0x000000023f477211 */ /* 0x080fe400010f16ff */
[----:B------:R-:W-:Y:S02]  /*f740*/  LEA.HI.X.SX32 R69, R62, R2, 0x2, P1 ;  /* 0x000000023e457211 */ /* 0x000fe400008f16ff */
[CC--:B-1----:R-:W-:Y:S02]  /*f750*/  LEA R76, P6, R61.reuse, R50.reuse, 0x2 ;  /* 0x000000323d4c7211 */ /* 0x0c2fe400078c10ff */
[C---:B--2---:R-:W-:Y:S01]  /*f760*/  LEA R52, P5, R60.reuse, R50, 0x2 ;  /* 0x000000323c347211 */ /* 0x044fe200078a10ff */
[----:B------:R1:W-:Y:S01]  /*f770*/  STL.64 [R1+0x3d0], R74 ;  /* 0x0003d04a01007387 */ /* 0x0003e20000100a00 */
[-C--:B------:R-:W-:Y:S02]  /*f780*/  LEA.HI.X.SX32 R77, R61, R2.reuse, 0x2, P6 ;  /* 0x000000023d4d7211 */ /* 0x080fe400030f16ff */
[----:B------:R-:W-:Y:S01]  /*f790*/  LEA.HI.X.SX32 R53, R60, R2, 0x2, P5 ;  /* 0x000000023c357211 */ /* 0x000fe200028f16ff */
[----:B------:R2:W-:Y:S01]  /*f7a0*/  STL.64 [R1+0x3c8], R72 ;  /* 0x0003c84801007387 */ /* 0x0005e20000100a00 */
[----:B------:R-:W-:-:S03]  /*f7b0*/  LEA R66, P6, R51, R50, 0x2 ;  /* 0x0000003233427211 */ /* 0x000fc600078c10ff */
[----:B------:R3:W-:Y:S01]  /*f7c0*/  STL.64 [R1+0x3c0], R70 ;  /* 0x0003c04601007387 */ /* 0x0007e20000100a00 */
[----:B-1----:R-:W-:-:S03]  /*f7d0*/  LEA R74, P4, R59, R50, 0x2 ;  /* 0x000000323b4a7211 */ /* 0x002fc600078810ff */
[----:B------:R1:W-:Y:S01]  /*f7e0*/  STL.64 [R1+0x3b8], R68 ;  /* 0x0003b84401007387 */ /* 0x0003e20000100a00 */
[----:B--2---:R-:W-:-:S03]  /*f7f0*/  LEA R72, P3, R58, R50, 0x2 ;  /* 0x000000323a487211 */ /* 0x004fc600078610ff */
[----:B------:R-:W-:Y:S01]  /*f800*/  STL.64 [R1+0x3b0], R76 ;  /* 0x0003b04c01007387 */ /* 0x000fe20000100a00 */
[----:B------:R-:W-:Y:S02]  /*f810*/  LEA.HI.X.SX32 R75, R59, R2, 0x2, P4 ;  /* 0x000000023b4b7211 */ /* 0x000fe400020f16ff */
[C---:B---3--:R-:W-:Y:S01]  /*f820*/  LEA R70, P2, R57.reuse, R50, 0x2 ;  /* 0x0000003239467211 */ /* 0x048fe200078410ff */
[----:B------:R2:W-:Y:S01]  /*f830*/  STL.64 [R1+0x3a8], R52 ;  /* 0x0003a83401007387 */ /* 0x0005e20000100a00 */
[----:B------:R-:W-:Y:S02]  /*f840*/  LEA.HI.X.SX32 R73, R58, R2, 0x2, P3 ;  /* 0x000000023a497211 */ /* 0x000fe400018f16ff */
[C---:B-1----:R-:W-:Y:S02]  /*f850*/  LEA R68, P1, R56.reuse, R50, 0x2 ;  /* 0x0000003238447211 */ /* 0x042fe400078210ff */
[-C--:B------:R-:W-:Y:S02]  /*f860*/  LEA.HI.X.SX32 R71, R57, R2.reuse, 0x2, P2 ;  /* 0x0000000239477211 */ /* 0x080fe400010f16ff */
[----:B------:R-:W-:-:S02]  /*f870*/  LEA.HI.X.SX32 R69, R56, R2, 0x2, P1 ;  /* 0x0000000238457211 */ /* 0x000fc400008f16ff */
[----:B--2---:R-:W-:Y:S01]  /*f880*/  LEA R52, P5, R49, R50, 0x2 ;  /* 0x0000003231347211 */ /* 0x004fe200078a10ff */
[----:B------:R-:W-:Y:S01]  /*f890*/  STL.64 [R1+0x3a0], R74 ;  /* 0x0003a04a01007387 */ /* 0x000fe20000100a00 */
[-C--:B------:R-:W-:Y:S02]  /*f8a0*/  LEA.HI.X.SX32 R67, R51, R2.reuse, 0x2, P6 ;  /* 0x0000000233437211 */ /* 0x080fe400030f16ff */
[----:B------:R-:W-:Y:S01]  /*f8b0*/  LEA.HI.X.SX32 R53, R49, R2, 0x2, P5 ;  /* 0x0000000231357211 */ /* 0x000fe200028f16ff */
[----:B------:R-:W-:Y:S01]  /*f8c0*/  STL.64 [R1+0x398], R72 ;  /* 0x0003984801007387 */ /* 0x000fe20000100a00 */
[-C--:B------:R-:W-:Y:S02]  /*f8d0*/  LEA R64, P4, R47, R50.reuse, 0x2 ;  /* 0x000000322f407211 */ /* 0x080fe400078810ff */
[-C--:B------:R-:W-:Y:S01]  /*f8e0*/  LEA R62, P3, R46, R50.reuse, 0x2 ;  /* 0x000000322e3e7211 */ /* 0x080fe200078610ff */
[----:B------:R-:W-:Y:S01]  /*f8f0*/  STL.64 [R1+0x390], R70 ;  /* 0x0003904601007387 */ /* 0x000fe20000100a00 */
[----:B------:R-:W-:-:S02]  /*f900*/  LEA R60, P2, R45, R50, 0x2 ;  /* 0x000000322d3c7211 */ /* 0x000fc400078410ff */
[-C--:B------:R-:W-:Y:S01]  /*f910*/  LEA R58, P1, R44, R50.reuse, 0x2 ;  /* 0x000000322c3a7211 */ /* 0x080fe200078210ff */
[----:B------:R-:W-:Y:S01]  /*f920*/  STL.64 [R1+0x388], R68 ;  /* 0x0003884401007387 */ /* 0x000fe20000100a00 */
[----:B------:R-:W-:Y:S02]  /*f930*/  LEA R56, P6, R43, R50, 0x2 ;  /* 0x000000322b387211 */ /* 0x000fe400078c10ff */
[-C--:B------:R-:W-:Y:S01]  /*f940*/  LEA.HI.X.SX32 R65, R47, R2.reuse, 0x2, P4 ;  /* 0x000000022f417211 */ /* 0x080fe200020f16ff */
[----:B------:R-:W-:Y:S01]  /*f950*/  STL.64 [R1+0x380], R66 ;  /* 0x0003804201007387 */ /* 0x000fe20000100a00 */
[----:B------:R-:W-:-:S03]  /*f960*/  LEA.HI.X.SX32 R63, R46, R2, 0x2, P3 ;  /* 0x000000022e3f7211 */ /* 0x000fc600018f16ff */
[----:B------:R1:W-:Y:S01]  /*f970*/  STL.64 [R1+0x378], R52 ;  /* 0x0003783401007387 */ /* 0x0003e20000100a00 */
[-C--:B------:R-:W-:Y:S02]  /*f980*/  LEA.HI.X.SX32 R61, R45, R2.reuse, 0x2, P2 ;  /* 0x000000022d3d7211 */ /* 0x080fe400010f16ff */
[-C--:B------:R-:W-:Y:S01]  /*f990*/  LEA.HI.X.SX32 R59, R44, R2.reuse, 0x2, P1 ;  /* 0x000000022c3b7211 */ /* 0x080fe200008f16ff */
[----:B------:R2:W-:Y:S01]  /*f9a0*/  STL.64 [R1+0x370], R64 ;  /* 0x0003704001007387 */ /* 0x0005e20000100a00 */
[----:B------:R-:W-:Y:S02]  /*f9b0*/  LEA.HI.X.SX32 R57, R43, R2, 0x2, P6 ;  /* 0x000000022b397211 */ /* 0x000fe400030f16ff */
[C---:B-1----:R-:W-:Y:S01]  /*f9c0*/  LEA R52, P5, R42.reuse, R50, 0x2 ;  /* 0x000000322a347211 */ /* 0x042fe200078a10ff */
[----:B------:R1:W-:Y:S03]  /*f9d0*/  STL.64 [R1+0x368], R62 ;  /* 0x0003683e01007387 */ /* 0x0003e60000100a00 */
[----:B------:R-:W-:Y:S01]  /*f9e0*/  LEA.HI.X.SX32 R53, R42, R2, 0x2, P5 ;  /* 0x000000022a357211 */ /* 0x000fe200028f16ff */
[----:B------:R3:W-:Y:S01]  /*f9f0*/  STL.64 [R1+0x360], R60 ;  /* 0x0003603c01007387 */ /* 0x0007e20000100a00 */
[----:B--2---:R-:W-:-:S03]  /*fa00*/  LEA R64, P4, R41, R50, 0x2 ;  /* 0x0000003229407211 */ /* 0x004fc600078810ff */
[----:B------:R2:W-:Y:S01]  /*fa10*/  STL.64 [R1+0x358], R58 ;  /* 0x0003583a01007387 */ /* 0x0005e20000100a00 */
[----:B------:R-:W-:Y:S02]  /*fa20*/  LEA.HI.X.SX32 R65, R41, R2, 0x2, P4 ;  /* 0x0000000229417211 */ /* 0x000fe400020f16ff */
[-C--:B-1----:R-:W-:Y:S01]  /*fa30*/  LEA R62, P3, R40, R50.reuse, 0x2 ;  /* 0x00000032283e7211 */ /* 0x082fe200078610ff */
[----:B------:R1:W-:Y:S01]  /*fa40*/  STL.64 [R1+0x350], R56 ;  /* 0x0003503801007387 */ /* 0x0003e20000100a00 */
[----:B---3--:R-:W-:-:S03]  /*fa50*/  LEA R60, P2, R39, R50, 0x2 ;  /* 0x00000032273c7211 */ /* 0x008fc600078410ff */
[----:B------:R3:W-:Y:S01]  /*fa60*/  STL.64 [R1+0x348], R52 ;  /* 0x0003483401007387 */ /* 0x0007e20000100a00 */
[----:B------:R-:W-:Y:S02]  /*fa70*/  LEA.HI.X.SX32 R63, R40, R2, 0x2, P3 ;  /* 0x00000002283f7211 */ /* 0x000fe400018f16ff */
[-C--:B--2---:R-:W-:Y:S02]  /*fa80*/  LEA R58, P1, R38, R50.reuse, 0x2 ;  /* 0x00000032263a7211 */ /* 0x084fe400078210ff */
[-C--:B------:R-:W-:Y:S02]  /*fa90*/  LEA R46, P4, R35, R50.reuse, 0x2 ;  /* 0x00000032232e7211 */ /* 0x080fe400078810ff */
[----:B-1----:R-:W-:Y:S02]  /*faa0*/  LEA R56, P6, R37, R50, 0x2 ;  /* 0x0000003225387211 */ /* 0x002fe400078c10ff */
[----:B------:R-:W-:Y:S02]  /*fab0*/  LEA.HI.X.SX32 R61, R39, R2, 0x2, P2 ;  /* 0x00000002273d7211 */ /* 0x000fe400010f16ff */
[----:B---3--:R-:W-:-:S02]  /*fac0*/  LEA R52, P5, R36, R50, 0x2 ;  /* 0x0000003224347211 */ /* 0x008fc400078a10ff */
[----:B------:R-:W-:Y:S02]  /*fad0*/  LEA R44, P3, R34, R50, 0x2 ;  /* 0x00000032222c7211 */ /* 0x000fe400078610ff */
[----:B------:R-:W-:Y:S01]  /*fae0*/  LEA.HI.X.SX32 R59, R38, R2, 0x2, P1 ;  /* 0x00000002263b7211 */ /* 0x000fe200008f16ff */
[----:B------:R-:W-:Y:S01]  /*faf0*/  STL.64 [R1+0x340], R64 ;  /* 0x0003404001007387 */ /* 0x000fe20000100a00 */
[----:B------:R-:W-:Y:S02]  /*fb00*/  LEA R42, P2, R33, R50, 0x2 ;  /* 0x00000032212a7211 */ /* 0x000fe400078410ff */
[----:B------:R-:W-:Y:S01]  /*fb10*/  LEA.HI.X.SX32 R57, R37, R2, 0x2, P6 ;  /* 0x0000000225397211 */ /* 0x000fe200030f16ff */
[----:B------:R-:W-:Y:S01]  /*fb20*/  STL.64 [R1+0x338], R62 ;  /* 0x0003383e01007387 */ /* 0x000fe20000100a00 */
[----:B------:R-:W-:Y:S02]  /*fb30*/  LEA R40, P1, R32, R50, 0x2 ;  /* 0x0000003220287211 */ /* 0x000fe400078210ff */
[----:B------:R-:W-:Y:S01]  /*fb40*/  LEA.HI.X.SX32 R53, R36, R2, 0x2, P5 ;  /* 0x0000000224357211 */ /* 0x000fe200028f16ff */
[----:B------:R-:W-:Y:S01]  /*fb50*/  STL.64 [R1+0x330], R60 ;  /* 0x0003303c01007387 */ /* 0x000fe20000100a00 */
[----:B------:R-:W-:-:S02]  /*fb60*/  LEA R38, P6, R31, R50, 0x2 ;  /* 0x000000321f267211 */ /* 0x000fc400078c10ff */
[----:B------:R-:W-:Y:S01]  /*fb70*/  LEA.HI.X.SX32 R47, R35, R2, 0x2, P4 ;  /* 0x00000002232f7211 */ /* 0x000fe200020f16ff */
[----:B------:R-:W-:Y:S01]  /*fb80*/  STL.64 [R1+0x328], R58 ;  /* 0x0003283a01007387 */ /* 0x000fe20000100a00 */
[----:B------:R-:W-:Y:S02]  /*fb90*/  LEA R36, P5, R30, R50, 0x2 ;  /* 0x000000321e247211 */ /* 0x000fe400078a10ff */
[-C--:B------:R-:W-:Y:S01]  /*fba0*/  LEA.HI.X.SX32 R45, R34, R2.reuse, 0x2, P3 ;  /* 0x00000002222d7211 */ /* 0x080fe200018f16ff */
[----:B------:R-:W-:Y:S01]  /*fbb0*/  STL.64 [R1+0x320], R56 ;  /* 0x0003203801007387 */ /* 0x000fe20000100a00 */
[-C--:B------:R-:W-:Y:S02]  /*fbc0*/  LEA.HI.X.SX32 R43, R33, R2.reuse, 0x2, P2 ;  /* 0x00000002212b7211 */ /* 0x080fe400010f16ff */
[-C--:B------:R-:W-:Y:S01]  /*fbd0*/  LEA.HI.X.SX32 R41, R32, R2.reuse, 0x2, P1 ;  /* 0x0000000220297211 */ /* 0x080fe200008f16ff */
[----:B------:R-:W-:Y:S01]  /*fbe0*/  STL.64 [R1+0x318], R52 ;  /* 0x0003183401007387 */ /* 0x000fe20000100a00 */
[----:B------:R-:W-:-:S02]  /*fbf0*/  LEA.HI.X.SX32 R39, R31, R2, 0x2, P6 ;  /* 0x000000021f277211 */ /* 0x000fc400030f16ff */
[----:B------:R-:W-:Y:S01]  /*fc00*/  LEA.HI.X.SX32 R37, R30, R2, 0x2, P5 ;  /* 0x000000021e257211 */ /* 0x000fe200028f16ff */
[----:B------:R1:W-:Y:S04]  /*fc10*/  STL.64 [R1+0x310], R46 ;  /* 0x0003102e01007387 */ /* 0x0003e80000100a00 */
[----:B------:R2:W-:Y:S04]  /*fc20*/  STL.64 [R1+0x308], R44 ;  /* 0x0003082c01007387 */ /* 0x0005e80000100a00 */
[----:B------:R3:W-:Y:S01]  /*fc30*/  STL.64 [R1+0x300], R42 ;  /* 0x0003002a01007387 */ /* 0x0007e20000100a00 */
[----:B-1----:R-:W-:-:S03]  /*fc40*/  LEA R46, P4, R29, R50, 0x2 ;  /* 0x000000321d2e7211 */ /* 0x002fc600078810ff */
[----:B------:R1:W-:Y:S01]  /*fc50*/  STL.64 [R1+0x2f8], R40 ;  /* 0x0002f82801007387 */ /* 0x0003e20000100a00 */
[----:B--2---:R-:W-:-:S03]  /*fc60*/  LEA R44, P3, R28, R50, 0x2 ;  /* 0x000000321c2c7211 */ /* 0x004fc600078610ff */
[----:B------:R2:W-:Y:S01]  /*fc70*/  STL.64 [R1+0x2f0], R38 ;  /* 0x0002f02601007387 */ /* 0x0005e20000100a00 */
[----:B------:R-:W-:Y:S02]  /*fc80*/  LEA.HI.X.SX32 R47, R29, R2, 0x2, P4 ;  /* 0x000000021d2f7211 */ /* 0x000fe400020f16ff */
[----:B---3--:R-:W-:Y:S01]  /*fc90*/  LEA R42, P2, R27, R50, 0x2 ;  /* 0x000000321b2a7211 */ /* 0x008fe200078410ff */
[----:B------:R3:W-:Y:S01]  /*fca0*/  STL.64 [R1+0x2e8], R36 ;  /* 0x0002e82401007387 */ /* 0x0007e20000100a00 */
[----:B------:R-:W-:Y:S02]  /*fcb0*/  LEA.HI.X.SX32 R45, R28, R2, 0x2, P3 ;  /* 0x000000021c2d7211 */ /* 0x000fe400018f16ff */
[-C--:B-1----:R-:W-:Y:S02]  /*fcc0*/  LEA R40, P1, R26, R50.reuse, 0x2 ;  /* 0x000000321a287211 */ /* 0x082fe400078210ff */
[-C--:B------:R-:W-:Y:S02]  /*fcd0*/  LEA R34, P4, R23, R50.reuse, 0x2 ;  /* 0x0000003217227211 */ /* 0x080fe400078810ff */
[----:B--2---:R-:W-:-:S02]  /*fce0*/  LEA R38, P6, R25, R50, 0x2 ;  /* 0x0000003219267211 */ /* 0x004fc400078c10ff */
[----:B------:R-:W-:Y:S02]  /*fcf0*/  LEA.HI.X.SX32 R43, R27, R2, 0x2, P2 ;  /* 0x000000021b2b7211 */ /* 0x000fe400010f16ff */
[-C--:B---3--:R-:W-:Y:S02]  /*fd00*/  LEA R36, P5, R24, R50.reuse, 0x2 ;  /* 0x0000003218247211 */ /* 0x088fe400078a10ff */
        /* <DEDUP_REMOVED lines=13> */
[----:B------:R-:W-:Y:S01]  /*fde0*/  LEA.HI.X.SX32 R31, R21, R2, 0x2, P2 ;  /* 0x00000002151f7211 */ /* 0x000fe200010f16ff */
[----:B------:R-:W-:Y:S01]  /*fdf0*/  STL.64 [R1+0x2c0], R38 ;  /* 0x0002c02601007387 */ /* 0x000fe20000100a00 */
[----:B------:R-:W-:-:S02]  /*fe00*/  LEA R24, P5, R18, R50, 0x2 ;  /* 0x0000003212187211 */ /* 0x000fc400078a10ff */
[-C--:B------:R-:W-:Y:S01]  /*fe10*/  LEA.HI.X.SX32 R29, R20, R2.reuse, 0x2, P1 ;  /* 0x00000002141d7211 */ /* 0x080fe200008f16ff */
[----:B------:R-:W-:Y:S01]  /*fe20*/  STL.64 [R1+0x2b8], R36 ;  /* 0x0002b82401007387 */ /* 0x000fe20000100a00 */
[----:B------:R-:W-:-:S03]  /*fe30*/  LEA.HI.X.SX32 R27, R19, R2, 0x2, P6 ;  /* 0x00000002131b7211 */ /* 0x000fc600030f16ff */
[----:B------:R1:W-:Y:S01]  /*fe40*/  STL.64 [R1+0x2b0], R34 ;  /* 0x0002b02201007387 */ /* 0x0003e20000100a00 */
[----:B------:R-:W-:-:S03]  /*fe50*/  LEA.HI.X.SX32 R25, R18, R2, 0x2, P5 ;  /* 0x0000000212197211 */ /* 0x000fc600028f16ff */
[----:B------:R2:W-:Y:S01]  /*fe60*/  STL.64 [R1+0x2a8], R32 ;  /* 0x0002a82001007387 */ /* 0x0005e20000100a00 */
[----:B------:R-:W-:-:S03]  /*fe70*/  IMAD.MOV.U32 R87, RZ, RZ, R84 ;  /* 0x000000ffff577224 */ /* 0x000fc600078e0054 */
        /* <DEDUP_REMOVED lines=8> */
[----:B------:R-:W-:Y:S02]  /*ff00*/  MOV R84, R244 ;  /* 0x000000f400547202 */ /* 0x000fe40000000f00 */
[-C--:B-1----:R-:W-:Y:S01]  /*ff10*/  LEA R28, P1, R14, R50.reuse, 0x2 ;  /* 0x000000320e1c7211 */ /* 0x082fe200078210ff */
[----:B------:R-:W-:Y:S01]  /*ff20*/  IMAD.MOV.U32 R244, RZ, RZ, R242 ;  /* 0x000000fffff47224 */ /* 0x000fe200078e00f2 */
[-C--:B------:R-:W-:Y:S02]  /*ff30*/  LEA R18, P4, R11, R50.reuse, 0x2 ;  /* 0x000000320b127211 */ /* 0x080fe400078810ff */
[----:B--2---:R-:W-:-:S02]  /*ff40*/  LEA R26, P6, R13, R50, 0x2 ;  /* 0x000000320d1a7211 */ /* 0x004fc400078c10ff */
[-C--:B------:R-:W-:Y:S02]  /*ff50*/  LEA.HI.X.SX32 R33, R16, R2.reuse, 0x2, P3 ;  /* 0x0000000210217211 */ /* 0x080fe400018f16ff */
[----:B------:R-:W-:Y:S01]  /*ff60*/  LEA.HI.X.SX32 R31, R15, R2, 0x2, P2 ;  /* 0x000000020f1f7211 */ /* 0x000fe200010f16ff */
[----:B------:R-:W-:Y:S01]  /*ff70*/  IMAD.MOV.U32 R88, RZ, RZ, R85 ;  /* 0x000000ffff587224 */ /* 0x000fe200078e0055 */
[----:B---3--:R-:W-:Y:S02]  /*ff80*/  LEA R24, P5, R12, R50, 0x2 ;  /* 0x000000320c187211 */ /* 0x008fe400078a10ff */
[----:B------:R-:W-:Y:S01]  /*ff90*/  MOV R242, R240 ;  /* 0x000000f000f27202 */ /* 0x000fe20000000f00 */
[----:B------:R-:W-:Y:S01]  /*ffa0*/  IMAD.MOV.U32 R240, RZ, RZ, R236 ;  /* 0x000000fffff07224 */ /* 0x000fe200078e00ec */
[----:B------:R-:W-:Y:S01]  /*ffb0*/  LEA.HI.X.SX32 R29, R14, R2, 0x2, P1 ;  /* 0x000000020e1d7211 */ /* 0x000fe200008f16ff */
[----:B------:R-:W-:Y:S01]  /*ffc0*/  IMAD.MOV.U32 R85, RZ, RZ, R245 ;  /* 0x000000ffff557224 */ /* 0x000fe200078e00f5 */
[----:B------:R-:W-:Y:S01]  /*ffd0*/  LEA R22, P3, R10, R50, 0x2 ;  /* 0x000000320a167211 */ /* 0x000fe200078610ff */
[----:B------:R-:W-:Y:S01]  /*ffe0*/  STL.64 [R1+0x280], R34 ;  /* 0x0002802201007387 */ /* 0x000fe20000100a00 */
[----:B------:R-:W-:Y:S01]  /*fff0*/  LEA.HI.X.SX32 R27, R13, R2, 0x2, P6 ;  /* 0x000000020d1b7211 */ /* 0x000fe200030f16ff */
[----:B------:R-:W-:Y:S01]  /*10000*/  IMAD.MOV.U32 R245, RZ, RZ, R243 ;  /* 0x000000fffff57224 */ /* 0x000fe200078e00f3 */
[----:B------:R-:W-:Y:S01]  /*10010*/  MOV R236, R232 ;  /* 0x000000e800ec7202 */ /* 0x000fe20000000f00 */
[----:B------:R-:W-:Y:S01]  /*10020*/  STL.64 [R1+0x278], R32 ;  /* 0x0002782001007387 */ /* 0x000fe20000100a00 */
[----:B------:R-:W-:Y:S01]  /*10030*/  LEA.HI.X.SX32 R19, R11, R2, 0x2, P4 ;  /* 0x000000020b137211 */ /* 0x000fe200020f16ff */
[----:B------:R-:W-:Y:S01]  /*10040*/  IMAD.MOV.U32 R232, RZ, RZ, R6 ;  /* 0x000000ffffe87224 */ /* 0x000fe200078e0006 */
[-C--:B------:R-:W-:Y:S01]  /*10050*/  LEA R20, P2, R5, R50.reuse, 0x2 ;  /* 0x0000003205147211 */ /* 0x080fe200078410ff */
[----:B------:R-:W-:Y:S01]  /*10060*/  IMAD.MOV.U32 R243, RZ, RZ, R241 ;  /* 0x000000fffff37224 */ /* 0x000fe200078e00f1 */
[----:B------:R-:W-:Y:S01]  /*10070*/  STL.64 [R1+0x270], R30 ;  /* 0x0002701e01007387 */ /* 0x000fe20000100a00 */
[----:B------:R-:W-:Y:S01]  /*10080*/  LEA R6, P1, R4, R50, 0x2 ;  /* 0x0000003204067211 */ /* 0x000fe200078210ff */
[----:B------:R-:W-:Y:S01]  /*10090*/  IMAD.MOV.U32 R241, RZ, RZ, R238 ;  /* 0x000000fffff17224 */ /* 0x000fe200078e00ee */
[-C--:B------:R-:W-:Y:S01]  /*100a0*/  LEA.HI.X.SX32 R25, R12, R2.reuse, 0x2, P5 ;  /* 0x000000020c197211 */ /* 0x080fe200028f16ff */
[----:B------:R-:W-:Y:S01]  /*100b0*/  STL.64 [R1+0x268], R28 ;  /* 0x0002681c01007387 */ /* 0x000fe20000100a00 */
[----:B------:R-:W-:Y:S01]  /*100c0*/  LEA.HI.X.SX32 R23, R10, R2, 0x2, P3 ;  /* 0x000000020a177211 */ /* 0x000fe200018f16ff */
[----:B------:R-:W-:Y:S01]  /*100d0*/  IMAD.MOV.U32 R238, RZ, RZ, R234 ;  /* 0x000000ffffee7224 */ /* 0x000fe200078e00ea */
[-C--:B------:R-:W-:Y:S01]  /*100e0*/  LEA R16, P6, R3, R50.reuse, 0x2 ;  /* 0x0000003203107211 */ /* 0x080fe200078c10ff */
[----:B------:R-:W-:Y:S01]  /*100f0*/  STL.64 [R1+0x260], R26 ;  /* 0x0002601a01007387 */ /* 0x000fe20000100a00 */
[----:B------:R-:W-:Y:S01]  /*10100*/  IMAD.MOV.U32 R234, RZ, RZ, R7 ;  /* 0x000000ffffea7224 */ /* 0x000fe200078e0007 */
[----:B------:R-:W-:-:S02]  /*10110*/  LEA R14, P5, R88, R50, 0x2 ;  /* 0x00000032580e7211 */ /* 0x000fc400078a10ff */
[----:B------:R1:W-:Y:S01]  /*10120*/  STL.64 [R1+0x250], R18 ;  /* 0x0002501201007387 */ /* 0x0003e20000100a00 */
[-C--:B------:R-:W-:Y:S02]  /*10130*/  LEA.HI.X.SX32 R21, R5, R2.reuse, 0x2, P2 ;  /* 0x0000000205157211 */ /* 0x080fe400010f16ff */
[-C--:B------:R-:W-:Y:S01]  /*10140*/  LEA.HI.X.SX32 R7, R4, R2.reuse, 0x2, P1 ;  /* 0x0000000204077211 */ /* 0x080fe200008f16ff */
[----:B------:R-:W-:Y:S01]  /*10150*/  STL.64 [R1+0x258], R24 ;  /* 0x0002581801007387 */ /* 0x000fe20000100a00 */
[-C--:B------:R-:W-:Y:S02]  /*10160*/  LEA.HI.X.SX32 R17, R3, R2.reuse, 0x2, P6 ;  /* 0x0000000203117211 */ /* 0x080fe400030f16ff */
[----:B------:R-:W-:Y:S01]  /*10170*/  LEA.HI.X.SX32 R15, R88, R2, 0x2, P5 ;  /* 0x00000002580f7211 */ /* 0x000fe200028f16ff */
[----:B------:R2:W-:Y:S01]  /*10180*/  STL.64 [R1+0x248], R22 ;  /* 0x0002481601007387 */ /* 0x0005e20000100a00 */
[----:B-1----:R-:W-:-:S03]  /*10190*/  LEA R18, P4, R87, R50, 0x2 ;  /* 0x0000003257127211 */ /* 0x002fc600078810ff */
[----:B------:R1:W-:Y:S01]  /*101a0*/  STL.64 [R1+0x240], R20 ;  /* 0x0002401401007387 */ /* 0x0003e20000100a00 */
[----:B------:R-:W-:-:S03]  /*101b0*/  LEA.HI.X.SX32 R19, R87, R2, 0x2, P4 ;  /* 0x0000000257137211 */ /* 0x000fc600020f16ff */
[----:B------:R3:W-:Y:S01]  /*101c0*/  STL.64 [R1+0x238], R6 ;  /* 0x0002380601007387 */ /* 0x0007e20000100a00 */
[----:B--2---:R-:W-:-:S03]  /*101d0*/  LEA R22, P3, R85, R50, 0x2 ;  /* 0x0000003255167211 */ /* 0x004fc600078610ff */
[----:B------:R2:W-:Y:S01]  /*101e0*/  STL.64 [R1+0x230], R16 ;  /* 0x0002301001007387 */ /* 0x0005e20000100a00 */
[----:B-1----:R-:W-:-:S03]  /*101f0*/  LEA R20, P2, R84, R50, 0x2 ;  /* 0x0000003254147211 */ /* 0x002fc600078410ff */
[----:B------:R1:W-:Y:S01]  /*10200*/  STL.64 [R1+0x228], R14 ;  /* 0x0002280e01007387 */ /* 0x0003e20000100a00 */
[----:B------:R-:W-:Y:S02]  /*10210*/  LEA.HI.X.SX32 R23, R85, R2, 0x2, P3 ;  /* 0x0000000255177211 */ /* 0x000fe400018f16ff */
[C---:B---3--:R-:W-:Y:S01]  /*10220*/  LEA R6, P1, R245.reuse, R50, 0x2 ;  /* 0x00000032f5067211 */ /* 0x048fe200078210ff */
[----:B------:R3:W-:Y:S01]  /*10230*/  STL.64 [R1+0x220], R18 ;  /* 0x0002201201007387 */ /* 0x0007e20000100a00 */
[----:B------:R-:W-:Y:S02]  /*10240*/  LEA.HI.X.SX32 R21, R84, R2, 0x2, P2 ;  /* 0x0000000254157211 */ /* 0x000fe400010f16ff */
[C---:B--2---:R-:W-:Y:S02]  /*10250*/  LEA R16, P6, R244.reuse, R50, 0x2 ;  /* 0x00000032f4107211 */ /* 0x044fe400078c10ff */
[----:B------:R-:W-:Y:S02]  /*10260*/  LEA.HI.X.SX32 R7, R245, R2, 0x2, P1 ;  /* 0x00000002f5077211 */ /* 0x000fe400008f16ff */
[----:B-1----:R-:W-:Y:S01]  /*10270*/  LEA R14, P5, R243, R50, 0x2 ;  /* 0x00000032f30e7211 */ /* 0x002fe200078a10ff */
[----:B------:R1:W-:Y:S01]  /*10280*/  STL.64 [R1+0x218], R22 ;  /* 0x0002181601007387 */ /* 0x0003e20000100a00 */
[----:B------:R-:W-:-:S02]  /*10290*/  LEA.HI.X.SX32 R17, R244, R2, 0x2, P6 ;  /* 0x00000002f4117211 */ /* 0x000fc400030f16ff */
[C---:B---3--:R-:W-:Y:S01]  /*102a0*/  LEA R18, P4, R242.reuse, R50, 0x2 ;  /* 0x00000032f2127211 */ /* 0x048fe200078810ff */
[----:B------:R2:W-:Y:S01]  /*102b0*/  STL.64 [R1+0x210], R20 ;  /* 0x0002101401007387 */ /* 0x0005e20000100a00 */
[-C--:B------:R-:W-:Y:S02]  /*102c0*/  LEA.HI.X.SX32 R15, R243, R2.reuse, 0x2, P5 ;  /* 0x00000002f30f7211 */ /* 0x080fe400028f16ff */
[----:B------:R-:W-:Y:S01]  /*102d0*/  LEA.HI.X.SX32 R19, R242, R2, 0x2, P4 ;  /* 0x00000002f2137211 */ /* 0x000fe200020f16ff */
        /* <DEDUP_REMOVED lines=9> */
[----:B-1----:R-:W-:Y:S02]  /*10370*/  LEA R16, P6, R236, R50, 0x2 ;  /* 0x00000032ec107211 */ /* 0x002fe400078c10ff */
[----:B------:R-:W-:Y:S02]  /*10380*/  LEA.HI.X.SX32 R7, R238, R2, 0x2, P1 ;  /* 0x00000002ee077211 */ /* 0x000fe400008f16ff */
[----:B--2---:R-:W-:Y:S01]  /*10390*/  LEA R14, P5, R234, R50, 0x2 ;  /* 0x00000032ea0e7211 */ /* 0x004fe200078a10ff */
[----:B------:R1:W-:Y:S01]  /*103a0*/  STL.64 [R1+0x1e8], R22 ;  /* 0x0001e81601007387 */ /* 0x0003e20000100a00 */
[----:B------:R-:W-:-:S02]  /*103b0*/  LEA.HI.X.SX32 R17, R236, R2, 0x2, P6 ;  /* 0x00000002ec117211 */ /* 0x000fc400030f16ff */
[----:B---3--:R-:W-:Y:S01]  /*103c0*/  LEA R18, P4, R232, R50, 0x2 ;  /* 0x00000032e8127211 */ /* 0x008fe200078810ff */
        /* <DEDUP_REMOVED lines=12> */
[C---:B-1----:R-:W-:Y:S02]  /*10490*/  LEA R16, P6, R95.reuse, R50, 0x2 ;  /* 0x000000325f107211 */ /* 0x042fe400078c10ff */
[----:B------:R-:W-:Y:S02]  /*104a0*/  LEA.HI.X.SX32 R7, R94, R2, 0x2, P1 ;  /* 0x000000025e077211 */ /* 0x000fe400008f16ff */
[----:B--2---:R-:W-:Y:S01]  /*104b0*/  LEA R14, P5, R96, R50, 0x2 ;  /* 0x00000032600e7211 */ /* 0x004fe200078a10ff */
        /* <DEDUP_REMOVED lines=12> */
[C---:B---3--:R-:W-:Y:S01]  /*10580*/  LEA R6, P1, R100.reuse, R50, 0x2 ;  /* 0x0000003264067211 */ /* 0x048fe200078210ff */
        /* <DEDUP_REMOVED lines=62> */
[----:B------:R-:W-:Y:S01]  /*10970*/  IMAD R126, R126, UR18, RZ ;  /* 0x000000127e7e7c24 */ /* 0x000fe2000f8e02ff */
[-C--:B------:R-:W-:Y:S01]  /*10980*/  LEA.HI.X.SX32 R15, R120, R2.reuse, 0x2, P5 ;  /* 0x00000002780f7211 */ /* 0x080fe200028f16ff */
[----:B------:R2:W-:Y:S01]  /*10990*/  STL.64 [R1+0xf0], R20 ;  /* 0x0000f01401007387 */ /* 0x0005e20000100a00 */
[----:B------:R-:W-:Y:S01]  /*109a0*/  LEA.HI.X.SX32 R19, R121, R2, 0x2, P4 ;  /* 0x0000000279137211 */ /* 0x000fe200020f16ff */
[----:B------:R-:W-:Y:S01]  /*109b0*/  IMAD R133, R133, UR25, RZ ;  /* 0x0000001985857c24 */ /* 0x000fe2000f8e02ff */
[----:B------:R-:W-:Y:S01]  /*109c0*/  ULDC UR18, c[0x0][0x240] ;  /* 0x0000900000127ab9 */ /* 0x000fe20000000800 */
[----:B------:R3:W-:Y:S01]  /*109d0*/  STL.64 [R1+0xe8], R6 ;  /* 0x0000e80601007387 */ /* 0x0007e20000100a00 */
[----:B------:R-:W-:Y:S01]  /*109e0*/  IMAD R134, R134, UR26, RZ ;  /* 0x0000001a86867c24 */ /* 0x000fe2000f8e02ff */
[CC--:B-1----:R-:W-:Y:S02]  /*109f0*/  LEA R22, P3, R122.reuse, R50.reuse, 0x2 ;  /* 0x000000327a167211 */ /* 0x0c2fe400078610ff */
[----:B--2---:R-:W-:Y:S01]  /*10a00*/  LEA R20, P2, R123, R50, 0x2 ;  /* 0x000000327b147211 */ /* 0x004fe200078410ff */
[----:B------:R1:W-:Y:S01]  /*10a10*/  STL.64 [R1+0xe0], R16 ;  /* 0x0000e01001007387 */ /* 0x0003e20000100a00 */
[----:B------:R-:W-:Y:S01]  /*10a20*/  LEA.HI.X.SX32 R23, R122, R2, 0x2, P3 ;  /* 0x000000027a177211 */ /* 0x000fe200018f16ff */
[----:B------:R-:W-:Y:S01]  /*10a30*/  IMAD R135, R135, UR27, RZ ;  /* 0x0000001b87877c24 */ /* 0x000fe2000f8e02ff */
[----:B---3--:R-:W-:Y:S01]  /*10a40*/  LEA R6, P1, R124, R50, 0x2 ;  /* 0x000000327c067211 */ /* 0x008fe200078210ff */
[----:B------:R2:W-:Y:S01]  /*10a50*/  STL.64 [R1+0xd8], R14 ;  /* 0x0000d80e01007387 */ /* 0x0005e20000100a00 */
[-C--:B------:R-:W-:Y:S01]  /*10a60*/  LEA.HI.X.SX32 R21, R123, R2.reuse, 0x2, P2 ;  /* 0x000000027b157211 */ /* 0x080fe200010f16ff */
[----:B------:R-:W-:Y:S01]  /*10a70*/  IMAD R150, R150, UR42, RZ ;  /* 0x0000002a96967c24 */ /* 0x000fe2000f8e02ff */
[----:B------:R-:W-:Y:S01]  /*10a80*/  LEA.HI.X.SX32 R7, R124, R2, 0x2, P1 ;  /* 0x000000027c077211 */ /* 0x000fe200008f16ff */
[----:B------:R3:W-:Y:S01]  /*10a90*/  STL.64 [R1+0xd0], R18 ;  /* 0x0000d01201007387 */ /* 0x0007e20000100a00 */
[----:B------:R-:W-:Y:S01]  /*10aa0*/  IMAD R151, R151, UR43, RZ ;  /* 0x0000002b97977c24 */ /* 0x000fe2000f8e02ff */
[----:B------:R-:W-:Y:S01]  /*10ab0*/  ULDC UR25, c[0x0][0x240] ;  /* 0x0000900000197ab9 */ /* 0x000fe20000000800 */
[----:B------:R-:W-:Y:S01]  /*10ac0*/  IMAD R152, R152, UR44, RZ ;  /* 0x0000002c98987c24 */ /* 0x000fe2000f8e02ff */
[-C--:B-1----:R-:W-:Y:S01]  /*10ad0*/  LEA R16, P6, R125, R50.reuse, 0x2 ;  /* 0x000000327d107211 */ /* 0x082fe200078c10ff */
[----:B------:R1:W-:Y:S01]  /*10ae0*/  STL.64 [R1+0xc8], R22 ;  /* 0x0000c81601007387 */ /* 0x0003e20000100a00 */
[----:B------:R-:W-:Y:S01]  /*10af0*/  IMAD R153, R153, UR45, RZ ;  /* 0x0000002d99997c24 */ /* 0x000fe2000f8e02ff */
[----:B------:R-:W-:Y:S01]  /*10b00*/  ULDC UR26, c[0x0][0x240] ;  /* 0x00009000001a7ab9 */ /* 0x000fe20000000800 */
[----:B--2---:R-:W-:Y:S01]  /*10b10*/  LEA R14, P5, R126, R50, 0x2 ;  /* 0x000000327e0e7211 */ /* 0x004fe200078a10ff */
[----:B------:R-:W-:Y:S01]  /*10b20*/  IMAD R154, R154, UR46, RZ ;  /* 0x0000002e9a9a7c24 */ /* 0x000fe2000f8e02ff */
[----:B------:R-:W-:Y:S01]  /*10b30*/  LEA.HI.X.SX32 R17, R125, R2, 0x2, P6 ;  /* 0x000000027d117211 */ /* 0x000fe200030f16ff */
[----:B------:R-:W-:Y:S01]  /*10b40*/  IMAD R155, R155, UR47, RZ ;  /* 0x0000002f9b9b7c24 */ /* 0x000fe2000f8e02ff */
[C---:B---3--:R-:W-:Y:S01]  /*10b50*/  LEA R18, P4, R127.reuse, R50, 0x2 ;  /* 0x000000327f127211 */ /* 0x048fe200078810ff */
[----:B------:R2:W-:Y:S01]  /*10b60*/  STL.64 [R1+0xc0], R20 ;  /* 0x0000c01401007387 */ /* 0x0005e20000100a00 */
[-C--:B------:R-:W-:Y:S01]  /*10b70*/  LEA.HI.X.SX32 R15, R126, R2.reuse, 0x2, P5 ;  /* 0x000000027e0f7211 */ /* 0x080fe200028f16ff */
[----:B------:R-:W-:Y:S01]  /*10b80*/  IMAD R156, R156, UR48, RZ ;  /* 0x000000309c9c7c24 */ /* 0x000fe2000f8e02ff */
[----:B------:R-:W-:Y:S01]  /*10b90*/  LEA.HI.X.SX32 R19, R127, R2, 0x2, P4 ;  /* 0x000000027f137211 */ /* 0x000fe200020f16ff */
[----:B------:R-:W-:Y:S01]  /*10ba0*/  IMAD R157, R157, UR49, RZ ;  /* 0x000000319d9d7c24 */ /* 0x000fe2000f8e02ff */
[----:B-1----:R-:W-:Y:S01]  /*10bb0*/  LEA R22, P3, R128, R50, 0x2 ;  /* 0x0000003280167211 */ /* 0x002fe200078610ff */
[----:B------:R1:W-:Y:S01]  /*10bc0*/  STL.64 [R1+0xb8], R6 ;  /* 0x0000b80601007387 */ /* 0x0003e20000100a00 */
[----:B------:R-:W-:Y:S01]  /*10bd0*/  IMAD R158, R158, UR50, RZ ;  /* 0x000000329e9e7c24 */ /* 0x000fe2000f8e02ff */
[----:B------:R-:W-:Y:S01]  /*10be0*/  ULDC UR27, c[0x0][0x240] ;  /* 0x00009000001b7ab9 */ /* 0x000fe20000000800 */
[----:B------:R-:W-:Y:S01]  /*10bf0*/  LEA.HI.X.SX32 R23, R128, R2, 0x2, P3 ;  /* 0x0000000280177211 */ /* 0x000fe200018f16ff */
[----:B------:R3:W-:Y:S01]  /*10c00*/  STL.64 [R1+0xb0], R16 ;  /* 0x0000b01001007387 */ /* 0x0007e20000100a00 */
[----:B------:R-:W-:Y:S01]  /*10c10*/  IMAD R159, R159, UR51, RZ ;  /* 0x000000339f9f7c24 */ /* 0x000fe2000f8e02ff */
[-C--:B--2---:R-:W-:Y:S01]  /*10c20*/  LEA R20, P2, R129, R50.reuse, 0x2 ;  /* 0x0000003281147211 */ /* 0x084fe200078410ff */
[----:B------:R-:W-:Y:S01]  /*10c30*/  IMAD R160, R160, UR52, RZ ;  /* 0x00000034a0a07c24 */ /* 0x000fe2000f8e02ff */
        /* <DEDUP_REMOVED lines=8> */
[----:B---3--:R-:W-:Y:S01]  /*10cc0*/  LEA R16, P6, R131, R50, 0x2 ;  /* 0x0000003283107211 */ /* 0x008fe200078c10ff */
[----:B------:R-:W-:Y:S01]  /*10cd0*/  IMAD R164, R164, UR56, RZ ;  /* 0x00000038a4a47c24 */ /* 0x000fe2000f8e02ff */
[----:B------:R-:W-:Y:S01]  /*10ce0*/  LEA.HI.X.SX32 R7, R130, R2, 0x2, P1 ;  /* 0x0000000282077211 */ /* 0x000fe200008f16ff */
[----:B------:R-:W-:Y:S01]  /*10cf0*/  IMAD R165, R165, UR57, RZ ;  /* 0x00000039a5a57c24 */ /* 0x000fe2000f8e02ff */
[-C--:B--2---:R-:W-:Y:S01]  /*10d00*/  LEA R14, P5, R132, R50.reuse, 0x2 ;  /* 0x00000032840e7211 */ /* 0x084fe200078a10ff */
[----:B------:R2:W-:Y:S01]  /*10d10*/  STL.64 [R1+0x98], R22 ;  /* 0x0000981601007387 */ /* 0x0005e20000100a00 */
[----:B------:R-:W-:Y:S01]  /*10d20*/  LEA R52, P3, R134, R50, 0x2 ;  /* 0x0000003286347211 */ /* 0x000fe200078610ff */
[----:B------:R-:W-:Y:S01]  /*10d30*/  IMAD R166, R166, UR58, RZ ;  /* 0x0000003aa6a67c24 */ /* 0x000fe2000f8e02ff */
[----:B------:R-:W-:Y:S01]  /*10d40*/  LEA.HI.X.SX32 R21, R129, R2, 0x2, P2 ;  /* 0x0000000281157211 */ /* 0x000fe200010f16ff */
[----:B------:R-:W-:Y:S01]  /*10d50*/  IMAD R167, R167, UR59, RZ ;  /* 0x0000003ba7a77c24 */ /* 0x000fe2000f8e02ff */
[----:B-1----:R-:W-:Y:S01]  /*10d60*/  LEA R18, P4, R133, R50, 0x2 ;  /* 0x0000003285127211 */ /* 0x002fe200078810ff */
[----:B------:R-:W-:Y:S01]  /*10d70*/  IMAD R168, R168, UR60, RZ ;  /* 0x0000003ca8a87c24 */ /* 0x000fe2000f8e02ff */
[-C--:B------:R-:W-:Y:S01]  /*10d80*/  LEA.HI.X.SX32 R17, R131, R2.reuse, 0x2, P6 ;  /* 0x0000000283117211 */ /* 0x080fe200030f16ff */
[----:B------:R-:W-:Y:S01]  /*10d90*/  IMAD R169, R169, UR4, RZ ;  /* 0x00000004a9a97c24 */ /* 0x000fe2000f8e02ff */
[-C--:B------:R-:W-:Y:S01]  /*10da0*/  LEA.HI.X.SX32 R15, R132, R2.reuse, 0x2, P5 ;  /* 0x00000002840f7211 */ /* 0x080fe200028f16ff */
[----:B------:R1:W-:Y:S01]  /*10db0*/  STL.64 [R1+0x88], R6 ;  /* 0x0000880601007387 */ /* 0x0003e20000100a00 */
[----:B------:R-:W-:Y:S01]  /*10dc0*/  LEA.HI.X.SX32 R19, R133, R2, 0x2, P4 ;  /* 0x0000000285137211 */ /* 0x000fe200020f16ff */
[----:B------:R-:W-:Y:S01]  /*10dd0*/  IMAD R170, R170, UR5, RZ ;  /* 0x00000005aaaa7c24 */ /* 0x000fe2000f8e02ff */
[----:B--2---:R-:W-:Y:S01]  /*10de0*/  LEA R22, P2, R135, R50, 0x2 ;  /* 0x0000003287167211 */ /* 0x004fe200078410ff */
[----:B------:R2:W-:Y:S01]  /*10df0*/  STL.64 [R1+0x90], R20 ;  /* 0x0000901401007387 */ /* 0x0005e20000100a00 */
[-C--:B------:R-:W-:Y:S01]  /*10e00*/  LEA.HI.X.SX32 R53, R134, R2.reuse, 0x2, P3 ;  /* 0x0000000286357211 */ /* 0x080fe200018f16ff */
[----:B------:R-:W-:Y:S01]  /*10e10*/  IMAD R171, R171, UR7, RZ ;  /* 0x00000007abab7c24 */ /* 0x000fe2000f8e02ff */
[----:B------:R-:W-:Y:S01]  /*10e20*/  LEA.HI.X.SX32 R23, R135, R2, 0x2, P2 ;  /* 0x0000000287177211 */ /* 0x000fe200010f16ff */
[----:B------:R3:W-:Y:S01]  /*10e30*/  STL.64 [R1+0x80], R16 ;  /* 0x0000801001007387 */ /* 0x0007e20000100a00 */
[-C--:B------:R-:W-:Y:S01]  /*10e40*/  LEA R4, P2, R141, R50.reuse, 0x2 ;  /* 0x000000328d047211 */ /* 0x080fe200078410ff */
[----:B------:R-:W-:Y:S01]  /*10e50*/  IMAD R172, R172, UR8, RZ ;  /* 0x00000008acac7c24 */ /* 0x000fe2000f8e02ff */
[----:B------:R-:W-:Y:S01]  /*10e60*/  ULDC UR44, c[0x0][0x240] ;  /* 0x00009000002c7ab9 */ /* 0x000fe20000000800 */
[----:B------:R4:W-:Y:S01]  /*10e70*/  STL.64 [R1+0x78], R14 ;  /* 0x0000780e01007387 */ /* 0x0009e20000100a00 */
[----:B-1----:R-:W-:Y:S01]  /*10e80*/  LEA R6, P1, R136, R50, 0x2 ;  /* 0x0000003288067211 */ /* 0x002fe200078210ff */
[----:B------:R-:W-:Y:S01]  /*10e90*/  IMAD R174, R174, UR10, RZ ;  /* 0x0000000aaeae7c24 */ /* 0x000fe2000f8e02ff */
[----:B------:R-:W-:Y:S01]  /*10ea0*/  ULDC UR45, c[0x0][0x240] ;  /* 0x00009000002d7ab9 */ /* 0x000fe20000000800 */
[----:B------:R1:W-:Y:S01]  /*10eb0*/  STL.64 [R1+0x70], R18 ;  /* 0x0000701201007387 */ /* 0x0003e20000100a00 */
[----:B------:R-:W-:Y:S01]  /*10ec0*/  LEA.HI.X.SX32 R7, R136, R2, 0x2, P1 ;  /* 0x0000000288077211 */ /* 0x000fe200008f16ff */
[----:B------:R-:W-:Y:S01]  /*10ed0*/  IMAD R176, R176, UR12, RZ ;  /* 0x0000000cb0b07c24 */ /* 0x000fe2000f8e02ff */
[-C--:B--2---:R-:W-:Y:S01]  /*10ee0*/  LEA R20, P4, R139, R50.reuse, 0x2 ;  /* 0x000000328b147211 */ /* 0x084fe200078810ff */
[----:B------:R-:W-:Y:S01]  /*10ef0*/  STL.64 [R1+0x68], R52 ;  /* 0x0000683401007387 */ /* 0x000fe20000100a00 */
[CC--:B---3--:R-:W-:Y:S01]  /*10f00*/  LEA R16, P6, R137.reuse, R50.reuse, 0x2 ;  /* 0x0000003289107211 */ /* 0x0c8fe200078c10ff */
[----:B------:R-:W-:Y:S01]  /*10f10*/  IMAD R178, R178, UR14, RZ ;  /* 0x0000000eb2b27c24 */ /* 0x000fe2000f8e02ff */
[----:B------:R-:W-:Y:S01]  /*10f20*/  ULDC UR46, c[0x0][0x240] ;  /* 0x00009000002e7ab9 */ /* 0x000fe20000000800 */
[----:B------:R2:W-:Y:S01]  /*10f30*/  STL.64 [R1+0x1b80], R52 ;  /* 0x001b803401007387 */ /* 0x0005e20000100a00 */
[----:B----4-:R-:W-:Y:S01]  /*10f40*/  LEA R14, P5, R138, R50, 0x2 ;  /* 0x000000328a0e7211 */ /* 0x010fe200078a10ff */
[----:B------:R-:W-:Y:S01]  /*10f50*/  IMAD R180, R180, UR16, RZ ;  /* 0x00000010b4b47c24 */ /* 0x000fe2000f8e02ff */
[----:B------:R-:W-:Y:S01]  /*10f60*/  LEA.HI.X.SX32 R17, R137, R2, 0x2, P6 ;  /* 0x0000000289117211 */ /* 0x000fe200030f16ff */
[----:B------:R-:W-:Y:S01]  /*10f70*/  STL.64 [R1+0x60], R22 ;  /* 0x0000601601007387 */ /* 0x000fe20000100a00 */
[----:B-1----:R-:W-:Y:S01]  /*10f80*/  LEA R18, P3, R140, R50, 0x2 ;  /* 0x000000328c127211 */ /* 0x002fe200078610ff */
[----:B------:R-:W-:Y:S01]  /*10f90*/  IMAD R182, R182, UR18, RZ ;  /* 0x00000012b6b67c24 */ /* 0x000fe2000f8e02ff */
[-C--:B------:R-:W-:Y:S01]  /*10fa0*/  LEA.HI.X.SX32 R15, R138, R2.reuse, 0x2, P5 ;  /* 0x000000028a0f7211 */ /* 0x080fe200028f16ff */
[----:B------:R-:W-:Y:S01]  /*10fb0*/  STL [R1+0x30], R4 ;  /* 0x0000300401007387 */ /* 0x000fe20000100800 */
[-C--:B------:R-:W-:Y:S01]  /*10fc0*/  LEA.HI.X.SX32 R21, R139, R2.reuse, 0x2, P4 ;  /* 0x000000028b157211 */ /* 0x080fe200020f16ff */
[----:B------:R-:W-:Y:S01]  /*10fd0*/  IMAD R190, R190, UR25, RZ ;  /* 0x00000019bebe7c24 */ /* 0x000fe2000f8e02ff */
[----:B------:R-:W-:Y:S01]  /*10fe0*/  LEA.HI.X.SX32 R19, R140, R2, 0x2, P3 ;  /* 0x000000028c137211 */ /* 0x000fe200018f16ff */
[----:B--2---:R-:W2:Y:S01]  /*10ff0*/  LDL.64 R52, [R1+0x30] ;  /* 0x0000300001347983 */ /* 0x004ea20000100a00 */
[-C--:B------:R-:W-:Y:S01]  /*11000*/  LEA R12, P4, R145, R50.reuse, 0x2 ;  /* 0x00000032910c7211 */ /* 0x080fe200078810ff */
[----:B------:R-:W-:Y:S01]  /*11010*/  IMAD R191, R191, UR26, RZ ;  /* 0x0000001abfbf7c24 */ /* 0x000fe2000f8e02ff */
[-C--:B------:R-:W-:Y:S01]  /*11020*/  LEA R10, P3, R146, R50.reuse, 0x2 ;  /* 0x00000032920a7211 */ /* 0x080fe200078610ff */
[----:B------:R1:W-:Y:S01]  /*11030*/  STL.64 [R1+0x58], R6 ;  /* 0x0000580601007387 */ /* 0x0003e20000100a00 */
[----:B------:R-:W-:Y:S01]  /*11040*/  IMAD R192, R192, UR27, RZ ;  /* 0x0000001bc0c07c24 */ /* 0x000fe2000f8e02ff */
[----:B------:R-:W-:Y:S01]  /*11050*/  ULDC UR47, c[0x0][0x240] ;  /* 0x00009000002f7ab9 */ /* 0x000fe20000000800 */
[----:B------:R-:W-:Y:S01]  /*11060*/  IMAD R207, R207, UR42, RZ ;  /* 0x0000002acfcf7c24 */ /* 0x000fe2000f8e02ff */
[----:B------:R-:W-:Y:S01]  /*11070*/  STL.64 [R1+0x50], R16 ;  /* 0x0000501001007387 */ /* 0x000fe20000100a00 */
[----:B------:R-:W-:Y:S01]  /*11080*/  IMAD R208, R208, UR43, RZ ;  /* 0x0000002bd0d07c24 */ /* 0x000fe2000f8e02ff */
[----:B------:R-:W-:Y:S01]  /*11090*/  ULDC UR48, c[0x0][0x240] ;  /* 0x0000900000307ab9 */ /* 0x000fe20000000800 */
[----:B------:R-:W-:Y:S01]  /*110a0*/  IMAD R209, R209, UR44, RZ ;  /* 0x0000002cd1d17c24 */ /* 0x000fe2000f8e02ff */
[----:B------:R-:W-:Y:S01]  /*110b0*/  STL.64 [R1+0x48], R14 ;  /* 0x0000480e01007387 */ /* 0x000fe20000100a00 */
[----:B------:R-:W-:Y:S01]  /*110c0*/  IMAD R210, R210, UR45, RZ ;  /* 0x0000002dd2d27c24 */ /* 0x000fe2000f8e02ff */
[----:B------:R-:W-:Y:S01]  /*110d0*/  ULDC UR49, c[0x0][0x240] ;  /* 0x0000900000317ab9 */ /* 0x000fe20000000800 */
[----:B------:R-:W-:Y:S01]  /*110e0*/  IMAD R211, R211, UR46, RZ ;  /* 0x0000002ed3d37c24 */ /* 0x000fe2000f8e02ff */
[C---:B-1----:R-:W-:Y:S01]  /*110f0*/  LEA R6, P1, R142.reuse, R50, 0x2 ;  /* 0x000000328e067211 */ /* 0x042fe200078210ff */
[----:B------:R-:W-:Y:S01]  /*11100*/  STL.64 [R1+0x40], R20 ;  /* 0x0000401401007387 */ /* 0x000fe20000100a00 */
[----:B------:R-:W-:Y:S01]  /*11110*/  ULDC UR50, c[0x0][0x240] ;  /* 0x0000900000327ab9 */ /* 0x000fe20000000800 */
[----:B------:R-:W-:Y:S01]  /*11120*/  ULDC UR51, c[0x0][0x240] ;  /* 0x0000900000337ab9 */ /* 0x000fe20000000800 */
[-C--:B------:R-:W-:Y:S01]  /*11130*/  LEA.HI.X.SX32 R7, R142, R2.reuse, 0x2, P1 ;  /* 0x000000028e077211 */ /* 0x080fe200008f16ff */
[----:B------:R-:W-:Y:S01]  /*11140*/  STL [R1+0x10], R12 ;  /* 0x0000100c01007387 */ /* 0x000fe20000100800 */
[----:B------:R-:W-:Y:S01]  /*11150*/  ULDC UR52, c[0x0][0x240] ;  /* 0x0000900000347ab9 */ /* 0x000fe20000000800 */
[----:B------:R-:W-:Y:S01]  /*11160*/  ULDC UR53, c[0x0][0x240] ;  /* 0x0000900000357ab9 */ /* 0x000fe20000000800 */
[----:B------:R-:W-:Y:S01]  /*11170*/  ULDC UR54, c[0x0][0x240] ;  /* 0x0000900000367ab9 */ /* 0x000fe20000000800 */
[----:B------:R-:W-:Y:S01]  /*11180*/  STL.64 [R1+0x38], R18 ;  /* 0x0000381201007387 */ /* 0x000fe20000100a00 */
[----:B------:R-:W-:Y:S01]  /*11190*/  ULDC UR55, c[0x0][0x240] ;  /* 0x0000900000377ab9 */ /* 0x000fe20000000800 */
[----:B------:R-:W-:Y:S01]  /*111a0*/  ULDC UR56, c[0x0][0x240] ;  /* 0x0000900000387ab9 */ /* 0x000fe20000000800 */
[----:B------:R-:W-:Y:S01]  /*111b0*/  ULDC UR57, c[0x0][0x240] ;  /* 0x0000900000397ab9 */ /* 0x000fe20000000800 */
[----:B------:R-:W-:Y:S01]  /*111c0*/  STL [R1+0x8], R10 ;  /* 0x0000080a01007387 */ /* 0x000fe20000100800 */
[----:B------:R-:W-:Y:S01]  /*111d0*/  ULDC UR58, c[0x0][0x240] ;  /* 0x00009000003a7ab9 */ /* 0x000fe20000000800 */
[----:B------:R-:W-:Y:S01]  /*111e0*/  ULDC UR59, c[0x0][0x240] ;  /* 0x00009000003b7ab9 */ /* 0x000fe20000000800 */
[----:B------:R-:W-:Y:S01]  /*111f0*/  ULDC UR60, c[0x0][0x240] ;  /* 0x00009000003c7ab9 */ /* 0x000fe20000000800 */
[----:B------:R1:W-:Y:S01]  /*11200*/  STL.64 [R1+0x1b88], R6 ;  /* 0x001b880601007387 */ /* 0x0003e20000100a00 */
        /* <DEDUP_REMOVED lines=11> */
[----:B-1----:R-:W3:Y:S01]  /*112c0*/  LDL.64 R6, [R1+0x8] ;  /* 0x0000080001067983 */ /* 0x002ee20000100a00 */
[----:B--2---:R-:W-:Y:S01]  /*112d0*/  LEA.HI.X.SX32 R53, R141, R2, 0x2, P2 ;  /* 0x000000028d357211 */ /* 0x004fe200010f16ff */
[----:B------:R-:W-:Y:S01]  /*112e0*/  IMAD.MOV.U32 R52, RZ, RZ, R4 ;  /* 0x000000ffff347224 */ /* 0x000fe200078e0004 */
[----:B------:R-:W-:-:S03]  /*112f0*/  ULDC UR27, c[0x0][0x240] ;  /* 0x00009000001b7ab9 */ /* 0x000fc60000000800 */
[----:B------:R-:W-:Y:S04]  /*11300*/  STL [R1+0x34], R53 ;  /* 0x0000343501007387 */ /* 0x000fe80000100800 */
[----:B------:R1:W-:Y:S04]  /*11310*/  STL.64 [R1+0x1b90], R52 ;  /* 0x001b903401007387 */ /* 0x0003e80000100a00 */
[----:B-1----:R-:W2:Y:S01]  /*11320*/  LDL.64 R52, [R1+0x10] ;  /* 0x0000100001347983 */ /* 0x002ea20000100a00 */
[-C--:B------:R-:W-:Y:S02]  /*11330*/  LEA R16, P6, R143, R50.reuse, 0x2 ;  /* 0x000000328f107211 */ /* 0x080fe400078c10ff */
[----:B------:R-:W-:-:S02]  /*11340*/  LEA R14, P5, R144, R50, 0x2 ;  /* 0x00000032900e7211 */ /* 0x000fc400078a10ff */
[-C--:B------:R-:W-:Y:S02]  /*11350*/  LEA.HI.X.SX32 R17, R143, R2.reuse, 0x2, P6 ;  /* 0x000000028f117211 */ /* 0x080fe400030f16ff */
[----:B------:R-:W-:-:S03]  /*11360*/  LEA.HI.X.SX32 R15, R144, R2, 0x2, P5 ;  /* 0x00000002900f7211 */ /* 0x000fc600028f16ff */
[----:B------:R-:W-:Y:S04]  /*11370*/  STL.64 [R1+0x20], R16 ;  /* 0x0000201001007387 */ /* 0x000fe80000100a00 */
[----:B------:R-:W-:Y:S01]  /*11380*/  STL.64 [R1+0x18], R14 ;  /* 0x0000180e01007387 */ /* 0x000fe20000100a00 */
[----:B------:R-:W-:-:S04]  /*11390*/  LEA R4, P2, R147, R50, 0x2 ;  /* 0x0000003293047211 */ /* 0x000fc800078410ff */
[----:B------:R-:W-:Y:S02]  /*113a0*/  LEA.HI.X.SX32 R5, R147, R2, 0x2, P2 ;  /* 0x0000000293057211 */ /* 0x000fe400010f16ff */
[-C--:B------:R-:W-:Y:S02]  /*113b0*/  LEA R56, P1, R148, R50.reuse, 0x2 ;  /* 0x0000003294387211 */ /* 0x080fe400078210ff */
[-C--:B------:R-:W-:Y:S01]  /*113c0*/  LEA R58, P6, R149, R50.reuse, 0x2 ;  /* 0x00000032953a7211 */ /* 0x080fe200078c10ff */
[----:B---3--:R-:W-:Y:S01]  /*113d0*/  IMAD.MOV.U32 R6, RZ, RZ, R10 ;  /* 0x000000ffff067224 */ /* 0x008fe200078e000a */
[----:B------:R-:W-:Y:S02]  /*113e0*/  LEA R60, P5, R150, R50, 0x2 ;  /* 0x00000032963c7211 */ /* 0x000fe400078a10ff */
[----:B------:R-:W-:Y:S02]  /*113f0*/  LEA.HI.X.SX32 R7, R146, R2, 0x2, P3 ;  /* 0x0000000292077211 */ /* 0x000fe400018f16ff */
[----:B------:R-:W-:-:S02]  /*11400*/  LEA R64, P3, R152, R50, 0x2 ;  /* 0x0000003298407211 */ /* 0x000fc400078610ff */
[----:B------:R-:W-:Y:S02]  /*11410*/  LEA.HI.X.SX32 R57, R148, R2, 0x2, P1 ;  /* 0x0000000294397211 */ /* 0x000fe400008f16ff */
[----:B------:R-:W-:Y:S02]  /*11420*/  LEA R66, P2, R153, R50, 0x2 ;  /* 0x0000003299427211 */ /* 0x000fe400078410ff */
[----:B------:R-:W-:Y:S02]  /*11430*/  LEA.HI.X.SX32 R59, R149, R2, 0x2, P6 ;  /* 0x00000002953b7211 */ /* 0x000fe400030f16ff */
[----:B------:R-:W-:Y:S02]  /*11440*/  LEA R68, P1, R154, R50, 0x2 ;  /* 0x000000329a447211 */ /* 0x000fe400078210ff */
[----:B------:R-:W-:Y:S02]  /*11450*/  LEA.HI.X.SX32 R61, R150, R2, 0x2, P5 ;  /* 0x00000002963d7211 */ /* 0x000fe400028f16ff */
[----:B------:R-:W-:-:S02]  /*11460*/  LEA R70, P6, R155, R50, 0x2 ;  /* 0x000000329b467211 */ /* 0x000fc400078c10ff */
[----:B------:R-:W-:Y:S02]  /*11470*/  LEA R72, P5, R156, R50, 0x2 ;  /* 0x000000329c487211 */ /* 0x000fe400078a10ff */
[-C--:B------:R-:W-:Y:S02]  /*11480*/  LEA.HI.X.SX32 R65, R152, R2.reuse, 0x2, P3 ;  /* 0x0000000298417211 */ /* 0x080fe400018f16ff */
[----:B------:R-:W-:Y:S02]  /*11490*/  LEA.HI.X.SX32 R67, R153, R2, 0x2, P2 ;  /* 0x0000000299437211 */ /* 0x000fe400010f16ff */
[----:B------:R-:W-:Y:S02]  /*114a0*/  LEA R76, P3, R158, R50, 0x2 ;  /* 0x000000329e4c7211 */ /* 0x000fe400078610ff */
[----:B------:R-:W-:Y:S02]  /*114b0*/  LEA.HI.X.SX32 R69, R154, R2, 0x2, P1 ;  /* 0x000000029a457211 */ /* 0x000fe400008f16ff */
[----:B------:R-:W-:-:S02]  /*114c0*/  LEA R78, P2, R159, R50, 0x2 ;  /* 0x000000329f4e7211 */ /* 0x000fc400078410ff */
[----:B------:R-:W-:Y:S02]  /*114d0*/  LEA.HI.X.SX32 R71, R155, R2, 0x2, P6 ;  /* 0x000000029b477211 */ /* 0x000fe400030f16ff */
[----:B------:R-:W-:Y:S02]  /*114e0*/  LEA R80, P1, R160, R50, 0x2 ;  /* 0x00000032a0507211 */ /* 0x000fe400078210ff */
[----:B------:R-:W-:Y:S02]  /*114f0*/  LEA.HI.X.SX32 R73, R156, R2, 0x2, P5 ;  /* 0x000000029c497211 */ /* 0x000fe400028f16ff */
[----:B------:R-:W-:Y:S02]  /*11500*/  LEA R82, P6, R161, R50, 0x2 ;  /* 0x00000032a1527211 */ /* 0x000fe400078c10ff */
[----:B--2---:R-:W-:Y:S02]  /*11510*/  LEA.HI.X.SX32 R53, R145, R2, 0x2, P4 ;  /* 0x0000000291357211 */ /* 0x004fe400020f16ff */
[----:B------:R-:W-:-:S03]  /*11520*/  MOV R52, R12 ;  /* 0x0000000c00347202 */ /* 0x000fc60000000f00 */
[----:B------:R-:W-:Y:S04]  /*11530*/  STL [R1+0x14], R53 ;  /* 0x0000143501007387 */ /* 0x000fe80000100800 */
[----:B------:R-:W-:Y:S04]  /*11540*/  STL.64 [R1+0x1b98], R52 ;  /* 0x001b983401007387 */ /* 0x000fe80000100a00 */
[----:B------:R-:W2:Y:S04]  /*11550*/  LDL.LU R232, [R1+0x468] ;  /* 0x0004680001e87983 */ /* 0x000ea80000300800 */
[----:B------:R-:W3:Y:S04]  /*11560*/  LDL.LU R236, [R1+0x46c] ;  /* 0x00046c0001ec7983 */ /* 0x000ee80000300800 */
[----:B------:R-:W4:Y:S01]  /*11570*/  LDL.LU R240, [R1+0x470] ;  /* 0x0004700001f07983 */ /* 0x000f220000300800 */
[----:B------:R-:W-:-:S03]  /*11580*/  LEA R62, P4, R151, R50, 0x2 ;  /* 0x00000032973e7211 */ /* 0x000fc600078810ff */
[----:B------:R1:W-:Y:S04]  /*11590*/  STL.64 [R1], R4 ;  /* 0x0000000401007387 */ /* 0x0003e80000100a00 */
[----:B------:R-:W4:Y:S04]  /*115a0*/  LDL.LU R244, [R1+0x474] ;  /* 0x0004740001f47983 */ /* 0x000f280000300800 */
[----:B------:R-:W4:Y:S04]  /*115b0*/  LDL.LU R39, [R1+0x478] ;  /* 0x0004780001277983 */ /* 0x000f280000300800 */
[----:B------:R-:W4:Y:S01]  /*115c0*/  LDL.LU R40, [R1+0x47c] ;  /* 0x00047c0001287983 */ /* 0x000f220000300800 */
[----:B------:R-:W-:Y:S01]  /*115d0*/  LEA.HI.X.SX32 R63, R151, R2, 0x2, P4 ;  /* 0x00000002973f7211 */ /* 0x000fe200020f16ff */
[----:B------:R-:W-:Y:S01]  /*115e0*/  IMAD R212, R212, UR47, RZ ;  /* 0x0000002fd4d47c24 */ /* 0x000fe2000f8e02ff */
[----:B------:R-:W-:Y:S01]  /*115f0*/  LEA R84, P5, R162, R50, 0x2 ;  /* 0x00000032a2547211 */ /* 0x000fe200078a10ff */
[----:B------:R-:W4:Y:S01]  /*11600*/  LDL.LU R41, [R1+0x480] ;  /* 0x0004800001297983 */ /* 0x000f220000300800 */
[-C--:B------:R-:W-:Y:S01]  /*11610*/  LEA.HI.X.SX32 R77, R158, R2.reuse, 0x2, P3 ;  /* 0x000000029e4d7211 */ /* 0x080fe200018f16ff */
[----:B------:R-:W-:Y:S01]  /*11620*/  IMAD R213, R213, UR48, RZ ;  /* 0x00000030d5d57c24 */ /* 0x000fe2000f8e02ff */
[----:B------:R-:W-:Y:S01]  /*11630*/  LEA.HI.X.SX32 R79, R159, R2, 0x2, P2 ;  /* 0x000000029f4f7211 */ /* 0x000fe200010f16ff */
[----:B------:R-:W4:Y:S01]  /*11640*/  LDL.LU R42, [R1+0x484] ;  /* 0x00048400012a7983 */ /* 0x000f220000300800 */
[----:B------:R-:W-:Y:S01]  /*11650*/  LEA R74, P4, R157, R50, 0x2 ;  /* 0x000000329d4a7211 */ /* 0x000fe200078810ff */
[----:B------:R-:W-:Y:S01]  /*11660*/  IMAD R214, R214, UR49, RZ ;  /* 0x00000031d6d67c24 */ /* 0x000fe2000f8e02ff */
[-C--:B------:R-:W-:Y:S01]  /*11670*/  LEA.HI.X.SX32 R81, R160, R2.reuse, 0x2, P1 ;  /* 0x00000002a0517211 */ /* 0x080fe200008f16ff */
[----:B------:R-:W4:Y:S01]  /*11680*/  LDL.LU R43, [R1+0x488] ;  /* 0x00048800012b7983 */ /* 0x000f220000300800 */
[-C--:B------:R-:W-:Y:S01]  /*11690*/  LEA.HI.X.SX32 R83, R161, R2.reuse, 0x2, P6 ;  /* 0x00000002a1537211 */ /* 0x080fe200030f16ff */
[----:B------:R-:W-:Y:S01]  /*116a0*/  IMAD R215, R215, UR50, RZ ;  /* 0x00000032d7d77c24 */ /* 0x000fe2000f8e02ff */
[----:B-1----:R-:W1:Y:S01]  /*116b0*/  LDC R5, c[0x0][0x230] ;  /* 0x00008c00ff057b82 */ /* 0x002e620000000800 */
[----:B------:R-:W-:Y:S04]  /*116c0*/  STL [R1+0xc], R7 ;  /* 0x00000c0701007387 */ /* 0x000fe80000100800 */
[----:B------:R-:W-:Y:S04]  /*116d0*/  STL.64 [R1+0x1ba0], R6 ;  /* 0x001ba00601007387 */ /* 0x000fe80000100a00 */
[----:B------:R-:W-:Y:S01]  /*116e0*/  STL.64 [R1+0x1ba8], R56 ;  /* 0x001ba83801007387 */ /* 0x000fe20000100a00 */
[----:B------:R-:W-:-:S03]  /*116f0*/  LEA.HI.X.SX32 R75, R157, R2, 0x2, P4 ;  /* 0x000000029d4b7211 */ /* 0x000fc600020f16ff */
[----:B------:R-:W-:Y:S04]  /*11700*/  STL.64 [R1+0x1bb0], R58 ;  /* 0x001bb03a01007387 */ /* 0x000fe80000100a00 */
[----:B------:R-:W-:Y:S01]  /*11710*/  STL.64 [R1+0x1bb8], R60 ;  /* 0x001bb83c01007387 */ /* 0x000fe20000100a00 */
[----:B------:R-:W-:-:S03]  /*11720*/  LEA R86, P4, R163, R50, 0x2 ;  /* 0x00000032a3567211 */ /* 0x000fc600078810ff */
[----:B------:R-:W-:Y:S01]  /*11730*/  STL.64 [R1+0x1bc0], R62 ;  /* 0x001bc03e01007387 */ /* 0x000fe20000100a00 */
[----:B------:R-:W-:-:S03]  /*11740*/  LEA R88, P3, R164, R50, 0x2 ;  /* 0x00000032a4587211 */ /* 0x000fc600078610ff */
[----:B------:R-:W-:Y:S01]  /*11750*/  STL.64 [R1+0x1bc8], R64 ;  /* 0x001bc84001007387 */ /* 0x000fe20000100a00 */
[----:B------:R-:W-:-:S03]  /*11760*/  LEA R90, P2, R165, R50, 0x2 ;  /* 0x00000032a55a7211 */ /* 0x000fc600078410ff */
[----:B------:R-:W-:Y:S01]  /*11770*/  STL.64 [R1+0x1bd0], R66 ;  /* 0x001bd04201007387 */ /* 0x000fe20000100a00 */
[----:B------:R-:W-:-:S03]  /*11780*/  LEA R92, P1, R166, R50, 0x2 ;  /* 0x00000032a65c7211 */ /* 0x000fc600078210ff */
[----:B------:R-:W-:Y:S01]  /*11790*/  STL.64 [R1+0x1bd8], R68 ;  /* 0x001bd84401007387 */ /* 0x000fe20000100a00 */
[----:B------:R-:W-:-:S03]  /*117a0*/  LEA.HI.X.SX32 R85, R162, R2, 0x2, P5 ;  /* 0x00000002a2557211 */ /* 0x000fc600028f16ff */
[----:B------:R4:W-:Y:S01]  /*117b0*/  STL.64 [R1+0x1be0], R70 ;  /* 0x001be04601007387 */ /* 0x0009e20000100a00 */
[----:B------:R-:W-:-:S03]  /*117c0*/  LEA R94, P6, R167, R50, 0x2 ;  /* 0x00000032a75e7211 */ /* 0x000fc600078c10ff */
[----:B------:R-:W-:Y:S01]  /*117d0*/  STL.64 [R1+0x1be8], R72 ;  /* 0x001be84801007387 */ /* 0x000fe20000100a00 */
[----:B------:R-:W-:-:S03]  /*117e0*/  LEA.HI.X.SX32 R87, R163, R2, 0x2, P4 ;  /* 0x00000002a3577211 */ /* 0x000fc600020f16ff */
[----:B------:R-:W-:Y:S01]  /*117f0*/  STL.64 [R1+0x1bf0], R74 ;  /* 0x001bf04a01007387 */ /* 0x000fe20000100a00 */
        /* <DEDUP_REMOVED lines=75> */
[----:B------:R-:W-:Y:S01]  /*11cb0*/  LEA R146, P4, R194, R50, 0x2 ;  /* 0x00000032c2927211 */ /* 0x000fe200078810ff */
[----:B------:R-:W-:Y:S01]  /*11cc0*/  IMAD R216, R216, UR51, RZ ;  /* 0x00000033d8d87c24 */ /* 0x000fe2000f8e02ff */
        /* <DEDUP_REMOVED lines=87> */
[----:B-1----:R-:W-:Y:S01]  /*12240*/  VIADD R4, R5, 0xfffffffe ;  /* 0xfffffffe05047836 */ /* 0x002fe20000000000 */
[----:B------:R-:W-:Y:S01]  /*12250*/  LEA.HI.X.SX32 R183, R212, R2, 0x2, P4 ;  /* 0x00000002d4b77211 */ /* 0x000fe200020f16ff */
[----:B------:R-:W-:Y:S01]  /*12260*/  STL.64 [R1+0x1d70], R170 ;  /* 0x001d70aa01007387 */ /* 0x000fe20000100a00 */
[----:B------:R-:W-:Y:S01]  /*12270*/  LEA R194, P5, R217, R50, 0x2 ;  /* 0x00000032d9c27211 */ /* 0x000fe200078a10ff */
[----:B------:R-:W1:Y:S01]  /*12280*/  LDC R5, c[0x0][0x230] ;  /* 0x00008c00ff057b82 */ /* 0x000e620000000800 */
[----:B------:R-:W-:Y:S01]  /*12290*/  LEA.HI.X.SX32 R185, R213, R2, 0x2, P3 ;  /* 0x00000002d5b97211 */ /* 0x000fe200018f16ff */
[----:B------:R-:W-:Y:S01]  /*122a0*/  STL.64 [R1+0x1d78], R172 ;  /* 0x001d78ac01007387 */ /* 0x000fe20000100a00 */
[----:B------:R-:W-:Y:S01]  /*122b0*/  LEA R196, P4, R218, R50, 0x2 ;  /* 0x00000032dac47211 */ /* 0x000fe200078810ff */
[----:B------:R-:W1:Y:S01]  /*122c0*/  S2R R252, SR_TID.X ;  /* 0x0000000000fc7919 */ /* 0x000e620000002100 */
[----:B------:R-:W-:Y:S01]  /*122d0*/  LEA.HI.X.SX32 R187, R214, R2, 0x2, P2 ;  /* 0x00000002d6bb7211 */ /* 0x000fe200010f16ff */
[----:B------:R-:W-:-:S02]  /*122e0*/  UMOV UR4, 0x400 ;  /* 0x0000040000047882 */ /* 0x000fc40000000000 */
[----:B------:R-:W1:Y:S01]  /*122f0*/  LDC R189, c[0x0][0x230] ;  /* 0x00008c00ffbd7b82 */ /* 0x000e620000000800 */
[----:B------:R-:W-:Y:S01]  /*12300*/  STL.64 [R1+0x1d80], R174 ;  /* 0x001d80ae01007387 */ /* 0x000fe20000100a00 */
[----:B------:R-:W-:Y:S01]  /*12310*/  LEA R198, P3, R219, R50, 0x2 ;  /* 0x00000032dbc67211 */ /* 0x000fe200078610ff */
[----:B------:R-:W-:Y:S01]  /*12320*/  ULDC.64 UR8, c[0x0][0x208] ;  /* 0x0000820000087ab9 */ /* 0x000fe20000000a00 */
[----:B------:R-:W-:Y:S01]  /*12330*/  LEA.HI.X.SX32 R191, R215, R2, 0x2, P1 ;  /* 0x00000002d7bf7211 */ /* 0x000fe200008f16ff */
[----:B------:R-:W-:Y:S01]  /*12340*/  STL.64 [R1+0x1d88], R176 ;  /* 0x001d88b001007387 */ /* 0x000fe20000100a00 */
[----:B------:R-:W-:Y:S01]  /*12350*/  LEA R200, P2, R220, R50, 0x2 ;  /* 0x00000032dcc87211 */ /* 0x000fe200078410ff */
[----:B------:R-:W-:Y:S01]  /*12360*/  ULDC.64 UR10, c[0x0][0x238] ;  /* 0x00008e00000a7ab9 */ /* 0x000fe20000000a00 */
        /* <DEDUP_REMOVED lines=27> */
[-C--:B------:R-:W-:Y:S01]  /*12520*/  LEA.HI.X.SX32 R211, R225, R2.reuse, 0x2, P3 ;  /* 0x00000002e1d37211 */ /* 0x080fe200018f16ff */
[----:B------:R-:W-:Y:S01]  /*12530*/  STL.64 [R1+0x1dd8], R198 ;  /* 0x001dd8c601007387 */ /* 0x000fe20000100a00 */
[----:B------:R-:W-:-:S03]  /*12540*/  LEA.HI.X.SX32 R213, R226, R2, 0x2, P2 ;  /* 0x00000002e2d57211 */ /* 0x000fc600010f16ff */
[----:B------:R-:W-:Y:S01]  /*12550*/  STL.64 [R1+0x1de0], R200 ;  /* 0x001de0c801007387 */ /* 0x000fe20000100a00 */
[----:B------:R-:W-:-:S03]  /*12560*/  LEA.HI.X.SX32 R215, R227, R2, 0x2, P1 ;  /* 0x00000002e3d77211 */ /* 0x000fc600008f16ff */
[----:B------:R-:W-:Y:S01]  /*12570*/  STL.64 [R1+0x1de8], R202 ;  /* 0x001de8ca01007387 */ /* 0x000fe20000100a00 */
[----:B--2---:R-:W-:Y:S02]  /*12580*/  LEA R220, P4, R232, R50, 0x2 ;  /* 0x00000032e8dc7211 */ /* 0x004fe400078810ff */
[----:B------:R-:W-:Y:S01]  /*12590*/  LEA.HI.X.SX32 R217, R228, R2, 0x2, P6 ;  /* 0x00000002e4d97211 */ /* 0x000fe200030f16ff */
[----:B------:R-:W-:Y:S01]  /*125a0*/  STL.64 [R1+0x1df0], R204 ;  /* 0x001df0cc01007387 */ /* 0x000fe20000100a00 */
[----:B------:R-:W-:Y:S02]  /*125b0*/  LEA R222, P3, R231, R50, 0x2 ;  /* 0x00000032e7de7211 */ /* 0x000fe400078610ff */
[----:B------:R-:W-:Y:S01]  /*125c0*/  LEA.HI.X.SX32 R219, R229, R2, 0x2, P5 ;  /* 0x00000002e5db7211 */ /* 0x000fe200028f16ff */
[----:B------:R-:W-:Y:S01]  /*125d0*/  STL.64 [R1+0x1df8], R206 ;  /* 0x001df8ce01007387 */ /* 0x000fe20000100a00 */
[----:B---3--:R-:W-:-:S03]  /*125e0*/  LEA R224, P2, R236, R50, 0x2 ;  /* 0x00000032ece07211 */ /* 0x008fc600078410ff */
[----:B------:R-:W-:Y:S01]  /*125f0*/  STL.64 [R1+0x1e00], R208 ;  /* 0x001e00d001007387 */ /* 0x000fe20000100a00 */
[----:B------:R-:W-:-:S03]  /*12600*/  LEA R226, P1, R233, R50, 0x2 ;  /* 0x00000032e9e27211 */ /* 0x000fc600078210ff */
[----:B------:R-:W-:Y:S01]  /*12610*/  STL.64 [R1+0x1e08], R210 ;  /* 0x001e08d201007387 */ /* 0x000fe20000100a00 */
[----:B------:R-:W-:-:S03]  /*12620*/  LEA.HI.X.SX32 R221, R232, R2, 0x2, P4 ;  /* 0x00000002e8dd7211 */ /* 0x000fc600020f16ff */
[----:B------:R-:W-:Y:S01]  /*12630*/  STL.64 [R1+0x1e10], R212 ;  /* 0x001e10d401007387 */ /* 0x000fe20000100a00 */
[----:B------:R-:W-:-:S03]  /*12640*/  LEA.HI.X.SX32 R223, R231, R2, 0x2, P3 ;  /* 0x00000002e7df7211 */ /* 0x000fc600018f16ff */
[----:B------:R-:W-:Y:S01]  /*12650*/  STL.64 [R1+0x1e18], R214 ;  /* 0x001e18d601007387 */ /* 0x000fe20000100a00 */
[----:B------:R-:W-:-:S03]  /*12660*/  LEA.HI.X.SX32 R225, R236, R2, 0x2, P2 ;  /* 0x00000002ece17211 */ /* 0x000fc600010f16ff */
[----:B------:R-:W-:Y:S01]  /*12670*/  STL.64 [R1+0x1e20], R216 ;  /* 0x001e20d801007387 */ /* 0x000fe20000100a00 */
[----:B----4-:R-:W-:Y:S02]  /*12680*/  LEA R228, P6, R240, R50, 0x2 ;  /* 0x00000032f0e47211 */ /* 0x010fe400078c10ff */
[----:B------:R-:W-:Y:S01]  /*12690*/  LEA.HI.X.SX32 R227, R233, R2, 0x2, P1 ;  /* 0x00000002e9e37211 */ /* 0x000fe200008f16ff */
[----:B------:R-:W-:Y:S01]  /*126a0*/  STL.64 [R1+0x1e28], R218 ;  /* 0x001e28da01007387 */ /* 0x000fe20000100a00 */
[----:B------:R-:W-:-:S03]  /*126b0*/  LEA R230, P5, R235, R50, 0x2 ;  /* 0x00000032ebe67211 */ /* 0x000fc600078a10ff */
[----:B------:R-:W2:Y:S01]  /*126c0*/  LDL.LU R44, [R1+0x48c] ;  /* 0x00048c00012c7983 */ /* 0x000ea20000300800 */
[----:B------:R-:W-:-:S03]  /*126d0*/  LEA.HI.X.SX32 R229, R240, R2, 0x2, P6 ;  /* 0x00000002f0e57211 */ /* 0x000fc600030f16ff */
[----:B------:R-:W3:Y:S01]  /*126e0*/  LDL.LU R45, [R1+0x490] ;  /* 0x00049000012d7983 */ /* 0x000ee20000300800 */
[----:B------:R-:W-:-:S03]  /*126f0*/  LEA.HI.X.SX32 R231, R235, R2, 0x2, P5 ;  /* 0x00000002ebe77211 */ /* 0x000fc600028f16ff */
[----:B------:R-:W-:Y:S04]  /*12700*/  STL.64 [R1+0x1e30], R220 ;  /* 0x001e30dc01007387 */ /* 0x000fe80000100a00 */
[----:B------:R-:W-:Y:S04]  /*12710*/  STL.64 [R1+0x1e38], R222 ;  /* 0x001e38de01007387 */ /* 0x000fe80000100a00 */
[----:B------:R-:W-:Y:S04]  /*12720*/  STL.64 [R1+0x1e40], R224 ;  /* 0x001e40e001007387 */ /* 0x000fe80000100a00 */
[----:B------:R-:W-:Y:S04]  /*12730*/  STL.64 [R1+0x1e48], R226 ;  /* 0x001e48e201007387 */ /* 0x000fe80000100a00 */
[----:B------:R-:W4:Y:S04]  /*12740*/  LDL.LU R46, [R1+0x494] ;  /* 0x00049400012e7983 */ /* 0x000f280000300800 */
[----:B------:R-:W4:Y:S04]  /*12750*/  LDL.LU R47, [R1+0x498] ;  /* 0x00049800012f7983 */ /* 0x000f280000300800 */
[----:B------:R-:W4:Y:S04]  /*12760*/  LDL.LU R49, [R1+0x49c] ;  /* 0x00049c0001317983 */ /* 0x000f280000300800 */
[----:B------:R-:W-:Y:S04]  /*12770*/  STL.64 [R1+0x1e50], R228 ;  /* 0x001e50e401007387 */ /* 0x000fe80000100a00 */
[----:B------:R-:W-:Y:S04]  /*12780*/  STL.64 [R1+0x1e58], R230 ;  /* 0x001e58e601007387 */ /* 0x000fe80000100a00 */
[----:B------:R-:W4:Y:S01]  /*12790*/  LDL.LU R51, [R1+0x4a0] ;  /* 0x0004a00001337983 */ /* 0x000f220000300800 */
[----:B------:R-:W-:-:S02]  /*127a0*/  LEA R232, P4, R244, R50, 0x2 ;  /* 0x00000032f4e87211 */ /* 0x000fc400078810ff */
[-C--:B------:R-:W-:Y:S02]  /*127b0*/  LEA R234, P3, R237, R50.reuse, 0x2 ;  /* 0x00000032edea7211 */ /* 0x080fe400078610ff */
[-C--:B------:R-:W-:Y:S02]  /*127c0*/  LEA R236, P2, R39, R50.reuse, 0x2 ;  /* 0x0000003227ec7211 */ /* 0x080fe400078410ff */
[-C--:B------:R-:W-:Y:S02]  /*127d0*/  LEA R238, P1, R239, R50.reuse, 0x2 ;  /* 0x00000032efee7211 */ /* 0x080fe400078210ff */
[----:B------:R-:W-:Y:S02]  /*127e0*/  LEA R240, P6, R40, R50, 0x2 ;  /* 0x0000003228f07211 */ /* 0x000fe400078c10ff */
[----:B------:R-:W-:Y:S02]  /*127f0*/  LEA.HI.X.SX32 R233, R244, R2, 0x2, P4 ;  /* 0x00000002f4e97211 */ /* 0x000fe400020f16ff */
[----:B------:R-:W-:-:S02]  /*12800*/  LEA R242, P5, R41, R50, 0x2 ;  /* 0x0000003229f27211 */ /* 0x000fc400078a10ff */
[----:B------:R-:W-:Y:S02]  /*12810*/  LEA.HI.X.SX32 R235, R237, R2, 0x2, P3 ;  /* 0x00000002edeb7211 */ /* 0x000fe400018f16ff */
[----:B------:R-:W-:Y:S02]  /*12820*/  LEA R244, P4, R42, R50, 0x2 ;  /* 0x000000322af47211 */ /* 0x000fe400078810ff */
[----:B------:R-:W-:Y:S02]  /*12830*/  LEA.HI.X.SX32 R237, R39, R2, 0x2, P2 ;  /* 0x0000000227ed7211 */ /* 0x000fe400010f16ff */
[----:B------:R-:W-:Y:S02]  /*12840*/  LEA R10, P3, R43, R50, 0x2 ;  /* 0x000000322b0a7211 */ /* 0x000fe400078610ff */
[-C--:B------:R-:W-:Y:S01]  /*12850*/  LEA.HI.X.SX32 R239, R239, R2.reuse, 0x2, P1 ;  /* 0x00000002efef7211 */ /* 0x080fe200008f16ff */
[----:B------:R-:W-:Y:S01]  /*12860*/  STL.64 [R1+0x1e60], R232 ;  /* 0x001e60e801007387 */ /* 0x000fe20000100a00 */
[----:B------:R-:W-:-:S02]  /*12870*/  LEA.HI.X.SX32 R241, R40, R2, 0x2, P6 ;  /* 0x0000000228f17211 */ /* 0x000fc400030f16ff */
        /* <DEDUP_REMOVED lines=9> */
[-C--:B------:R-:W-:Y:S01]  /*12910*/  LEA.HI.X.SX32 R17, R246, R2.reuse, 0x2, P6 ;  /* 0x00000002f6117211 */ /* 0x080fe200030f16ff */
[----:B------:R-:W-:Y:S01]  /*12920*/  STL.64 [R1+0x1e80], R240 ;  /* 0x001e80f001007387 */ /* 0x000fe20000100a00 */
[-C--:B------:R-:W-:Y:S01]  /*12930*/  LEA.HI.X.SX32 R19, R247, R2.reuse, 0x2, P5 ;  /* 0x00000002f7137211 */ /* 0x080fe200028f16ff */
[----:B-1----:R-:W-:Y:S01]  /*12940*/  IMAD.SHL.U32 R3, R252, 0x10, RZ ;  /* 0x00000010fc037824 */ /* 0x002fe200078e00ff */
[----:B------:R-:W-:Y:S01]  /*12950*/  LEA.HI.X.SX32 R21, R248, R2, 0x2, P4 ;  /* 0x00000002f8157211 */ /* 0x000fe200020f16ff */
[----:B------:R-:W-:Y:S01]  /*12960*/  STL.64 [R1+0x1e88], R242 ;  /* 0x001e88f201007387 */ /* 0x000fe20000100a00 */
[-C--:B------:R-:W-:Y:S02]  /*12970*/  LEA R30, P5, R54, R50.reuse, 0x2 ;  /* 0x00000032361e7211 */ /* 0x080fe400078a10ff */
[----:B------:R-:W-:Y:S01]  /*12980*/  LOP3.LUT R71, R252, 0x7f, RZ, 0xc0, !PT ;  /* 0x0000007ffc477812 */ /* 0x000fe200078ec0ff */
[----:B------:R-:W-:Y:S01]  /*12990*/  STL.64 [R1+0x1e90], R244 ;  /* 0x001e90f401007387 */ /* 0x000fe20000100a00 */
[----:B------:R-:W-:Y:S01]  /*129a0*/  LEA R32, P4, R55, R50, 0x2 ;  /* 0x0000003237207211 */ /* 0x000fe200078810ff */
[----:B------:R-:W1:Y:S02]  /*129b0*/  LDC R252, c[0x0][0x230] ;  /* 0x00008c00fffc7b82 */ /* 0x000e640000000800 */
[----:B------:R-:W-:Y:S01]  /*129c0*/  STL.64 [R1+0x1e98], R10 ;  /* 0x001e980a01007387 */ /* 0x000fe20000100a00 */
[----:B------:R-:W-:-:S02]  /*129d0*/  LEA.HI.X.SX32 R31, R54, R2, 0x2, P5 ;  /* 0x00000002361f7211 */ /* 0x000fc400028f16ff */
[----:B------:R-:W-:Y:S01]  /*129e0*/  LEA.HI.X.SX32 R33, R55, R2, 0x2, P4 ;  /* 0x0000000237217211 */ /* 0x000fe200020f16ff */
[----:B------:R-:W-:Y:S02]  /*129f0*/  ULEA UR61, UR61, UR4, 0x18 ;  /* 0x000000043d3d7291 */ /* 0x000fe4000f8ec03f */
[----:B------:R-:W1:Y:S01]  /*12a00*/  LDC R246, c[0x0][0x230] ;  /* 0x00008c00fff67b82 */ /* 0x000e620000000800 */
[----:B--2---:R-:W-:-:S07]  /*12a10*/  LEA R12, P2, R44, R50, 0x2 ;  /* 0x000000322c0c7211 */ /* 0x004fce00078410ff */
[----:B------:R-:W2:Y:S01]  /*12a20*/  LDC R247, c[0x0][0x230] ;  /* 0x00008c00fff77b82 */ /* 0x000ea20000000800 */
[C---:B---3--:R-:W-:Y:S01]  /*12a30*/  LEA R14, P1, R45.reuse, R50, 0x2 ;  /* 0x000000322d0e7211 */ /* 0x048fe200078210ff */
[----:B------:R-:W-:Y:S01]  /*12a40*/  USHF.L.U32 UR7, UR10, 0x7, URZ ;  /* 0x000000070a077899 */ /* 0x000fe2000800063f */
[-C--:B------:R-:W-:Y:S01]  /*12a50*/  LEA.HI.X.SX32 R13, R44, R2.reuse, 0x2, P2 ;  /* 0x000000022c0d7211 */ /* 0x080fe200010f16ff */
[----:B------:R-:W-:Y:S01]  /*12a60*/  ULDC UR4, c[0x0][0x230] ;  /* 0x00008c0000047ab9 */ /* 0x000fe20000000800 */
[----:B------:R-:W-:-:S03]  /*12a70*/  LEA.HI.X.SX32 R15, R45, R2, 0x2, P1 ;  /* 0x000000022d0f7211 */ /* 0x000fc600008f16ff */
[----:B------:R-:W-:Y:S04]  /*12a80*/  STL.64 [R1+0x1ea0], R12 ;  /* 0x001ea00c01007387 */ /* 0x000fe80000100a00 */
[----:B------:R-:W-:Y:S01]  /*12a90*/  STL.64 [R1+0x1ea8], R14 ;  /* 0x001ea80e01007387 */ /* 0x000fe20000100a00 */
[CC--:B----4-:R-:W-:Y:S02]  /*12aa0*/  LEA R22, P3, R46.reuse, R50.reuse, 0x2 ;  /* 0x000000322e167211 */ /* 0x0d0fe400078610ff */
[----:B------:R-:W-:Y:S02]  /*12ab0*/  LEA R24, P2, R47, R50, 0x2 ;  /* 0x000000322f187211 */ /* 0x000fe400078410ff */
[----:B------:R-:W-:Y:S02]  /*12ac0*/  LEA.HI.X.SX32 R23, R46, R2, 0x2, P3 ;  /* 0x000000022e177211 */ /* 0x000fe400018f16ff */
[----:B------:R-:W-:Y:S01]  /*12ad0*/  LEA R26, P1, R49, R50, 0x2 ;  /* 0x00000032311a7211 */ /* 0x000fe200078210ff */
[----:B------:R3:W-:Y:S01]  /*12ae0*/  STL.64 [R1+0x1eb0], R16 ;  /* 0x001eb01001007387 */ /* 0x0007e20000100a00 */
[----:B------:R-:W-:-:S02]  /*12af0*/  LEA.HI.X.SX32 R25, R47, R2, 0x2, P2 ;  /* 0x000000022f197211 */ /* 0x000fc400010f16ff */
[----:B------:R-:W-:Y:S01]  /*12b00*/  LEA.HI.X.SX32 R27, R49, R2, 0x2, P1 ;  /* 0x00000002311b7211 */ /* 0x000fe200008f16ff */
[----:B------:R-:W-:Y:S01]  /*12b10*/  STL.64 [R1+0x1eb8], R18 ;  /* 0x001eb81201007387 */ /* 0x000fe20000100a00 */
[-C--:B------:R-:W-:Y:S01]  /*12b20*/  LEA R42, P3, R8, R50.reuse, 0x2 ;  /* 0x00000032082a7211 */ /* 0x080fe200078610ff */
[----:B------:R-:W4:Y:S01]  /*12b30*/  LDC R49, c[0x0][0x230] ;  /* 0x00008c00ff317b82 */ /* 0x000f220000000800 */
[C---:B------:R-:W-:Y:S01]  /*12b40*/  LEA R28, P6, R51.reuse, R50, 0x2 ;  /* 0x00000032331c7211 */ /* 0x040fe200078c10ff */
[----:B------:R-:W-:Y:S03]  /*12b50*/  STL.64 [R1+0x1ec0], R20 ;  /* 0x001ec01401007387 */ /* 0x000fe60000100a00 */
[----:B------:R-:W-:Y:S01]  /*12b60*/  LEA.HI.X.SX32 R29, R51, R2, 0x2, P6 ;  /* 0x00000002331d7211 */ /* 0x000fe200030f16ff */
[----:B------:R-:W-:Y:S01]  /*12b70*/  STL.64 [R1+0x1ec8], R22 ;  /* 0x001ec81601007387 */ /* 0x000fe20000100a00 */
[----:B------:R-:W-:-:S03]  /*12b80*/  LEA R34, P2, R9, R50, 0x2 ;  /* 0x0000003209227211 */ /* 0x000fc600078410ff */
[----:B------:R-:W-:Y:S01]  /*12b90*/  STL.64 [R1+0x1ed0], R24 ;  /* 0x001ed01801007387 */ /* 0x000fe20000100a00 */
[----:B------:R-:W-:-:S03]  /*12ba0*/  LEA.HI.X.SX32 R43, R8, R2, 0x2, P3 ;  /* 0x00000002082b7211 */ /* 0x000fc600018f16ff */
[----:B------:R-:W-:Y:S01]  /*12bb0*/  STL.64 [R1+0x1ed8], R26 ;  /* 0x001ed81a01007387 */ /* 0x000fe20000100a00 */
[----:B------:R-:W-:-:S03]  /*12bc0*/  LEA.HI.X.SX32 R35, R9, R2, 0x2, P2 ;  /* 0x0000000209237211 */ /* 0x000fc600010f16ff */
[----:B------:R-:W-:Y:S01]  /*12bd0*/  STL.64 [R1+0x1ee0], R28 ;  /* 0x001ee01c01007387 */ /* 0x000fe20000100a00 */
[----:B------:R-:W-:-:S03]  /*12be0*/  LEA R36, P1, R48, R50, 0x2 ;  /* 0x0000003230247211 */ /* 0x000fc600078210ff */
[----:B------:R-:W3:Y:S04]  /*12bf0*/  LDL.LU R54, [R1+0x2238] ;  /* 0x0022380001367983 */ /* 0x000ee80000300800 */
[----:B------:R-:W-:Y:S04]  /*12c00*/  STL.64 [R1+0x1ee8], R30 ;  /* 0x001ee81e01007387 */ /* 0x000fe80000100a00 */
[----:B------:R-:W3:Y:S04]  /*12c10*/  LDL.LU R55, [R1+0x2234] ;  /* 0x0022340001377983 */ /* 0x000ee80000300800 */
[----:B------:R-:W-:Y:S01]  /*12c20*/  STL.64 [R1+0x1ef0], R32 ;  /* 0x001ef02001007387 */ /* 0x000fe20000100a00 */
[----:B------:R-:W-:-:S03]  /*12c30*/  LEA.HI.X.SX32 R37, R48, R2, 0x2, P1 ;  /* 0x0000000230257211 */ /* 0x000fc600008f16ff */
[----:B------:R-:W2:Y:S04]  /*12c40*/  LDL.LU R8, [R1+0x2230] ;  /* 0x0022300001087983 */ /* 0x000ea80000300800 */
[----:B------:R-:W-:Y:S04]  /*12c50*/  STL.64 [R1+0x1ef8], R42 ;  /* 0x001ef82a01007387 */ /* 0x000fe80000100a00 */
[----:B------:R-:W2:Y:S04]  /*12c60*/  LDL.LU R9, [R1+0x222c] ;  /* 0x00222c0001097983 */ /* 0x000ea80000300800 */
[----:B------:R-:W-:Y:S04]  /*12c70*/  STL.64 [R1+0x1f00], R34 ;  /* 0x001f002201007387 */ /* 0x000fe80000100a00 */
[----:B------:R-:W2:Y:S01]  /*12c80*/  LDL.LU R48, [R1+0x2228] ;  /* 0x0022280001307983 */ /* 0x000ea20000300800 */
[----:B------:R-:W-:Y:S01]  /*12c90*/  LEA R44, P4, R251, R50, 0x2 ;  /* 0x00000032fb2c7211 */ /* 0x000fe200078810ff */
[----:B----4-:R-:W-:-:S03]  /*12ca0*/  VIADD R49, R49, 0xffffffff ;  /* 0xffffffff31317836 */ /* 0x010fc60000000000 */
[----:B------:R-:W-:Y:S02]  /*12cb0*/  LEA.HI.X.SX32 R45, R251, R2, 0x2, P4 ;  /* 0x00000002fb2d7211 */ /* 0x000fe400020f16ff */
[----:B------:R-:W-:Y:S02]  /*12cc0*/  ISETP.GE.U32.AND P4, PT, R49, 0x7fffff80, PT ;  /* 0x7fffff803100780c */ /* 0x000fe40003f86070 */
[-C--:B------:R-:W-:Y:S01]  /*12cd0*/  LEA R38, P6, R188, R50.reuse, 0x2 ;  /* 0x00000032bc267211 */ /* 0x080fe200078c10ff */
[----:B------:R-:W4:Y:S01]  /*12ce0*/  LDC R49, c[0x0][0x230] ;  /* 0x00008c00ff317b82 */ /* 0x000f220000000800 */
[-C--:B------:R-:W-:Y:S02]  /*12cf0*/  LEA R40, P5, R0, R50.reuse, 0x2 ;  /* 0x0000003200287211 */ /* 0x080fe400078a10ff */
[-C--:B------:R-:W-:Y:S02]  /*12d00*/  LEA R46, P3, R250, R50.reuse, 0x2 ;  /* 0x00000032fa2e7211 */ /* 0x080fe400078610ff */
[----:B------:R-:W-:-:S02]  /*12d10*/  LEA R50, P2, R249, R50, 0x2 ;  /* 0x00000032f9327211 */ /* 0x000fc400078410ff */
[-C--:B------:R-:W-:Y:S02]  /*12d20*/  LEA.HI.X.SX32 R39, R188, R2.reuse, 0x2, P6 ;  /* 0x00000002bc277211 */ /* 0x080fe400030f16ff */
[----:B------:R-:W-:Y:S01]  /*12d30*/  LOP3.LUT R3, R3, 0x70, RZ, 0xc0, !PT ;  /* 0x0000007003037812 */ /* 0x000fe200078ec0ff */
[----:B------:R-:W-:Y:S01]  /*12d40*/  STL.64 [R1+0x1f08], R36 ;  /* 0x001f082401007387 */ /* 0x000fe20000100a00 */
[-C--:B------:R-:W-:Y:S01]  /*12d50*/  LEA.HI.X.SX32 R41, R0, R2.reuse, 0x2, P5 ;  /* 0x0000000200297211 */ /* 0x080fe200028f16ff */
[----:B------:R-:W2:Y:S01]  /*12d60*/  LDC R251, c[0x0][0x230] ;  /* 0x00008c00fffb7b82 */ /* 0x000ea20000000800 */
[-C--:B------:R-:W-:Y:S02]  /*12d70*/  LEA.HI.X.SX32 R47, R250, R2.reuse, 0x2, P3 ;  /* 0x00000002fa2f7211 */ /* 0x080fe400018f16ff */
[----:B------:R-:W-:Y:S01]  /*12d80*/  LEA.HI.X.SX32 R51, R249, R2, 0x2, P2 ;  /* 0x00000002f9337211 */ /* 0x000fe200010f16ff */
[----:B------:R-:W-:Y:S01]  /*12d90*/  IMAD R3, R71, 0x80, R3 ;  /* 0x0000008047037824 */ /* 0x000fe200078e0203 */
[----:B------:R-:W-:Y:S01]  /*12da0*/  ISETP.GE.U32.AND P3, PT, R4, 0x7fffff7f, PT ;  /* 0x7fffff7f0400780c */ /* 0x000fe20003f66070 */
[----:B------:R-:W2:Y:S02]  /*12db0*/  LDL.LU R188, [R1+0x2224] ;  /* 0x0022240001bc7983 */ /* 0x000ea40000300800 */
[----:B------:R-:W2:Y:S01]  /*12dc0*/  LDC R249, c[0x0][0x230] ;  /* 0x00008c00fff97b82 */ /* 0x000ea20000000800 */
[----:B----4-:R-:W-:-:S07]  /*12dd0*/  VIADD R2, R49, 0xfffffffc ;  /* 0xfffffffc31027836 */ /* 0x010fce0000000000 */
[----:B------:R-:W4:Y:S01]  /*12de0*/  LDC R49, c[0x0][0x230] ;  /* 0x00008c00ff317b82 */ /* 0x000f220000000800 */
[----:B------:R-:W-:-:S04]  /*12df0*/  IADD3 R4, R5, -0x3, RZ ;  /* 0xfffffffd05047810 */ /* 0x000fc80007ffe0ff */
[----:B------:R-:W-:-:S03]  /*12e00*/  ISETP.GE.U32.AND P2, PT, R4, 0x7fffff7e, PT ;  /* 0x7fffff7e0400780c */ /* 0x000fc60003f46070 */
[----:B------:R-:W1:Y:S08]  /*12e10*/  LDC R5, c[0x0][0x230] ;  /* 0x00008c00ff057b82 */ /* 0x000e700000000800 */
[----:B------:R-:W2:Y:S01]  /*12e20*/  LDC R250, c[0x0][0x230] ;  /* 0x00008c00fffa7b82 */ /* 0x000ea20000000800 */
[----:B----4-:R-:W-:-:S07]  /*12e30*/  VIADD R4, R49, 0xffffffdf ;  /* 0xffffffdf31047836 */ /* 0x010fce0000000000 */
[----:B------:R-:W4:Y:S01]  /*12e40*/  LDC R49, c[0x0][0x230] ;  /* 0x00008c00ff317b82 */ /* 0x000f220000000800 */
[----:B------:R-:W-:Y:S01]  /*12e50*/  ISETP.GE.U32.AND P6, PT, R2, 0x7fffff7d, PT ;  /* 0x7fffff7d0200780c */ /* 0x000fe20003fc6070 */
[----:B------:R-:W-:Y:S01]  /*12e60*/  VIADD R248, R3, UR61 ;  /* 0x0000003d03f87c36 */ /* 0x000fe20008000000 */
[----:B------:R-:W-:Y:S01]  /*12e70*/  ISETP.GE.U32.AND P5, PT, R4, 0x7fffff60, PT ;  /* 0x7fffff600400780c */ /* 0x000fe20003fa6070 */
[----:B-1----:R-:W-:-:S04]  /*12e80*/  VIADD R4, R5, 0xffffffdc ;  /* 0xffffffdc05047836 */ /* 0x002fc80000000000 */
[----:B------:R-:W1:Y:S01]  /*12e90*/  LDC R5, c[0x0][0x230] ;  /* 0x00008c00ff057b82 */ /* 0x000e620000000800 */
[----:B----4-:R-:W-:-:S07]  /*12ea0*/  IADD3 R2, R49, -0x22, RZ ;  /* 0xffffffde31027810 */ /* 0x010fce0007ffe0ff */
[----:B------:R-:W4:Y:S01]  /*12eb0*/  LDC R49, c[0x0][0x230] ;  /* 0x00008c00ff317b82 */ /* 0x000f220000000800 */
[----:B------:R-:W-:Y:S01]  /*12ec0*/  ISETP.GE.U32.AND P1, PT, R2, 0x7fffff5f, PT ;  /* 0x7fffff5f0200780c */ /* 0x000fe20003f26070 */
[----:B------:R-:W-:Y:S01]  /*12ed0*/  VIADD R2, R252, 0xffffffdd ;  /* 0xffffffddfc027836 */ /* 0x000fe20000000000 */
[----:B------:R-:W-:Y:S04]  /*12ee0*/  STL.64 [R1+0x1f10], R38 ;  /* 0x001f102601007387 */ /* 0x000fe80000100a00 */
[----:B------:R-:W5:Y:S01]  /*12ef0*/  LDL.LU R0, [R1+0x2220] ;  /* 0x0022200001007983 */ /* 0x000f620000300800 */
[----:B------:R-:W1:Y:S03]  /*12f00*/  LDC R252, c[0x0][0x230] ;  /* 0x00008c00fffc7b82 */ /* 0x000e660000000800 */
[----:B------:R-:W-:Y:S04]  /*12f10*/  STL.64 [R1+0x1f18], R40 ;  /* 0x001f182801007387 */ /* 0x000fe80000100a00 */
[----:B------:R-:W-:Y:S04]  /*12f20*/  STL.64 [R1+0x1f20], R44 ;  /* 0x001f202c01007387 */ /* 0x000fe80000100a00 */
[----:B------:R-:W-:Y:S04]  /*12f30*/  STL.64 [R1+0x1f28], R46 ;  /* 0x001f282e01007387 */ /* 0x000fe80000100a00 */
[----:B------:R-:W-:Y:S04]  /*12f40*/  STL.64 [R1+0x1f30], R50 ;  /* 0x001f303201007387 */ /* 0x000fe80000100a00 */
[----:B------:R-:W-:Y:S01]  /*12f50*/  @!PT LDS RZ, [RZ] ;  /* 0x00000000fffff984 */ /* 0x000fe20000000800 */
[----:B------:R-:W-:Y:S01]  /*12f60*/  @!PT LDS RZ, [RZ] ;  /* 0x00000000fffff984 */ /* 0x000fe20000000800 */
[----:B------:R-:W-:Y:S01]  /*12f70*/  @!PT LDS RZ, [RZ] ;  /* 0x00000000fffff984 */ /* 0x000fe20000000800 */
[----:B---3--:R-:W-:Y:S04]  /*12f80*/  LDGSTS.E [R248], desc[UR8][R54.64], !P4 ;  /* 0x0000000036f87fae */ /* 0x008fe8000e121848 */
[----:B--2---:R-:W-:Y:S01]  /*12f90*/  LDGSTS.E [R248+0x4000], desc[UR8][R8.64], !P4 ;  /* 0x0400000008f87fae */ /* 0x004fe2000e121848 */
[----:B------:R-:W-:Y:S01]  /*12fa0*/  ISETP.GE.U32.AND P4, PT, R2, 0x7fffff5e, PT ;  /* 0x7fffff5e0200780c */ /* 0x000fe20003f86070 */
[C---:B------:R-:W-:Y:S01]  /*12fb0*/  IMAD.WIDE R60, R48.reuse, 0x4, R54 ;  /* 0x00000004303c7825 */ /* 0x040fe200078e0236 */
[----:B------:R-:W-:-:S03]  /*12fc0*/  SHF.L.U32 R2, R48, 0x1, RZ ;  /* 0x0000000130027819 */ /* 0x000fc600000006ff */
[----:B------:R-:W-:Y:S01]  /*12fd0*/  IMAD.WIDE R58, R48, 0x4, R8 ;  /* 0x00000004303a7825 */ /* 0x000fe200078e0208 */
[----:B------:R-:W-:Y:S03]  /*12fe0*/  LDGSTS.E [R248+0x4], desc[UR8][R60.64], !P3 ;  /* 0x000040003cf87fae */ /* 0x000fe6000d921848 */
[----:B------:R-:W-:Y:S01]  /*12ff0*/  IMAD.WIDE R56, R2, 0x4, R54 ;  /* 0x0000000402387825 */ /* 0x000fe200078e0236 */
[----:B------:R-:W-:Y:S01]  /*13000*/  LDGSTS.E [R248+0x4004], desc[UR8][R58.64], !P3 ;  /* 0x040040003af87fae */ /* 0x000fe2000d921848 */
[----:B------:R-:W-:Y:S02]  /*13010*/  ISETP.GE.U32.AND P3, PT, R4, 0x7fffff5d, PT ;  /* 0x7fffff5d0400780c */ /* 0x000fe40003f66070 */
[----:B------:R-:W-:Y:S01]  /*13020*/  IMAD.WIDE R52, R2, 0x4, R8 ;  /* 0x0000000402347825 */ /* 0x000fe200078e0208 */
[----:B------:R-:W-:Y:S03]  /*13030*/  LDGSTS.E [R248+0x8], desc[UR8][R56.64], !P2 ;  /* 0x0000800038f87fae */ /* 0x000fe6000d121848 */
[----:B----4-:R-:W-:Y:S01]  /*13040*/  VIADD R4, R49, 0xffffffbf ;  /* 0xffffffbf31047836 */ /* 0x010fe20000000000 */
[----:B------:R-:W-:Y:S01]  /*13050*/  LDGSTS.E [R248+0x4008], desc[UR8][R52.64], !P2 ;  /* 0x0400800034f87fae */ /* 0x000fe2000d121848 */
[----:B------:R-:W-:Y:S01]  /*13060*/  IMAD R2, R48, 0x3, RZ ;  /* 0x0000000330027824 */ /* 0x000fe200078e02ff */
[----:B------:R-:W2:Y:S02]  /*13070*/  LDC R49, c[0x0][0x230] ;  /* 0x00008c00ff317b82 */ /* 0x000ea40000000800 */
[----:B------:R-:W-:Y:S01]  /*13080*/  ISETP.GE.U32.AND P2, PT, R4, 0x7fffff40, PT ;  /* 0x7fffff400400780c */ /* 0x000fe20003f46070 */
[----:B------:R-:W-:-:S04]  /*13090*/  IMAD.WIDE R6, R2, 0x4, R54 ;  /* 0x0000000402067825 */ /* 0x000fc800078e0236 */
[----:B------:R-:W-:Y:S01]  /*130a0*/  IMAD.WIDE R62, R2, 0x4, R8 ;  /* 0x00000004023e7825 */ /* 0x000fe200078e0208 */
[----:B------:R-:W-:Y:S01]  /*130b0*/  SHF.L.U32 R2, R48, 0x5, RZ ;  /* 0x0000000530027819 */ /* 0x000fe200000006ff */
[----:B------:R-:W-:Y:S02]  /*130c0*/  LDGSTS.E [R248+0xc], desc[UR8][R6.64], !P6 ;  /* 0x0000c00006f87fae */ /* 0x000fe4000f121848 */
[----:B------:R-:W-:Y:S02]  /*130d0*/  VIADD R4, R189, 0xffffffbe ;  /* 0xffffffbebd047836 */ /* 0x000fe40000000000 */
[----:B------:R-:W-:Y:S01]  /*130e0*/  LDGSTS.E [R248+0x400c], desc[UR8][R62.64], !P6 ;  /* 0x0400c0003ef87fae */ /* 0x000fe2000f121848 */
[----:B------:R-:W-:Y:S01]  /*130f0*/  IMAD.WIDE R16, R2, 0x4, R54 ;  /* 0x0000000402107825 */ /* 0x000fe200078e0236 */
[----:B------:R-:W3:Y:S01]  /*13100*/  LDC R189, c[0x0][0x230] ;  /* 0x00008c00ffbd7b82 */ /* 0x000ee20000000800 */
[----:B------:R-:W-:Y:S02]  /*13110*/  ISETP.GE.U32.AND P6, PT, R4, 0x7fffff3f, PT ;  /* 0x7fffff3f0400780c */ /* 0x000fe40003fc6070 */
[----:B------:R-:W-:Y:S01]  /*13120*/  IMAD.WIDE R14, R2, 0x4, R8 ;  /* 0x00000004020e7825 */ /* 0x000fe200078e0208 */
[----:B------:R4:W-:Y:S03]  /*13130*/  LDGSTS.E [R248+0x8000], desc[UR8][R16.64], !P5 ;  /* 0x0800000010f87fae */ /* 0x0009e6000e921848 */
[----:B------:R-:W-:Y:S01]  /*13140*/  IMAD R4, R48, 0x21, RZ ;  /* 0x0000002130047824 */ /* 0x000fe200078e02ff */
[----:B------:R4:W-:Y:S01]  /*13150*/  LDGSTS.E [R248+0xc000], desc[UR8][R14.64], !P5 ;  /* 0x0c0000000ef87fae */ /* 0x0009e2000e921848 */
[----:B-1----:R-:W-:-:S02]  /*13160*/  VIADD R2, R5, 0xffffffbd ;  /* 0xffffffbd05027836 */ /* 0x002fc40000000000 */
[----:B------:R-:W-:-:S03]  /*13170*/  IMAD.WIDE R12, R4, 0x4, R54 ;  /* 0x00000004040c7825 */ /* 0x000fc600078e0236 */
[----:B------:R-:W-:Y:S01]  /*13180*/  ISETP.GE.U32.AND P5, PT, R2, 0x7fffff3e, PT ;  /* 0x7fffff3e0200780c */ /* 0x000fe20003fa6070 */
[----:B------:R-:W-:Y:S01]  /*13190*/  IMAD.WIDE R10, R4, 0x4, R8 ;  /* 0x00000004040a7825 */ /* 0x000fe200078e0208 */
[----:B------:R1:W-:Y:S03]  /*131a0*/  LDGSTS.E [R248+0x8004], desc[UR8][R12.64], !P1 ;  /* 0x080040000cf87fae */ /* 0x0003e6000c921848 */
[----:B------:R-:W-:Y:S01]  /*131b0*/  VIADD R2, R246, 0xffffffbc ;  /* 0xffffffbcf6027836 */ /* 0x000fe20000000000 */
[----:B------:R2:W-:Y:S01]  /*131c0*/  LDGSTS.E [R248+0xc004], desc[UR8][R10.64], !P1 ;  /* 0x0c0040000af87fae */ /* 0x0005e2000c921848 */
[----:B------:R-:W-:Y:S01]  /*131d0*/  IMAD R4, R48, 0x23, RZ ;  /* 0x0000002330047824 */ /* 0x000fe200078e02ff */
[----:B------:R-:W3:Y:S02]  /*131e0*/  LDC R246, c[0x0][0x230] ;  /* 0x00008c00fff67b82 */ /* 0x000ee40000000800 */
[----:B------:R-:W-:Y:S01]  /*131f0*/  ISETP.GE.U32.AND P1, PT, R2, 0x7fffff3d, PT ;  /* 0x7fffff3d0200780c */ /* 0x000fe20003f26070 */
[C---:B------:R-:W-:Y:S01]  /*13200*/  IMAD R2, R48.reuse, 0x22, RZ ;  /* 0x0000002230027824 */ /* 0x040fe200078e02ff */
[----:B------:R4:W-:Y:S04]  /*13210*/  STL.64 [R1+0xa58], R16 ;  /* 0x000a581001007387 */ /* 0x0009e80000100a00 */
[----:B------:R1:W-:Y:S01]  /*13220*/  STL.64 [R1+0xa50], R14 ;  /* 0x000a500e01007387 */ /* 0x0003e20000100a00 */
[----:B------:R-:W-:-:S03]  /*13230*/  IMAD.SHL.U32 R5, R48, 0x40, RZ ;  /* 0x0000004030057824 */ /* 0x000fc600078e00ff */
[----:B------:R2:W-:Y:S01]  /*13240*/  STL.64 [R1+0xa48], R12 ;  /* 0x000a480c01007387 */ /* 0x0005e20000100a00 */
[----:B----4-:R-:W-:-:S03]  /*13250*/  IMAD.WIDE R16, R2, 0x4, R54 ;  /* 0x0000000402107825 */ /* 0x010fc600078e0236 */
[----:B------:R4:W-:Y:S01]  /*13260*/  STL.64 [R1+0xa40], R10 ;  /* 0x000a400a01007387 */ /* 0x0009e20000100a00 */
[----:B-1----:R-:W-:-:S03]  /*13270*/  IMAD.WIDE R14, R2, 0x4, R8 ;  /* 0x00000004020e7825 */ /* 0x002fc600078e0208 */
[----:B------:R-:W-:Y:S01]  /*13280*/  STL.64 [R1+0xa38], R16 ;  /* 0x000a381001007387 */ /* 0x000fe20000100a00 */
[----:B--2---:R-:W-:-:S03]  /*13290*/  IMAD.WIDE R12, R4, 0x4, R54 ;  /* 0x00000004040c7825 */ /* 0x004fc600078e0236 */
[----:B------:R-:W-:Y:S01]  /*132a0*/  LDGSTS.E [R248+0x8008], desc[UR8][R16.64], !P4 ;  /* 0x0800800010f87fae */ /* 0x000fe2000e121848 */
[----:B----4-:R-:W-:-:S03]  /*132b0*/  IMAD.WIDE R10, R4, 0x4, R8 ;  /* 0x00000004040a7825 */ /* 0x010fc600078e0208 */
[----:B------:R-:W-:Y:S04]  /*132c0*/  STL.64 [R1+0xa30], R14 ;  /* 0x000a300e01007387 */ /* 0x000fe80000100a00 */
[----:B------:R-:W-:Y:S01]  /*132d0*/  LDGSTS.E [R248+0xc008], desc[UR8][R14.64], !P4 ;  /* 0x0c0080000ef87fae */ /* 0x000fe2000e121848 */
[----:B------:R-:W-:-:S03]  /*132e0*/  IADD3 R49, R49, -0x61, RZ ;  /* 0xffffff9f31317810 */ /* 0x000fc60007ffe0ff */
[----:B------:R1:W-:Y:S01]  /*132f0*/  STL.64 [R1+0xa28], R12 ;  /* 0x000a280c01007387 */ /* 0x0003e20000100a00 */
[----:B------:R-:W-:-:S03]  /*13300*/  VIADD R2, R247, 0xffffff9e ;  /* 0xffffff9ef7027836 */ /* 0x000fc60000000000 */
[----:B------:R1:W-:Y:S01]  /*13310*/  LDGSTS.E [R248+0x800c], desc[UR8][R12.64], !P3 ;  /* 0x0800c0000cf87fae */ /* 0x0003e2000d921848 */
[----:B------:R-:W-:Y:S01]  /*13320*/  ISETP.GE.U32.AND P4, PT, R49, 0x7fffff20, PT ;  /* 0x7fffff203100780c */ /* 0x000fe20003f86070 */
[----:B---3--:R-:W-:Y:S01]  /*13330*/  VIADD R4, R189, 0xffffff9d ;  /* 0xffffff9dbd047836 */ /* 0x008fe20000000000 */
[----:B------:R-:W2:Y:S01]  /*13340*/  LDC R49, c[0x0][0x230] ;  /* 0x00008c00ff317b82 */ /* 0x000ea20000000800 */
[----:B------:R3:W-:Y:S04]  /*13350*/  STL.64 [R1+0xa20], R10 ;  /* 0x000a200a01007387 */ /* 0x0007e80000100a00 */
[----:B------:R3:W-:Y:S03]  /*13360*/  LDGSTS.E [R248+0xc00c], desc[UR8][R10.64], !P3 ;  /* 0x0c00c0000af87fae */ /* 0x0007e6000d921848 */
[----:B------:R-:W4:Y:S01]  /*13370*/  LDC R247, c[0x0][0x230] ;  /* 0x00008c00fff77b82 */ /* 0x000f220000000800 */
[----:B-1----:R-:W-:Y:S01]  /*13380*/  IMAD.WIDE R12, R5, 0x4, R54 ;  /* 0x00000004050c7825 */ /* 0x002fe200078e0236 */
[----:B------:R-:W-:-:S06]  /*13390*/  ISETP.GE.U32.AND P3, PT, R2, 0x7fffff1f, PT ;  /* 0x7fffff1f0200780c */ /* 0x000fcc0003f66070 */
[----:B------:R-:W1:Y:S01]  /*133a0*/  LDC R189, c[0x0][0x230] ;  /* 0x00008c00ffbd7b82 */ /* 0x000e620000000800 */
[----:B---3--:R-:W-:Y:S01]  /*133b0*/  IMAD.WIDE R10, R5, 0x4, R8 ;  /* 0x00000004050a7825 */ /* 0x008fe200078e0208 */
[----:B------:R3:W-:Y:S03]  /*133c0*/  LDGSTS.E [R248+0x10000], desc[UR8][R12.64], !P2 ;  /* 0x100000000cf87fae */ /* 0x0007e6000d121848 */
[----:B------:R-:W-:Y:S01]  /*133d0*/  IMAD R2, R48, 0x41, RZ ;  /* 0x0000004130027824 */ /* 0x000fe200078e02ff */
[----:B------:R3:W-:Y:S02]  /*133e0*/  STL.64 [R1+0x858], R12 ;  /* 0x0008580c01007387 */ /* 0x0007e40000100a00 */
[----:B------:R-:W2:Y:S02]  /*133f0*/  LDC R5, c[0x0][0x230] ;  /* 0x00008c00ff057b82 */ /* 0x000ea40000000800 */
[----:B------:R3:W-:Y:S04]  /*13400*/  STL.64 [R1+0x850], R10 ;  /* 0x0008500a01007387 */ /* 0x0007e80000100a00 */
[----:B------:R3:W-:Y:S01]  /*13410*/  LDGSTS.E [R248+0x14000], desc[UR8][R10.64], !P2 ;  /* 0x140000000af87fae */ /* 0x0007e2000d121848 */
[----:B------:R-:W-:Y:S01]  /*13420*/  ISETP.GE.U32.AND P2, PT, R4, 0x7fffff1e, PT ;  /* 0x7fffff1e0400780c */ /* 0x000fe20003f46070 */
[----:B---3--:R-:W-:-:S04]  /*13430*/  IMAD.WIDE R12, R2, 0x4, R54 ;  /* 0x00000004020c7825 */ /* 0x008fc800078e0236 */
[----:B------:R-:W-:Y:S02]  /*13440*/  VIADD R4, R246, 0xffffff9c ;  /* 0xffffff9cf6047836 */ /* 0x000fe40000000000 */
[----:B------:R-:W-:Y:S01]  /*13450*/  IMAD.WIDE R10, R2, 0x4, R8 ;  /* 0x00000004020a7825 */ /* 0x000fe200078e0208 */
[----:B------:R3:W-:Y:S01]  /*13460*/  STL.64 [R1+0x848], R12 ;  /* 0x0008480c01007387 */ /* 0x0007e20000100a00 */
[----:B------:R-:W4:Y:S02]  /*13470*/  LDC R246, c[0x0][0x230] ;  /* 0x00008c00fff67b82 */ /* 0x000f240000000800 */
[----:B------:R-:W-:Y:S01]  /*13480*/  IMAD R2, R48, 0x42, RZ ;  /* 0x0000004230027824 */ /* 0x000fe200078e02ff */
[----:B------:R3:W-:Y:S04]  /*13490*/  LDGSTS.E [R248+0x10004], desc[UR8][R12.64], !P6 ;  /* 0x100040000cf87fae */ /* 0x0007e8000f121848 */
[----:B------:R1:W-:Y:S04]  /*134a0*/  STL.64 [R1+0x840], R10 ;  /* 0x0008400a01007387 */ /* 0x0003e80000100a00 */
[----:B------:R1:W-:Y:S01]  /*134b0*/  LDGSTS.E [R248+0x14004], desc[UR8][R10.64], !P6 ;  /* 0x140040000af87fae */ /* 0x0003e2000f121848 */
[----:B------:R-:W-:Y:S01]  /*134c0*/  ISETP.GE.U32.AND P6, PT, R4, 0x7fffff1d, PT ;  /* 0x7fffff1d0400780c */ /* 0x000fe20003fc6070 */
[----:B---3--:R-:W-:Y:S01]  /*134d0*/  IMAD.WIDE R12, R2, 0x4, R54 ;  /* 0x00000004020c7825 */ /* 0x008fe200078e0236 */
[----:B------:R-:W-:-:S02]  /*134e0*/  IADD3 R4, R249, -0x5, RZ ;  /* 0xfffffffbf9047810 */ /* 0x000fc40007ffe0ff */
[----:B------:R-:W3:Y:S01]  /*134f0*/  LDC R249, c[0x0][0x230] ;  /* 0x00008c00fff97b82 */ /* 0x000ee20000000800 */
[----:B-1----:R-:W-:Y:S01]  /*13500*/  IMAD.WIDE R10, R2, 0x4, R8 ;  /* 0x00000004020a7825 */ /* 0x002fe200078e0208 */
[----:B------:R1:W-:Y:S03]  /*13510*/  STL.64 [R1+0x838], R12 ;  /* 0x0008380c01007387 */ /* 0x0003e60000100a00 */
[----:B------:R-:W-:Y:S01]  /*13520*/  IMAD R2, R48, 0x43, RZ ;  /* 0x0000004330027824 */ /* 0x000fe200078e02ff */
[----:B------:R1:W-:Y:S04]  /*13530*/  LDGSTS.E [R248+0x10008], desc[UR8][R12.64], !P5 ;  /* 0x100080000cf87fae */ /* 0x0003e8000e921848 */
[----:B------:R4:W-:Y:S04]  /*13540*/  STL.64 [R1+0x830], R10 ;  /* 0x0008300a01007387 */ /* 0x0009e80000100a00 */
[----:B------:R4:W-:Y:S01]  /*13550*/  LDGSTS.E [R248+0x14008], desc[UR8][R10.64], !P5 ;  /* 0x140080000af87fae */ /* 0x0009e2000e921848 */
[----:B------:R-:W-:Y:S01]  /*13560*/  ISETP.GE.U32.AND P5, PT, R4, 0x7fffff7c, PT ;  /* 0x7fffff7c0400780c */ /* 0x000fe20003fa6070 */
[----:B--2---:R-:W-:-:S02]  /*13570*/  VIADD R4, R5, 0xfffffffa ;  /* 0xfffffffa05047836 */ /* 0x004fc40000000000 */
[C---:B-1----:R-:W-:Y:S01]  /*13580*/  IMAD.WIDE R12, R2.reuse, 0x4, R54 ;  /* 0x00000004020c7825 */ /* 0x042fe200078e0236 */
[----:B------:R-:W1:Y:S04]  /*13590*/  LDC R5, c[0x0][0x230] ;  /* 0x00008c00ff057b82 */ /* 0x000e680000000800 */
[----:B------:R-:W-:Y:S01]  /*135a0*/  LDGSTS.E [R248+0x1000c], desc[UR8][R12.64], !P1 ;  /* 0x1000c0000cf87fae */ /* 0x000fe2000c921848 */
[----:B----4-:R-:W-:-:S04]  /*135b0*/  IMAD.WIDE R10, R2, 0x4, R8 ;  /* 0x00000004020a7825 */ /* 0x010fc800078e0208 */
[----:B------:R-:W-:Y:S01]  /*135c0*/  IMAD R2, R48, 0x60, RZ ;  /* 0x0000006030027824 */ /* 0x000fe200078e02ff */
[----:B------:R2:W-:Y:S01]  /*135d0*/  LDGSTS.E [R248+0x1400c], desc[UR8][R10.64], !P1 ;  /* 0x1400c0000af87fae */ /* 0x0005e2000c921848 */
[----:B------:R-:W-:Y:S02]  /*135e0*/  ISETP.GE.U32.AND P1, PT, R4, 0x7fffff7b, PT ;  /* 0x7fffff7b0400780c */ /* 0x000fe40003f26070 */
[----:B------:R-:W-:-:S04]  /*135f0*/  IMAD.WIDE R182, R2, 0x4, R54 ;  /* 0x0000000402b67825 */ /* 0x000fc800078e0236 */
[----:B------:R-:W-:Y:S01]  /*13600*/  IMAD.WIDE R180, R2, 0x4, R8 ;  /* 0x0000000402b47825 */ /* 0x000fe200078e0208 */
[----:B------:R-:W-:Y:S03]  /*13610*/  LDGSTS.E [R248+0x18000], desc[UR8][R182.64], !P4 ;  /* 0x18000000b6f87fae */ /* 0x000fe6000e121848 */
[----:B------:R-:W-:Y:S01]  /*13620*/  VIADD R4, R49, 0xfffffff9 ;  /* 0xfffffff931047836 */ /* 0x000fe20000000000 */
[----:B------:R-:W-:Y:S01]  /*13630*/  LDGSTS.E [R248+0x1c000], desc[UR8][R180.64], !P4 ;  /* 0x1c000000b4f87fae */ /* 0x000fe2000e121848 */
[----:B------:R-:W-:Y:S01]  /*13640*/  IMAD R2, R48, 0x61, RZ ;  /* 0x0000006130027824 */ /* 0x000fe200078e02ff */
[----:B------:R-:W4:Y:S02]  /*13650*/  LDC R49, c[0x0][0x230] ;  /* 0x00008c00ff317b82 */ /* 0x000f240000000800 */
[----:B------:R-:W-:Y:S01]  /*13660*/  ISETP.GE.U32.AND P4, PT, R4, 0x7fffff7a, PT ;  /* 0x7fffff7a0400780c */ /* 0x000fe20003f86070 */
[----:B------:R-:W-:-:S04]  /*13670*/  IMAD.WIDE R178, R2, 0x4, R54 ;  /* 0x0000000402b27825 */ /* 0x000fc800078e0236 */
[----:B------:R-:W-:Y:S01]  /*13680*/  IMAD.WIDE R176, R2, 0x4, R8 ;  /* 0x0000000402b07825 */ /* 0x000fe200078e0208 */
[----:B------:R-:W-:Y:S03]  /*13690*/  LDGSTS.E [R248+0x18004], desc[UR8][R178.64], !P3 ;  /* 0x18004000b2f87fae */ /* 0x000fe6000d921848 */
[----:B------:R-:W-:Y:S01]  /*136a0*/  VIADD R4, R189, 0xfffffff8 ;  /* 0xfffffff8bd047836 */ /* 0x000fe20000000000 */
[----:B------:R-:W-:Y:S01]  /*136b0*/  LDGSTS.E [R248+0x1c004], desc[UR8][R176.64], !P3 ;  /* 0x1c004000b0f87fae */ /* 0x000fe2000d921848 */
[----:B------:R-:W-:Y:S01]  /*136c0*/  IMAD R2, R48, 0x62, RZ ;  /* 0x0000006230027824 */ /* 0x000fe200078e02ff */
[----:B------:R-:W3:Y:S02]  /*136d0*/  LDC R189, c[0x0][0x230] ;  /* 0x00008c00ffbd7b82 */ /* 0x000ee40000000800 */
[----:B------:R-:W-:Y:S01]  /*136e0*/  ISETP.GE.U32.AND P3, PT, R4, 0x7fffff79, PT ;  /* 0x7fffff790400780c */ /* 0x000fe20003f66070 */
[----:B------:R-:W-:Y:S01]  /*136f0*/  IMAD.WIDE R174, R2, 0x4, R54 ;  /* 0x0000000402ae7825 */ /* 0x000fe200078e0236 */
[----:B------:R-:W-:-:S03]  /*13700*/  IADD3 R4, R246, -0x25, RZ ;  /* 0xffffffdbf6047810 */ /* 0x000fc60007ffe0ff */
[----:B------:R-:W-:Y:S01]  /*13710*/  IMAD.WIDE R172, R2, 0x4, R8 ;  /* 0x0000000402ac7825 */ /* 0x000fe200078e0208 */
[----:B------:R-:W3:Y:S01]  /*13720*/  LDC R246, c[0x0][0x230] ;  /* 0x00008c00fff67b82 */ /* 0x000ee20000000800 */
[----:B------:R-:W-:Y:S02]  /*13730*/  LDGSTS.E [R248+0x18008], desc[UR8][R174.64], !P2 ;  /* 0x18008000aef87fae */ /* 0x000fe4000d121848 */
[----:B------:R-:W-:Y:S02]  /*13740*/  IMAD R2, R48, 0x63, RZ ;  /* 0x0000006330027824 */ /* 0x000fe400078e02ff */
[----:B------:R-:W-:Y:S01]  /*13750*/  LDGSTS.E [R248+0x1c008], desc[UR8][R172.64], !P2 ;  /* 0x1c008000acf87fae */ /* 0x000fe2000d121848 */
[----:B------:R-:W-:Y:S01]  /*13760*/  ISETP.GE.U32.AND P2, PT, R4, 0x7fffff5c, PT ;  /* 0x7fffff5c0400780c */ /* 0x000fe20003f46070 */
[----:B------:R-:W-:Y:S01]  /*13770*/  IMAD.WIDE R170, R2, 0x4, R54 ;  /* 0x0000000402aa7825 */ /* 0x000fe200078e0236 */
[----:B------:R-:W-:-:S03]  /*13780*/  LOP3.LUT R4, R3, 0x10, RZ, 0x3c, !PT ;  /* 0x0000001003047812 */ /* 0x000fc600078e3cff */
[----:B------:R-:W-:Y:S01]  /*13790*/  IMAD.WIDE R168, R2, 0x4, R8 ;  /* 0x0000000402a87825 */ /* 0x000fe200078e0208 */
[----:B------:R-:W-:Y:S03]  /*137a0*/  LDGSTS.E [R248+0x1800c], desc[UR8][R170.64], !P6 ;  /* 0x1800c000aaf87fae */ /* 0x000fe6000f121848 */
[----:B------:R-:W-:Y:S01]  /*137b0*/  IMAD.SHL.U32 R2, R48, 0x4, RZ ;  /* 0x0000000430027824 */ /* 0x000fe200078e00ff */
[----:B------:R-:W-:Y:S01]  /*137c0*/  LDGSTS.E [R248+0x1c00c], desc[UR8][R168.64], !P6 ;  /* 0x1c00c000a8f87fae */ /* 0x000fe2000f121848 */
[----:B-1----:R-:W-:Y:S02]  /*137d0*/  VIADD R5, R5, 0xffffffda ;  /* 0xffffffda05057836 */ /* 0x002fe40000000000 */
[----:B------:R-:W-:Y:S01]  /*137e0*/  IMAD.WIDE R64, R2, 0x4, R54 ;  /* 0x0000000402407825 */ /* 0x000fe200078e0236 */
[----:B------:R-:W-:Y:S03]  /*137f0*/  STL.64 [R1+0x828], R12 ;  /* 0x0008280c01007387 */ /* 0x000fe60000100a00 */
[----:B------:R-:W-:Y:S01]  /*13800*/  VIADD R4, R4, UR61 ;  /* 0x0000003d04047c36 */ /* 0x000fe20008000000 */
[----:B------:R-:W-:Y:S01]  /*13810*/  ISETP.GE.U32.AND P6, PT, R5, 0x7fffff5b, PT ;  /* 0x7fffff5b0500780c */ /* 0x000fe20003fc6070 */
[----:B------:R-:W-:Y:S01]  /*13820*/  IMAD.WIDE R66, R2, 0x4, R8 ;  /* 0x0000000402427825 */ /* 0x000fe200078e0208 */
[----:B------:R2:W-:Y:S01]  /*13830*/  STL.64 [R1+0x820], R10 ;  /* 0x0008200a01007387 */ /* 0x0005e20000100a00 */
[----:B----4-:R-:W-:-:S02]  /*13840*/  IADD3 R5, R49, -0x27, RZ ;  /* 0xffffffd931057810 */ /* 0x010fc40007ffe0ff */
[----:B------:R-:W-:Y:S01]  /*13850*/  IMAD R2, R48, 0x5, RZ ;  /* 0x0000000530027824 */ /* 0x000fe200078e02ff */
[----:B------:R-:W-:Y:S01]  /*13860*/  STL.64 [R1+0x1f38], R182 ;  /* 0x001f38b601007387 */ /* 0x000fe20000100a00 */
[----:B------:R-:W1:Y:S02]  /*13870*/  LDC R49, c[0x0][0x230] ;  /* 0x00008c00ff317b82 */ /* 0x000e640000000800 */
[C---:B------:R-:W-:Y:S01]  /*13880*/  IMAD.WIDE R68, R2.reuse, 0x4, R54 ;  /* 0x0000000402447825 */ /* 0x040fe200078e0236 */
[----:B------:R-:W-:Y:S04]  /*13890*/  STL.64 [R1+0x1f40], R180 ;  /* 0x001f40b401007387 */ /* 0x000fe80000100a00 */
[----:B------:R-:W-:Y:S01]  /*138a0*/  LDGSTS.E [R4], desc[UR8][R64.64], !P5 ;  /* 0x0000000040047fae */ /* 0x000fe2000e921848 */
[----:B--2---:R-:W-:-:S03]  /*138b0*/  IMAD.WIDE R10, R2, 0x4, R8 ;  /* 0x00000004020a7825 */ /* 0x004fc600078e0208 */
[----:B------:R-:W-:Y:S01]  /*138c0*/  STL.64 [R1+0x1f48], R178 ;  /* 0x001f48b201007387 */ /* 0x000fe20000100a00 */
[----:B------:R-:W-:-:S03]  /*138d0*/  IMAD R2, R48, 0x6, RZ ;  /* 0x0000000630027824 */ /* 0x000fc600078e02ff */
[----:B------:R-:W-:Y:S01]  /*138e0*/  LDGSTS.E [R4+0x4000], desc[UR8][R66.64], !P5 ;  /* 0x0400000042047fae */ /* 0x000fe2000e921848 */
[----:B------:R-:W-:Y:S01]  /*138f0*/  ISETP.GE.U32.AND P5, PT, R5, 0x7fffff5a, PT ;  /* 0x7fffff5a0500780c */ /* 0x000fe20003fa6070 */
[----:B---3--:R-:W-:Y:S02]  /*13900*/  VIADD R5, R189, 0xffffffd8 ;  /* 0xffffffd8bd057836 */ /* 0x008fe40000000000 */
[----:B------:R-:W-:Y:S01]  /*13910*/  STL.64 [R1+0x1f50], R176 ;  /* 0x001f50b001007387 */ /* 0x000fe20000100a00 */
[----:B------:R-:W2:Y:S03]  /*13920*/  LDC R189, c[0x0][0x230] ;  /* 0x00008c00ffbd7b82 */ /* 0x000ea60000000800 */
[----:B------:R-:W-:Y:S01]  /*13930*/  STL.64 [R1+0x1f58], R174 ;  /* 0x001f58ae01007387 */ /* 0x000fe20000100a00 */
[----:B------:R-:W-:-:S03]  /*13940*/  IMAD.WIDE R12, R2, 0x4, R54 ;  /* 0x00000004020c7825 */ /* 0x000fc600078e0236 */
[----:B------:R-:W-:Y:S04]  /*13950*/  STL.64 [R1+0x1f60], R172 ;  /* 0x001f60ac01007387 */ /* 0x000fe80000100a00 */
[----:B------:R-:W-:Y:S04]  /*13960*/  STL.64 [R1+0x1f68], R170 ;  /* 0x001f68aa01007387 */ /* 0x000fe80000100a00 */
[----:B------:R-:W-:Y:S04]  /*13970*/  STL.64 [R1+0x1f70], R168 ;  /* 0x001f70a801007387 */ /* 0x000fe80000100a00 */
[----:B------:R-:W-:Y:S04]  /*13980*/  LDGSTS.E [R4+0x4], desc[UR8][R68.64], !P1 ;  /* 0x0000400044047fae */ /* 0x000fe8000c921848 */
[----:B------:R3:W-:Y:S04]  /*13990*/  STL.64 [R1+0xc00], R10 ;  /* 0x000c000a01007387 */ /* 0x0007e80000100a00 */
[----:B------:R3:W-:Y:S01]  /*139a0*/  LDGSTS.E [R4+0x4004], desc[UR8][R10.64], !P1 ;  /* 0x040040000a047fae */ /* 0x0007e2000c921848 */
[----:B------:R-:W-:Y:S01]  /*139b0*/  ISETP.GE.U32.AND P1, PT, R5, 0x7fffff59, PT ;  /* 0x7fffff590500780c */ /* 0x000fe20003f26070 */
[----:B------:R-:W-:-:S02]  /*139c0*/  VIADD R5, R246, 0xffffffbb ;  /* 0xffffffbbf6057836 */ /* 0x000fc40000000000 */
[----:B------:R-:W4:Y:S01]  /*139d0*/  LDC R246, c[0x0][0x230] ;  /* 0x00008c00fff67b82 */ /* 0x000f220000000800 */
[----:B------:R1:W-:Y:S01]  /*139e0*/  LDGSTS.E [R4+0x8], desc[UR8][R12.64], !P4 ;  /* 0x000080000c047fae */ /* 0x0003e2000e121848 */
[----:B---3--:R-:W-:-:S03]  /*139f0*/  IMAD.WIDE R10, R2, 0x4, R8 ;  /* 0x00000004020a7825 */ /* 0x008fc600078e0208 */
[----:B------:R1:W-:Y:S01]  /*13a00*/  STL.64 [R1+0xbf8], R12 ;  /* 0x000bf80c01007387 */ /* 0x0003e20000100a00 */
[----:B------:R-:W-:-:S03]  /*13a10*/  IMAD R2, R48, 0x7, RZ ;  /* 0x0000000730027824 */ /* 0x000fc600078e02ff */
[----:B------:R3:W-:Y:S01]  /*13a20*/  LDGSTS.E [R4+0x4008], desc[UR8][R10.64], !P4 ;  /* 0x040080000a047fae */ /* 0x0007e2000e121848 */
[----:B------:R-:W-:Y:S01]  /*13a30*/  ISETP.GE.U32.AND P4, PT, R5, 0x7fffff3c, PT ;  /* 0x7fffff3c0500780c */ /* 0x000fe20003f86070 */
[----:B------:R-:W-:Y:S02]  /*13a40*/  VIADD R5, R247, 0xffffffba ;  /* 0xffffffbaf7057836 */ /* 0x000fe40000000000 */
[----:B------:R3:W-:Y:S01]  /*13a50*/  STL.64 [R1+0xbf0], R10 ;  /* 0x000bf00a01007387 */ /* 0x0007e20000100a00 */
[----:B------:R-:W4:Y:S01]  /*13a60*/  LDC R247, c[0x0][0x230] ;  /* 0x00008c00fff77b82 */ /* 0x000f220000000800 */
[----:B-1----:R-:W-:-:S04]  /*13a70*/  IMAD.WIDE R12, R2, 0x4, R54 ;  /* 0x00000004020c7825 */ /* 0x002fc800078e0236 */
[----:B---3--:R-:W-:Y:S01]  /*13a80*/  IMAD.WIDE R10, R2, 0x4, R8 ;  /* 0x00000004020a7825 */ /* 0x008fe200078e0208 */
[----:B------:R1:W-:Y:S03]  /*13a90*/  STL.64 [R1+0xbe8], R12 ;  /* 0x000be80c01007387 */ /* 0x0003e60000100a00 */
[----:B------:R-:W-:Y:S01]  /*13aa0*/  IMAD R2, R48, 0x24, RZ ;  /* 0x0000002430027824 */ /* 0x000fe200078e02ff */
[----:B------:R1:W-:Y:S04]  /*13ab0*/  LDGSTS.E [R4+0xc], desc[UR8][R12.64], !P3 ;  /* 0x0000c0000c047fae */ /* 0x0003e8000d921848 */
[----:B------:R3:W-:Y:S04]  /*13ac0*/  STL.64 [R1+0xbe0], R10 ;  /* 0x000be00a01007387 */ /* 0x0007e80000100a00 */
[----:B------:R3:W-:Y:S01]  /*13ad0*/  LDGSTS.E [R4+0x400c], desc[UR8][R10.64], !P3 ;  /* 0x0400c0000a047fae */ /* 0x0007e2000d921848 */
[----:B------:R-:W-:Y:S01]  /*13ae0*/  ISETP.GE.U32.AND P3, PT, R5, 0x7fffff3b, PT ;  /* 0x7fffff3b0500780c */ /* 0x000fe20003f66070 */
[----:B-1----:R-:W-:Y:S01]  /*13af0*/  IMAD.WIDE R12, R2, 0x4, R54 ;  /* 0x00000004020c7825 */ /* 0x002fe200078e0236 */
[----:B------:R-:W-:-:S02]  /*13b00*/  IADD3 R5, R49, -0x47, RZ ;  /* 0xffffffb931057810 */ /* 0x000fc40007ffe0ff */
[----:B------:R-:W1:Y:S01]  /*13b10*/  LDC R49, c[0x0][0x230] ;  /* 0x00008c00ff317b82 */ /* 0x000e620000000800 */
[----:B---3--:R-:W-:Y:S01]  /*13b20*/  IMAD.WIDE R10, R2, 0x4, R8 ;  /* 0x00000004020a7825 */ /* 0x008fe200078e0208 */
[----:B------:R3:W-:Y:S03]  /*13b30*/  STL.64 [R1+0xa18], R12 ;  /* 0x000a180c01007387 */ /* 0x0007e60000100a00 */
[----:B------:R-:W-:Y:S01]  /*13b40*/  IMAD R2, R48, 0x25, RZ ;  /* 0x0000002530027824 */ /* 0x000fe200078e02ff */
[----:B------:R3:W-:Y:S04]  /*13b50*/  LDGSTS.E [R4+0x8000], desc[UR8][R12.64], !P2 ;  /* 0x080000000c047fae */ /* 0x0007e8000d121848 */
[----:B------:R4:W-:Y:S04]  /*13b60*/  STL.64 [R1+0xa10], R10 ;  /* 0x000a100a01007387 */ /* 0x0009e80000100a00 */
[----:B------:R4:W-:Y:S01]  /*13b70*/  LDGSTS.E [R4+0xc000], desc[UR8][R10.64], !P2 ;  /* 0x0c0000000a047fae */ /* 0x0009e2000d121848 */
[----:B------:R-:W-:Y:S01]  /*13b80*/  ISETP.GE.U32.AND P2, PT, R5, 0x7fffff3a, PT ;  /* 0x7fffff3a0500780c */ /* 0x000fe20003f46070 */
[----:B--2---:R-:W-:-:S02]  /*13b90*/  VIADD R5, R189, 0xffffffb8 ;  /* 0xffffffb8bd057836 */ /* 0x004fc40000000000 */
[C---:B---3--:R-:W-:Y:S01]  /*13ba0*/  IMAD.WIDE R12, R2.reuse, 0x4, R54 ;  /* 0x00000004020c7825 */ /* 0x048fe200078e0236 */
[----:B------:R-:W2:Y:S03]  /*13bb0*/  LDC R189, c[0x0][0x230] ;  /* 0x00008c00ffbd7b82 */ /* 0x000ea60000000800 */
[----:B----4-:R-:W-:Y:S01]  /*13bc0*/  IMAD.WIDE R10, R2, 0x4, R8 ;  /* 0x00000004020a7825 */ /* 0x010fe200078e0208 */
[----:B------:R3:W-:Y:S03]  /*13bd0*/  STL.64 [R1+0xa08], R12 ;  /* 0x000a080c01007387 */ /* 0x0007e60000100a00 */
[----:B------:R-:W-:Y:S01]  /*13be0*/  IMAD R2, R48, 0x26, RZ ;  /* 0x0000002630027824 */ /* 0x000fe200078e02ff */
[----:B------:R3:W-:Y:S04]  /*13bf0*/  LDGSTS.E [R4+0x8004], desc[UR8][R12.64], !P6 ;  /* 0x080040000c047fae */ /* 0x0007e8000f121848 */
[----:B------:R4:W-:Y:S04]  /*13c00*/  STL.64 [R1+0xa00], R10 ;  /* 0x000a000a01007387 */ /* 0x0009e80000100a00 */
[----:B------:R4:W-:Y:S01]  /*13c10*/  LDGSTS.E [R4+0xc004], desc[UR8][R10.64], !P6 ;  /* 0x0c0040000a047fae */ /* 0x0009e2000f121848 */
[----:B------:R-:W-:Y:S01]  /*13c20*/  ISETP.GE.U32.AND P6, PT, R5, 0x7fffff39, PT ;  /* 0x7fffff390500780c */ /* 0x000fe20003fc6070 */
[----:B------:R-:W-:-:S02]  /*13c30*/  VIADD R5, R246, 0xffffff9b ;  /* 0xffffff9bf6057836 */ /* 0x000fc40000000000 */
[C---:B---3--:R-:W-:Y:S01]  /*13c40*/  IMAD.WIDE R12, R2.reuse, 0x4, R54 ;  /* 0x00000004020c7825 */ /* 0x048fe200078e0236 */
[----:B------:R-:W3:Y:S04]  /*13c50*/  LDC R246, c[0x0][0x230] ;  /* 0x00008c00fff67b82 */ /* 0x000ee80000000800 */
[----:B------:R1:W-:Y:S01]  /*13c60*/  LDGSTS.E [R4+0x8008], desc[UR8][R12.64], !P5 ;  /* 0x080080000c047fae */ /* 0x0003e2000e921848 */
[----:B----4-:R-:W-:-:S03]  /*13c70*/  IMAD.WIDE R10, R2, 0x4, R8 ;  /* 0x00000004020a7825 */ /* 0x010fc600078e0208 */
[----:B------:R1:W-:Y:S01]  /*13c80*/  STL.64 [R1+0x9f8], R12 ;  /* 0x0009f80c01007387 */ /* 0x0003e20000100a00 */
[----:B------:R-:W-:-:S03]  /*13c90*/  IMAD R2, R48, 0x27, RZ ;  /* 0x0000002730027824 */ /* 0x000fc600078e02ff */
[----:B------:R4:W-:Y:S01]  /*13ca0*/  LDGSTS.E [R4+0xc008], desc[UR8][R10.64], !P5 ;  /* 0x0c0080000a047fae */ /* 0x0009e2000e921848 */
[----:B------:R-:W-:Y:S01]  /*13cb0*/  ISETP.GE.U32.AND P5, PT, R5, 0x7fffff1c, PT ;  /* 0x7fffff1c0500780c */ /* 0x000fe20003fa6070 */
[----:B------:R-:W-:Y:S02]  /*13cc0*/  VIADD R5, R247, 0xffffff9a ;  /* 0xffffff9af7057836 */ /* 0x000fe40000000000 */
[----:B------:R4:W-:Y:S01]  /*13cd0*/  STL.64 [R1+0x9f0], R10 ;  /* 0x0009f00a01007387 */ /* 0x0009e20000100a00 */
[----:B------:R-:W3:Y:S01]  /*13ce0*/  LDC R247, c[0x0][0x230] ;  /* 0x00008c00fff77b82 */ /* 0x000ee20000000800 */
[----:B-1----:R-:W-:-:S05]  /*13cf0*/  IMAD.WIDE R12, R2, 0x4, R54 ;  /* 0x00000004020c7825 */ /* 0x002fca00078e0236 */
[----:B------:R1:W-:Y:S01]  /*13d00*/  LDGSTS.E [R4+0x800c], desc[UR8][R12.64], !P1 ;  /* 0x0800c0000c047fae */ /* 0x0003e2000c921848 */
[----:B----4-:R-:W-:-:S04]  /*13d10*/  IMAD.WIDE R10, R2, 0x4, R8 ;  /* 0x00000004020a7825 */ /* 0x010fc800078e0208 */
[----:B------:R-:W-:Y:S01]  /*13d20*/  IMAD R2, R48, 0x44, RZ ;  /* 0x0000004430027824 */ /* 0x000fe200078e02ff */
[----:B------:R4:W-:Y:S01]  /*13d30*/  LDGSTS.E [R4+0xc00c], desc[UR8][R10.64], !P1 ;  /* 0x0c00c0000a047fae */ /* 0x0009e2000c921848 */
[----:B------:R-:W-:Y:S02]  /*13d40*/  ISETP.GE.U32.AND P1, PT, R5, 0x7fffff1b, PT ;  /* 0x7fffff1b0500780c */ /* 0x000fe40003f26070 */
[C---:B------:R-:W-:Y:S01]  /*13d50*/  IMAD.WIDE R176, R2.reuse, 0x4, R54 ;  /* 0x0000000402b07825 */ /* 0x040fe200078e0236 */
[----:B------:R-:W-:Y:S02]  /*13d60*/  IADD3 R5, R49, -0x67, RZ ;  /* 0xffffff9931057810 */ /* 0x000fe40007ffe0ff */
[----:B------:R-:W1:Y:S01]  /*13d70*/  LDC R49, c[0x0][0x230] ;  /* 0x00008c00ff317b82 */ /* 0x000e620000000800 */
[----:B------:R-:W-:Y:S01]  /*13d80*/  IMAD.WIDE R178, R2, 0x4, R8 ;  /* 0x0000000402b27825 */ /* 0x000fe200078e0208 */
[----:B------:R-:W-:Y:S03]  /*13d90*/  LDGSTS.E [R4+0x10000], desc[UR8][R176.64], !P4 ;  /* 0x10000000b0047fae */ /* 0x000fe6000e121848 */
[----:B------:R-:W-:Y:S01]  /*13da0*/  IMAD R2, R48, 0x45, RZ ;  /* 0x0000004530027824 */ /* 0x000fe200078e02ff */
[----:B------:R-:W-:Y:S01]  /*13db0*/  LDGSTS.E [R4+0x14000], desc[UR8][R178.64], !P4 ;  /* 0x14000000b2047fae */ /* 0x000fe2000e121848 */
[----:B------:R-:W-:-:S02]  /*13dc0*/  ISETP.GE.U32.AND P4, PT, R5, 0x7fffff1a, PT ;  /* 0x7fffff1a0500780c */ /* 0x000fc40003f86070 */
[----:B------:R-:W-:-:S04]  /*13dd0*/  IMAD.WIDE R180, R2, 0x4, R54 ;  /* 0x0000000402b47825 */ /* 0x000fc800078e0236 */
[----:B------:R-:W-:Y:S01]  /*13de0*/  IMAD.WIDE R182, R2, 0x4, R8 ;  /* 0x0000000402b67825 */ /* 0x000fe200078e0208 */
[----:B------:R-:W-:Y:S03]  /*13df0*/  LDGSTS.E [R4+0x10004], desc[UR8][R180.64], !P3 ;  /* 0x10004000b4047fae */ /* 0x000fe6000d921848 */
[----:B--2---:R-:W-:Y:S01]  /*13e00*/  VIADD R5, R189, 0xffffff98 ;  /* 0xffffff98bd057836 */ /* 0x004fe20000000000 */
[----:B------:R-:W-:Y:S01]  /*13e10*/  LDGSTS.E [R4+0x14004], desc[UR8][R182.64], !P3 ;  /* 0x14004000b6047fae */ /* 0x000fe2000d921848 */
[----:B------:R-:W-:Y:S01]  /*13e20*/  IMAD R2, R48, 0x46, RZ ;  /* 0x0000004630027824 */ /* 0x000fe200078e02ff */
[----:B------:R-:W2:Y:S02]  /*13e30*/  LDC R189, c[0x0][0x230] ;  /* 0x00008c00ffbd7b82 */ /* 0x000ea40000000800 */
[----:B------:R-:W-:Y:S01]  /*13e40*/  ISETP.GE.U32.AND P3, PT, R5, 0x7fffff19, PT ;  /* 0x7fffff190500780c */ /* 0x000fe20003f66070 */
[----:B------:R-:W-:-:S04]  /*13e50*/  IMAD.WIDE R50, R2, 0x4, R54 ;  /* 0x0000000402327825 */ /* 0x000fc800078e0236 */
[----:B------:R-:W-:Y:S01]  /*13e60*/  IMAD.WIDE R46, R2, 0x4, R8 ;  /* 0x00000004022e7825 */ /* 0x000fe200078e0208 */
[----:B------:R-:W-:Y:S03]  /*13e70*/  LDGSTS.E [R4+0x10008], desc[UR8][R50.64], !P2 ;  /* 0x1000800032047fae */ /* 0x000fe6000d121848 */
[----:B---3--:R-:W-:Y:S01]  /*13e80*/  VIADD R5, R246, 0xfffffff7 ;  /* 0xfffffff7f6057836 */ /* 0x008fe20000000000 */
[----:B------:R-:W-:Y:S01]  /*13e90*/  LDGSTS.E [R4+0x14008], desc[UR8][R46.64], !P2 ;  /* 0x140080002e047fae */ /* 0x000fe2000d121848 */
[----:B------:R-:W3:Y:S01]  /*13ea0*/  LDC R246, c[0x0][0x230] ;  /* 0x00008c00fff67b82 */ /* 0x000ee20000000800 */
[----:B------:R-:W-:Y:S02]  /*13eb0*/  IMAD R2, R48, 0x47, RZ ;  /* 0x0000004730027824 */ /* 0x000fe400078e02ff */
[----:B------:R-:W-:Y:S01]  /*13ec0*/  ISETP.GE.U32.AND P2, PT, R5, 0x7fffff78, PT ;  /* 0x7fffff780500780c */ /* 0x000fe20003f46070 */
[----:B------:R-:W-:-:S02]  /*13ed0*/  VIADD R5, R247, 0xfffffff6 ;  /* 0xfffffff6f7057836 */ /* 0x000fc40000000000 */
[C---:B------:R-:W-:Y:S02]  /*13ee0*/  IMAD.WIDE R44, R2.reuse, 0x4, R54 ;  /* 0x00000004022c7825 */ /* 0x040fe400078e0236 */
[----:B------:R-:W4:Y:S02]  /*13ef0*/  LDC R247, c[0x0][0x230] ;  /* 0x00008c00fff77b82 */ /* 0x000f240000000800 */
[----:B------:R-:W-:Y:S01]  /*13f00*/  IMAD.WIDE R40, R2, 0x4, R8 ;  /* 0x0000000402287825 */ /* 0x000fe200078e0208 */
[----:B------:R-:W-:Y:S03]  /*13f10*/  LDGSTS.E [R4+0x1000c], desc[UR8][R44.64], !P6 ;  /* 0x1000c0002c047fae */ /* 0x000fe6000f121848 */
[----:B------:R-:W-:Y:S01]  /*13f20*/  IMAD R2, R48, 0x64, RZ ;  /* 0x0000006430027824 */ /* 0x000fe200078e02ff */
[----:B------:R4:W-:Y:S01]  /*13f30*/  LDGSTS.E [R4+0x1400c], desc[UR8][R40.64], !P6 ;  /* 0x1400c00028047fae */ /* 0x0009e2000f121848 */
[----:B------:R-:W-:-:S02]  /*13f40*/  ISETP.GE.U32.AND P6, PT, R5, 0x7fffff77, PT ;  /* 0x7fffff770500780c */ /* 0x000fc40003fc6070 */
[C---:B------:R-:W-:Y:S01]  /*13f50*/  IMAD.WIDE R166, R2.reuse, 0x4, R54 ;  /* 0x0000000402a67825 */ /* 0x040fe200078e0236 */
[----:B-1----:R-:W-:Y:S02]  /*13f60*/  IADD3 R5, R49, -0xb, RZ ;  /* 0xfffffff531057810 */ /* 0x002fe40007ffe0ff */
        /* <DEDUP_REMOVED lines=13> */
[----:B------:R1:W-:Y:S01]  /*14040*/  STL.64 [R1+0x9e8], R12 ;  /* 0x0009e80c01007387 */ /* 0x0003e20000100a00 */
[----:B------:R-:W-:Y:S01]  /*14050*/  IMAD.WIDE R158, R2, 0x4, R54 ;  /* 0x00000004029e7825 */ /* 0x000fe200078e0236 */
[----:B------:R-:W-:-:S02]  /*14060*/  ISETP.GE.U32.AND P1, PT, R5, 0x7fffff75, PT ;  /* 0x7fffff750500780c */ /* 0x000fc40003f26070 */
[----:B------:R1:W-:Y:S01]  /*14070*/  STL.64 [R1+0x9e0], R10 ;  /* 0x0009e00a01007387 */ /* 0x0003e20000100a00 */
[----:B------:R-:W-:-:S03]  /*14080*/  IMAD.WIDE R156, R2, 0x4, R8 ;  /* 0x00000004029c7825 */ /* 0x000fc600078e0208 */
[----:B------:R-:W-:Y:S01]  /*14090*/  STL.64 [R1+0x1f78], R176 ;  /* 0x001f78b001007387 */ /* 0x000fe20000100a00 */
[----:B---3--:R-:W-:Y:S02]  /*140a0*/  VIADD R5, R246, 0xffffffd7 ;  /* 0xffffffd7f6057836 */ /* 0x008fe40000000000 */
[----:B------:R-:W-:Y:S01]  /*140b0*/  IMAD R2, R48, 0x67, RZ ;  /* 0x0000006730027824 */ /* 0x000fe200078e02ff */
[----:B------:R-:W-:Y:S01]  /*140c0*/  STL.64 [R1+0x1f80], R178 ;  /* 0x001f80b201007387 */ /* 0x000fe20000100a00 */
[----:B------:R-:W3:Y:S03]  /*140d0*/  LDC R246, c[0x0][0x230] ;  /* 0x00008c00fff67b82 */ /* 0x000ee60000000800 */
[----:B------:R-:W-:Y:S01]  /*140e0*/  STL.64 [R1+0x1f88], R180 ;  /* 0x001f88b401007387 */ /* 0x000fe20000100a00 */
[----:B------:R-:W-:-:S03]  /*140f0*/  IMAD.WIDE R154, R2, 0x4, R54 ;  /* 0x00000004029a7825 */ /* 0x000fc600078e0236 */
[----:B------:R-:W-:Y:S01]  /*14100*/  LDGSTS.E [R4+0x18008], desc[UR8][R158.64], !P4 ;  /* 0x180080009e047fae */ /* 0x000fe2000e121848 */
[----:B------:R-:W-:-:S03]  /*14110*/  IMAD.WIDE R152, R2, 0x4, R8 ;  /* 0x0000000402987825 */ /* 0x000fc600078e0208 */
[----:B------:R-:W-:Y:S04]  /*14120*/  STL.64 [R1+0x1f90], R182 ;  /* 0x001f90b601007387 */ /* 0x000fe80000100a00 */
[----:B------:R-:W-:Y:S01]  /*14130*/  LDGSTS.E [R4+0x1c008], desc[UR8][R156.64], !P4 ;  /* 0x1c0080009c047fae */ /* 0x000fe2000e121848 */
[----:B------:R-:W-:Y:S02]  /*14140*/  ISETP.GE.U32.AND P4, PT, R5, 0x7fffff58, PT ;  /* 0x7fffff580500780c */ /* 0x000fe40003f86070 */
[----:B----4-:R-:W-:Y:S01]  /*14150*/  IADD3 R5, R247, -0x2a, RZ ;  /* 0xffffffd6f7057810 */ /* 0x010fe20007ffe0ff */
[----:B------:R-:W-:Y:S01]  /*14160*/  STL.64 [R1+0x1f98], R50 ;  /* 0x001f983201007387 */ /* 0x000fe20000100a00 */
[----:B------:R-:W-:Y:S01]  /*14170*/  LOP3.LUT R247, R3, 0x20, RZ, 0x3c, !PT ;  /* 0x0000002003f77812 */ /* 0x000fe200078e3cff */
[----:B------:R-:W-:-:S02]  /*14180*/  IMAD.SHL.U32 R2, R48, 0x8, RZ ;  /* 0x0000000830027824 */ /* 0x000fc400078e00ff */
[----:B------:R-:W-:Y:S04]  /*14190*/  STL.64 [R1+0x1fa0], R46 ;  /* 0x001fa02e01007387 */ /* 0x000fe80000100a00 */
[----:B------:R-:W-:Y:S04]  /*141a0*/  STL.64 [R1+0x1fa8], R44 ;  /* 0x001fa82c01007387 */ /* 0x000fe80000100a00 */
[----:B------:R4:W-:Y:S01]  /*141b0*/  STL.64 [R1+0x1fb0], R40 ;  /* 0x001fb02801007387 */ /* 0x0009e20000100a00 */
[----:B-1----:R-:W-:-:S03]  /*141c0*/  IMAD.WIDE R12, R2, 0x4, R54 ;  /* 0x00000004020c7825 */ /* 0x002fc600078e0236 */
[----:B------:R-:W-:Y:S01]  /*141d0*/  STL.64 [R1+0x1fb8], R166 ;  /* 0x001fb8a601007387 */ /* 0x000fe20000100a00 */
[----:B------:R-:W-:-:S03]  /*141e0*/  VIADD R247, R247, UR61 ;  /* 0x0000003df7f77c36 */ /* 0x000fc60008000000 */
[----:B------:R-:W-:Y:S01]  /*141f0*/  STL.64 [R1+0x1fc0], R164 ;  /* 0x001fc0a401007387 */ /* 0x000fe20000100a00 */
[----:B------:R-:W-:-:S03]  /*14200*/  IMAD.WIDE R10, R2, 0x4, R8 ;  /* 0x00000004020a7825 */ /* 0x000fc600078e0208 */
[----:B------:R-:W-:Y:S01]  /*14210*/  STL.64 [R1+0x1fc8], R162 ;  /* 0x001fc8a201007387 */ /* 0x000fe20000100a00 */
[----:B------:R-:W-:Y:S01]  /*14220*/  IMAD R2, R48, 0x9, RZ ;  /* 0x0000000930027824 */ /* 0x000fe200078e02ff */
[----:B----4-:R-:W1:Y:S02]  /*14230*/  LDC R41, c[0x0][0x230] ;  /* 0x00008c00ff297b82 */ /* 0x010e640000000800 */
[----:B------:R-:W-:Y:S04]  /*14240*/  LDGSTS.E [R4+0x1800c], desc[UR8][R154.64], !P3 ;  /* 0x1800c0009a047fae */ /* 0x000fe8000d921848 */
[----:B------:R-:W-:Y:S02]  /*14250*/  STL.64 [R1+0x1fd0], R160 ;  /* 0x001fd0a001007387 */ /* 0x000fe40000100a00 */
[----:B------:R-:W4:Y:S02]  /*14260*/  LDC R40, c[0x0][0x230] ;  /* 0x00008c00ff287b82 */ /* 0x000f240000000800 */
[----:B------:R-:W-:Y:S01]  /*14270*/  LDGSTS.E [R4+0x1c00c], desc[UR8][R152.64], !P3 ;  /* 0x1c00c00098047fae */ /* 0x000fe2000d921848 */
[----:B------:R-:W-:Y:S01]  /*14280*/  ISETP.GE.U32.AND P3, PT, R5, 0x7fffff57, PT ;  /* 0x7fffff570500780c */ /* 0x000fe20003f66070 */
[----:B------:R-:W-:-:S02]  /*14290*/  VIADD R5, R49, 0xffffffd5 ;  /* 0xffffffd531057836 */ /* 0x000fc40000000000 */
[----:B------:R-:W-:Y:S02]  /*142a0*/  STL.64 [R1+0x1fd8], R158 ;  /* 0x001fd89e01007387 */ /* 0x000fe40000100a00 */
[----:B------:R-:W1:Y:S02]  /*142b0*/  LDC R49, c[0x0][0x230] ;  /* 0x00008c00ff317b82 */ /* 0x000e640000000800 */
[----:B------:R-:W-:Y:S04]  /*142c0*/  STL.64 [R1+0x1fe0], R156 ;  /* 0x001fe09c01007387 */ /* 0x000fe80000100a00 */
[----:B------:R-:W-:Y:S04]  /*142d0*/  STL.64 [R1+0x1fe8], R154 ;  /* 0x001fe89a01007387 */ /* 0x000fe80000100a00 */
[----:B------:R-:W-:Y:S04]  /*142e0*/  STL.64 [R1+0x1ff0], R152 ;  /* 0x001ff09801007387 */ /* 0x000fe80000100a00 */
[----:B------:R3:W-:Y:S04]  /*142f0*/  STL.64 [R1+0xbd8], R12 ;  /* 0x000bd80c01007387 */ /* 0x0007e80000100a00 */
[----:B------:R3:W-:Y:S04]  /*14300*/  LDGSTS.E [R247], desc[UR8][R12.64], !P2 ;  /* 0x000000000cf77fae */ /* 0x0007e8000d121848 */
        /* <DEDUP_REMOVED lines=13> */
[----:B---3--:R-:W-:Y:S01]  /*143e0*/  IMAD.WIDE R12, R2, 0x4, R54 ;  /* 0x00000004020c7825 */ /* 0x008fe200078e0236 */
[----:B------:R-:W-:-:S02]  /*143f0*/  IADD3 R5, R246, -0x49, RZ ;  /* 0xffffffb7f6057810 */ /* 0x000fc40007ffe0ff */
[----:B------:R-:W3:Y:S02]  /*14400*/  LDC R246, c[0x0][0x230] ;  /* 0x00008c00fff67b82 */ /* 0x000ee40000000800 */
        /* <DEDUP_REMOVED lines=9> */
[----:B-1----:R-:W-:-:S04]  /*144a0*/  IMAD.WIDE R12, R2, 0x4, R54 ;  /* 0x00000004020c7825 */ /* 0x002fc800078e0236 */
        /* <DEDUP_REMOVED lines=8> */
[C---:B-1----:R-:W-:Y:S01]  /*14530*/  IMAD.WIDE R12, R2.reuse, 0x4, R54 ;  /* 0x00000004020c7825 */ /* 0x042fe200078e0236 */
[----:B------:R-:W1:Y:S03]  /*14540*/  LDC R49, c[0x0][0x230] ;  /* 0x00008c00ff317b82 */ /* 0x000e660000000800 */
[----:B----4-:R-:W-:Y:S01]  /*14550*/  IMAD.WIDE R10, R2, 0x4, R8 ;  /* 0x00000004020a7825 */ /* 0x010fe200078e0208 */
[----:B------:R4:W-:Y:S03]  /*14560*/  STL.64 [R1+0x9d8], R12 ;  /* 0x0009d80c01007387 */ /* 0x0009e60000100a00 */
[----:B------:R-:W-:Y:S01]  /*14570*/  IMAD R2, R48, 0x29, RZ ;  /* 0x0000002930027824 */ /* 0x000fe200078e02ff */
[----:B------:R4:W-:Y:S04]  /*14580*/  LDGSTS.E [R247+0x8000], desc[UR8][R12.64], !P4 ;  /* 0x080000000cf77fae */ /* 0x0009e8000e121848 */
[----:B------:R3:W-:Y:S04]  /*14590*/  STL.64 [R1+0x9d0], R10 ;  /* 0x0009d00a01007387 */ /* 0x0007e80000100a00 */
[----:B------:R3:W-:Y:S01]  /*145a0*/  LDGSTS.E [R247+0xc000], desc[UR8][R10.64], !P4 ;  /* 0x0c0000000af77fae */ /* 0x0007e2000e121848 */
[----:B------:R-:W-:Y:S01]  /*145b0*/  ISETP.GE.U32.AND P4, PT, R5, 0x7fffff36, PT ;  /* 0x7fffff360500780c */ /* 0x000fe20003f86070 */
[----:B--2---:R-:W-:-:S02]  /*145c0*/  VIADD R5, R189, 0xffffffb4 ;  /* 0xffffffb4bd057836 */ /* 0x004fc40000000000 */
[C---:B----4-:R-:W-:Y:S01]  /*145d0*/  IMAD.WIDE R12, R2.reuse, 0x4, R54 ;  /* 0x00000004020c7825 */ /* 0x050fe200078e0236 */
[----:B------:R-:W2:Y:S03]  /*145e0*/  LDC R189, c[0x0][0x230] ;  /* 0x00008c00ffbd7b82 */ /* 0x000ea60000000800 */
[----:B---3--:R-:W-:Y:S01]  /*145f0*/  IMAD.WIDE R10, R2, 0x4, R8 ;  /* 0x00000004020a7825 */ /* 0x008fe200078e0208 */
        /* <DEDUP_REMOVED lines=30> */
[----:B------:R-:W1:Y:S02]  /*147e0*/  LDC R49, c[0x0][0x230] ;  /* 0x00008c00ff317b82 */ /* 0x000e640000000800 */
[----:B------:R-:W-:Y:S01]  /*147f0*/  ISETP.GE.U32.AND P5, PT, R5, 0x7fffff16, PT ;  /* 0x7fffff160500780c */ /* 0x000fe20003fa6070 */
[----:B------:R-:W-:-:S04]  /*14800*/  IMAD.WIDE R34, R2, 0x4, R54 ;  /* 0x0000000402227825 */ /* 0x000fc800078e0236 */
[----:B------:R-:W-:Y:S01]  /*14810*/  IMAD.WIDE R42, R2, 0x4, R8 ;  /* 0x00000004022a7825 */ /* 0x000fe200078e0208 */
[----:B------:R-:W-:Y:S03]  /*14820*/  LDGSTS.E [R247+0x10004], desc[UR8][R34.64], !P1 ;  /* 0x1000400022f77fae */ /* 0x000fe6000c921848 */
[----:B--2---:R-:W-:Y:S01]  /*14830*/  VIADD R5, R189, 0xffffff94 ;  /* 0xffffff94bd057836 */ /* 0x004fe20000000000 */
[----:B------:R-:W-:Y:S01]  /*14840*/  LDGSTS.E [R247+0x14004], desc[UR8][R42.64], !P1 ;  /* 0x140040002af77fae */ /* 0x000fe2000c921848 */
[----:B------:R-:W-:Y:S01]  /*14850*/  IMAD R2, R48, 0x4a, RZ ;  /* 0x0000004a30027824 */ /* 0x000fe200078e02ff */
[----:B------:R-:W2:Y:S03]  /*14860*/  LDC R189, c[0x0][0x230] ;  /* 0x00008c00ffbd7b82 */ /* 0x000ea60000000800 */
[----:B------:R-:W-:Y:S01]  /*14870*/  IMAD.WIDE R32, R2, 0x4, R54 ;  /* 0x0000000402207825 */ /* 0x000fe200078e0236 */
[----:B------:R-:W-:-:S03]  /*14880*/  ISETP.GE.U32.AND P1, PT, R5, 0x7fffff15, PT ;  /* 0x7fffff150500780c */ /* 0x000fc60003f26070 */
[----:B------:R-:W-:Y:S01]  /*14890*/  IMAD.WIDE R30, R2, 0x4, R8 ;  /* 0x00000004021e7825 */ /* 0x000fe200078e0208 */
[----:B---3--:R-:W-:Y:S01]  /*148a0*/  IADD3 R5, R246, -0xd, RZ ;  /* 0xfffffff3f6057810 */ /* 0x008fe20007ffe0ff */
[----:B------:R-:W-:Y:S01]  /*148b0*/  LDGSTS.E [R247+0x10008], desc[UR8][R32.64], !P4 ;  /* 0x1000800020f77fae */ /* 0x000fe2000e121848 */
[----:B------:R-:W3:Y:S01]  /*148c0*/  LDC R246, c[0x0][0x230] ;  /* 0x00008c00fff67b82 */ /* 0x000ee20000000800 */
[----:B------:R-:W-:Y:S02]  /*148d0*/  IMAD R2, R48, 0x4b, RZ ;  /* 0x0000004b30027824 */ /* 0x000fe400078e02ff */
[----:B------:R-:W-:Y:S01]  /*148e0*/  LDGSTS.E [R247+0x14008], desc[UR8][R30.64], !P4 ;  /* 0x140080001ef77fae */ /* 0x000fe2000e121848 */
[----:B------:R-:W-:Y:S01]  /*148f0*/  ISETP.GE.U32.AND P4, PT, R5, 0x7fffff74, PT ;  /* 0x7fffff740500780c */ /* 0x000fe20003f86070 */
        /* <DEDUP_REMOVED lines=11> */
[----:B-1----:R-:W-:Y:S01]  /*149b0*/  VIADD R5, R49, 0xfffffff1 ;  /* 0xfffffff131057836 */ /* 0x002fe20000000000 */
[----:B------:R-:W-:Y:S01]  /*149c0*/  LDGSTS.E [R247+0x1c000], desc[UR8][R148.64], !P2 ;  /* 0x1c00000094f77fae */ /* 0x000fe2000d121848 */
[----:B------:R-:W-:Y:S01]  /*149d0*/  IMAD R2, R48, 0x69, RZ ;  /* 0x0000006930027824 */ /* 0x000fe200078e02ff */
[----:B------:R-:W1:Y:S02]  /*149e0*/  LDC R49, c[0x0][0x230] ;  /* 0x00008c00ff317b82 */ /* 0x000e640000000800 */
[----:B------:R-:W-:Y:S01]  /*149f0*/  ISETP.GE.U32.AND P2, PT, R5, 0x7fffff72, PT ;  /* 0x7fffff720500780c */ /* 0x000fe20003f46070 */
[----:B------:R-:W-:-:S04]  /*14a00*/  IMAD.WIDE R146, R2, 0x4, R54 ;  /* 0x0000000402927825 */ /* 0x000fc800078e0236 */
[----:B------:R-:W-:Y:S01]  /*14a10*/  IMAD.WIDE R144, R2, 0x4, R8 ;  /* 0x0000000402907825 */ /* 0x000fe200078e0208 */
[----:B------:R4:W-:Y:S03]  /*14a20*/  STL.64 [R1+0x9a8], R12 ;  /* 0x0009a80c01007387 */ /* 0x0009e60000100a00 */
[----:B--2---:R-:W-:Y:S01]  /*14a30*/  VIADD R5, R189, 0xfffffff0 ;  /* 0xfffffff0bd057836 */ /* 0x004fe20000000000 */
[----:B------:R-:W-:Y:S01]  /*14a40*/  LDGSTS.E [R247+0x18004], desc[UR8][R146.64], !P6 ;  /* 0x1800400092f77fae */ /* 0x000fe2000f121848 */
[----:B------:R-:W-:Y:S01]  /*14a50*/  IMAD R2, R48, 0x6a, RZ ;  /* 0x0000006a30027824 */ /* 0x000fe200078e02ff */
[----:B------:R-:W2:Y:S02]  /*14a60*/  LDC R189, c[0x0][0x230] ;  /* 0x00008c00ffbd7b82 */ /* 0x000ea40000000800 */
[----:B------:R4:W-:Y:S01]  /*14a70*/  STL.64 [R1+0x9a0], R10 ;  /* 0x0009a00a01007387 */ /* 0x0009e20000100a00 */
[----:B------:R-:W-:-:S03]  /*14a80*/  IMAD.WIDE R142, R2, 0x4, R54 ;  /* 0x00000004028e7825 */ /* 0x000fc600078e0236 */
[----:B------:R-:W-:Y:S01]  /*14a90*/  LDGSTS.E [R247+0x1c004], desc[UR8][R144.64], !P6 ;  /* 0x1c00400090f77fae */ /* 0x000fe2000f121848 */
[----:B------:R-:W-:Y:S01]  /*14aa0*/  IMAD.WIDE R140, R2, 0x4, R8 ;  /* 0x00000004028c7825 */ /* 0x000fe200078e0208 */
[----:B------:R-:W-:Y:S02]  /*14ab0*/  ISETP.GE.U32.AND P6, PT, R5, 0x7fffff71, PT ;  /* 0x7fffff710500780c */ /* 0x000fe40003fc6070 */
[----:B------:R-:W-:Y:S01]  /*14ac0*/  STL.64 [R1+0x1ff8], R38 ;  /* 0x001ff82601007387 */ /* 0x000fe20000100a00 */
[----:B---3--:R-:W-:Y:S01]  /*14ad0*/  IADD3 R5, R246, -0x2d, RZ ;  /* 0xffffffd3f6057810 */ /* 0x008fe20007ffe0ff */
[----:B------:R-:W-:Y:S02]  /*14ae0*/  IMAD R2, R48, 0x6b, RZ ;  /* 0x0000006b30027824 */ /* 0x000fe400078e02ff */
[----:B------:R-:W-:Y:S04]  /*14af0*/  STL.64 [R1+0x2000], R36 ;  /* 0x0020002401007387 */ /* 0x000fe80000100a00 */
[----:B------:R-:W-:Y:S01]  /*14b00*/  STL.64 [R1+0x2008], R34 ;  /* 0x0020082201007387 */ /* 0x000fe20000100a00 */
[----:B------:R-:W-:-:S03]  /*14b10*/  IMAD.WIDE R138, R2, 0x4, R54 ;  /* 0x00000004028a7825 */ /* 0x000fc600078e0236 */
[----:B------:R-:W-:Y:S01]  /*14b20*/  STL.64 [R1+0x2010], R42 ;  /* 0x0020102a01007387 */ /* 0x000fe20000100a00 */
[----:B------:R-:W-:-:S03]  /*14b30*/  IMAD.WIDE R136, R2, 0x4, R8 ;  /* 0x0000000402887825 */ /* 0x000fc600078e0208 */
[----:B------:R-:W-:Y:S01]  /*14b40*/  LDGSTS.E [R247+0x18008], desc[UR8][R142.64], !P5 ;  /* 0x180080008ef77fae */ /* 0x000fe2000e921848 */
[----:B------:R-:W-:-:S03]  /*14b50*/  LOP3.LUT R246, R3, 0x30, RZ, 0x3c, !PT ;  /* 0x0000003003f67812 */ /* 0x000fc600078e3cff */
[----:B------:R-:W-:Y:S01]  /*14b60*/  STL.64 [R1+0x2018], R32 ;  /* 0x0020182001007387 */ /* 0x000fe20000100a00 */
[----:B------:R-:W-:-:S03]  /*14b70*/  IMAD R2, R48, 0xc, RZ ;  /* 0x0000000c30027824 */ /* 0x000fc600078e02ff */
[----:B------:R-:W-:Y:S01]  /*14b80*/  LDGSTS.E [R247+0x1c008], desc[UR8][R140.64], !P5 ;  /* 0x1c0080008cf77fae */ /* 0x000fe2000e921848 */
[----:B------:R-:W-:Y:S01]  /*14b90*/  ISETP.GE.U32.AND P5, PT, R5, 0x7fffff54, PT ;  /* 0x7fffff540500780c */ /* 0x000fe20003fa6070 */
[----:B----4-:R-:W-:Y:S02]  /*14ba0*/  VIADD R5, R249, 0xffffffd2 ;  /* 0xffffffd2f9057836 */ /* 0x010fe40000000000 */
[----:B------:R-:W-:Y:S01]  /*14bb0*/  STL.64 [R1+0x2020], R30 ;  /* 0x0020201e01007387 */ /* 0x000fe20000100a00 */
[----:B------:R-:W3:Y:S03]  /*14bc0*/  LDC R249, c[0x0][0x230] ;  /* 0x00008c00fff97b82 */ /* 0x000ee60000000800 */
[----:B------:R-:W-:Y:S04]  /*14bd0*/  STL.64 [R1+0x2028], R28 ;  /* 0x0020281c01007387 */ /* 0x000fe80000100a00 */
[----:B------:R-:W-:Y:S01]  /*14be0*/  STL.64 [R1+0x2030], R26 ;  /* 0x0020301a01007387 */ /* 0x000fe20000100a00 */
[----:B------:R-:W-:-:S03]  /*14bf0*/  IMAD.WIDE R12, R2, 0x4, R54 ;  /* 0x00000004020c7825 */ /* 0x000fc600078e0236 */
[----:B------:R-:W-:Y:S01]  /*14c00*/  STL.64 [R1+0x2038], R150 ;  /* 0x0020389601007387 */ /* 0x000fe20000100a00 */
[----:B------:R-:W-:-:S03]  /*14c10*/  VIADD R246, R246, UR61 ;  /* 0x0000003df6f67c36 */ /* 0x000fc60008000000 */
[----:B------:R-:W-:Y:S01]  /*14c20*/  STL.64 [R1+0x2040], R148 ;  /* 0x0020409401007387 */ /* 0x000fe20000100a00 */
[----:B------:R-:W-:-:S03]  /*14c30*/  IMAD.WIDE R10, R2, 0x4, R8 ;  /* 0x00000004020a7825 */ /* 0x000fc600078e0208 */
[----:B------:R-:W-:Y:S01]  /*14c40*/  STL.64 [R1+0x2048], R146 ;  /* 0x0020489201007387 */ /* 0x000fe20000100a00 */
[----:B------:R-:W-:-:S03]  /*14c50*/  IMAD R2, R48, 0xd, RZ ;  /* 0x0000000d30027824 */ /* 0x000fc600078e02ff */
[----:B------:R-:W-:Y:S04]  /*14c60*/  LDGSTS.E [R247+0x1800c], desc[UR8][R138.64], !P1 ;  /* 0x1800c0008af77fae */ /* 0x000fe8000c921848 */
[----:B------:R-:W-:Y:S04]  /*14c70*/  STL.64 [R1+0x2050], R144 ;  /* 0x0020509001007387 */ /* 0x000fe80000100a00 */
[----:B------:R-:W-:Y:S01]  /*14c80*/  LDGSTS.E [R247+0x1c00c], desc[UR8][R136.64], !P1 ;  /* 0x1c00c00088f77fae */ /* 0x000fe2000c921848 */
[----:B------:R-:W-:Y:S01]  /*14c90*/  ISETP.GE.U32.AND P1, PT, R5, 0x7fffff53, PT ;  /* 0x7fffff530500780c */ /* 0x000fe20003f26070 */
[----:B-1----:R-:W-:-:S02]  /*14ca0*/  VIADD R5, R49, 0xffffffd1 ;  /* 0xffffffd131057836 */ /* 0x002fc40000000000 */
[----:B------:R-:W-:Y:S01]  /*14cb0*/  STL.64 [R1+0x2058], R142 ;  /* 0x0020588e01007387 */ /* 0x000fe20000100a00 */
[----:B------:R-:W1:Y:S03]  /*14cc0*/  LDC R49, c[0x0][0x230] ;  /* 0x00008c00ff317b82 */ /* 0x000e660000000800 */
        /* <DEDUP_REMOVED lines=8> */
[----:B----4-:R-:W-:Y:S01]  /*14d50*/  IMAD.WIDE R12, R2, 0x4, R54 ;  /* 0x00000004020c7825 */ /* 0x010fe200078e0236 */
[----:B--2---:R-:W-:-:S02]  /*14d60*/  IADD3 R5, R189, -0x30, RZ ;  /* 0xffffffd0bd057810 */ /* 0x004fc40007ffe0ff */
[----:B------:R-:W2:Y:S01]  /*14d70*/  LDC R189, c[0x0][0x230] ;  /* 0x00008c00ffbd7b82 */ /* 0x000ea20000000800 */
[----:B---3--:R-:W-:Y:S01]  /*14d80*/  IMAD.WIDE R10, R2, 0x4, R8 ;  /* 0x00000004020a7825 */ /* 0x008fe200078e0208 */
        /* <DEDUP_REMOVED lines=36> */
[----:B----4-:R-:W-:Y:S01]  /*14fd0*/  IMAD.WIDE R12, R2, 0x4, R54 ;  /* 0x00000004020c7825 */ /* 0x010fe200078e0236 */
[----:B--2---:R-:W-:-:S02]  /*14fe0*/  IADD3 R5, R189, -0x50, RZ ;  /* 0xffffffb0bd057810 */ /* 0x004fc40007ffe0ff */
[----:B------:R-:W2:Y:S02]  /*14ff0*/  LDC R189, c[0x0][0x230] ;  /* 0x00008c00ffbd7b82 */ /* 0x000ea40000000800 */
[----:B------:R4:W-:Y:S01]  /*15000*/  LDGSTS.E [R246+0x8004], desc[UR8][R12.64], !P1 ;  /* 0x080040000cf67fae */ /* 0x0009e2000c921848 */
[----:B---3--:R-:W-:-:S04]  /*15010*/  IMAD.WIDE R10, R2, 0x4, R8 ;  /* 0x00000004020a7825 */ /* 0x008fc800078e0208 */
        /* <DEDUP_REMOVED lines=27> */
[----:B------:R-:W-:Y:S01]  /*151d0*/  IMAD.WIDE R20, R2, 0x4, R54 ;  /* 0x0000000402147825 */ /* 0x000fe200078e0236 */
[----:B--2---:R-:W-:-:S03]  /*151e0*/  IADD3 R5, R189, -0x70, RZ ;  /* 0xffffff90bd057810 */ /* 0x004fc60007ffe0ff */
[----:B------:R-:W-:Y:S01]  /*151f0*/  IMAD.WIDE R18, R2, 0x4, R8 ;  /* 0x0000000402127825 */ /* 0x000fe200078e0208 */
[----:B------:R-:W2:Y:S01]  /*15200*/  LDC R189, c[0x0][0x230] ;  /* 0x00008c00ffbd7b82 */ /* 0x000ea20000000800 */
[----:B------:R-:W-:Y:S02]  /*15210*/  LDGSTS.E [R246+0x10004], desc[UR8][R20.64], !P6 ;  /* 0x1000400014f67fae */ /* 0x000fe4000f121848 */
[----:B------:R-:W-:Y:S02]  /*15220*/  IMAD R2, R48, 0x4e, RZ ;  /* 0x0000004e30027824 */ /* 0x000fe400078e02ff */
[----:B------:R-:W-:Y:S01]  /*15230*/  LDGSTS.E [R246+0x14004], desc[UR8][R18.64], !P6 ;  /* 0x1400400012f67fae */ /* 0x000fe2000f121848 */
[----:B------:R-:W-:Y:S01]  /*15240*/  ISETP.GE.U32.AND P6, PT, R5, 0x7fffff11, PT ;  /* 0x7fffff110500780c */ /* 0x000fe20003fc6070 */
[----:B------:R-:W-:-:S04]  /*15250*/  IMAD.WIDE R16, R2, 0x4, R54 ;  /* 0x0000000402107825 */ /* 0x000fc800078e0236 */
[----:B------:R-:W-:Y:S01]  /*15260*/  IMAD.WIDE R14, R2, 0x4, R8 ;  /* 0x00000004020e7825 */ /* 0x000fe200078e0208 */
[----:B------:R-:W-:Y:S03]  /*15270*/  LDGSTS.E [R246+0x10008], desc[UR8][R16.64], !P5 ;  /* 0x1000800010f67fae */ /* 0x000fe6000e921848 */
[----:B----4-:R-:W-:Y:S01]  /*15280*/  VIADD R5, R250, 0xffffffef ;  /* 0xffffffeffa057836 */ /* 0x010fe20000000000 */
[----:B------:R4:W-:Y:S01]  /*15290*/  STL.64 [R1+0x988], R12 ;  /* 0x0009880c01007387 */ /* 0x0009e20000100a00 */
[----:B------:R-:W-:Y:S01]  /*152a0*/  IMAD R2, R48, 0x4f, RZ ;  /* 0x0000004f30027824 */ /* 0x000fe200078e02ff */
[----:B------:R-:W2:Y:S02]  /*152b0*/  LDC R250, c[0x0][0x230] ;  /* 0x00008c00fffa7b82 */ /* 0x000ea40000000800 */
[----:B------:R-:W-:Y:S01]  /*152c0*/  LDGSTS.E [R246+0x14008], desc[UR8][R14.64], !P5 ;  /* 0x140080000ef67fae */ /* 0x000fe2000e921848 */
[----:B------:R-:W-:Y:S01]  /*152d0*/  ISETP.GE.U32.AND P5, PT, R5, 0x7fffff70, PT ;  /* 0x7fffff700500780c */ /* 0x000fe20003fa6070 */
[----:B---3--:R-:W-:-:S02]  /*152e0*/  VIADD R5, R249, 0xffffffee ;  /* 0xffffffeef9057836 */ /* 0x008fc40000000000 */
[----:B------:R3:W-:Y:S02]  /*152f0*/  STL.64 [R1+0x980], R10 ;  /* 0x0009800a01007387 */ /* 0x0007e40000100a00 */
[----:B------:R-:W2:Y:S01]  /*15300*/  LDC R249, c[0x0][0x230] ;  /* 0x00008c00fff97b82 */ /* 0x000ea20000000800 */
[----:B----4-:R-:W-:-:S05]  /*15310*/  IMAD.WIDE R12, R2, 0x4, R54 ;  /* 0x00000004020c7825 */ /* 0x010fca00078e0236 */
        /* <DEDUP_REMOVED lines=8> */
[----:B-1----:R-:W-:Y:S01]  /*153a0*/  VIADD R5, R49, 0xffffffed ;  /* 0xffffffed31057836 */ /* 0x002fe20000000000 */
[----:B------:R-:W-:Y:S01]  /*153b0*/  LDGSTS.E [R246+0x1c000], desc[UR8][R132.64], !P4 ;  /* 0x1c00000084f67fae */ /* 0x000fe2000e121848 */
[----:B------:R-:W-:-:S03]  /*153c0*/  IMAD R2, R48, 0x6d, RZ ;  /* 0x0000006d30027824 */ /* 0x000fc600078e02ff */
[----:B------:R-:W-:Y:S01]  /*153d0*/  ISETP.GE.U32.AND P4, PT, R5, 0x7fffff6e, PT ;  /* 0x7fffff6e0500780c */ /* 0x000fe20003f86070 */
[C---:B------:R-:W-:Y:S01]  /*153e0*/  IMAD.WIDE R130, R2.reuse, 0x4, R54 ;  /* 0x0000000402827825 */ /* 0x040fe200078e0236 */
[----:B--2---:R-:W-:Y:S02]  /*153f0*/  IADD3 R5, R189, -0x14, RZ ;  /* 0xffffffecbd057810 */ /* 0x004fe40007ffe0ff */
[----:B------:R-:W1:Y:S01]  /*15400*/  LDC R189, c[0x0][0x230] ;  /* 0x00008c00ffbd7b82 */ /* 0x000e620000000800 */
[----:B------:R-:W-:Y:S01]  /*15410*/  IMAD.WIDE R128, R2, 0x4, R8 ;  /* 0x0000000402807825 */ /* 0x000fe200078e0208 */
[----:B------:R-:W-:Y:S03]  /*15420*/  LDGSTS.E [R246+0x18004], desc[UR8][R130.64], !P3 ;  /* 0x1800400082f67fae */ /* 0x000fe6000d921848 */
[----:B------:R-:W-:Y:S01]  /*15430*/  IMAD R2, R48, 0x6e, RZ ;  /* 0x0000006e30027824 */ /* 0x000fe200078e02ff */
[----:B------:R-:W-:Y:S01]  /*15440*/  LDGSTS.E [R246+0x1c004], desc[UR8][R128.64], !P3 ;  /* 0x1c00400080f67fae */ /* 0x000fe2000d921848 */
[----:B------:R-:W-:-:S02]  /*15450*/  ISETP.GE.U32.AND P3, PT, R5, 0x7fffff6d, PT ;  /* 0x7fffff6d0500780c */ /* 0x000fc40003f66070 */
[C---:B------:R-:W-:Y:S01]  /*15460*/  IMAD.WIDE R126, R2.reuse, 0x4, R54 ;  /* 0x00000004027e7825 */ /* 0x040fe200078e0236 */
[----:B------:R-:W-:Y:S03]  /*15470*/  STL.64 [R1+0x2078], R136 ;  /* 0x0020788801007387 */ /* 0x000fe60000100a00 */
[----:B------:R-:W-:Y:S01]  /*15480*/  IMAD.WIDE R124, R2, 0x4, R8 ;  /* 0x00000004027c7825 */ /* 0x000fe200078e0208 */
[----:B------:R-:W-:Y:S03]  /*15490*/  STL.64 [R1+0x2080], R138 ;  /* 0x0020808a01007387 */ /* 0x000fe60000100a00 */
[----:B------:R-:W-:Y:S01]  /*154a0*/  VIADD R5, R250, 0xffffffcf ;  /* 0xffffffcffa057836 */ /* 0x000fe20000000000 */
[----:B------:R-:W-:Y:S01]  /*154b0*/  STL.64 [R1+0x2088], R140 ;  /* 0x0020888c01007387 */ /* 0x000fe20000100a00 */
[----:B------:R-:W-:Y:S01]  /*154c0*/  IMAD R2, R48, 0x6f, RZ ;  /* 0x0000006f30027824 */ /* 0x000fe200078e02ff */
[----:B------:R-:W2:Y:S02]  /*154d0*/  LDC R250, c[0x0][0x230] ;  /* 0x00008c00fffa7b82 */ /* 0x000ea40000000800 */
[----:B------:R-:W-:Y:S01]  /*154e0*/  STL.64 [R1+0x2090], R142 ;  /* 0x0020908e01007387 */ /* 0x000fe20000100a00 */
[----:B------:R-:W-:-:S03]  /*154f0*/  IMAD.WIDE R122, R2, 0x4, R54 ;  /* 0x00000004027a7825 */ /* 0x000fc600078e0236 */
[----:B------:R-:W-:Y:S01]  /*15500*/  STL.64 [R1+0x2098], R24 ;  /* 0x0020981801007387 */ /* 0x000fe20000100a00 */
[----:B------:R-:W-:-:S03]  /*15510*/  IMAD.WIDE R120, R2, 0x4, R8 ;  /* 0x0000000402787825 */ /* 0x000fc600078e0208 */
[----:B------:R-:W-:Y:S01]  /*15520*/  LDGSTS.E [R246+0x18008], desc[UR8][R126.64], !P2 ;  /* 0x180080007ef67fae */ /* 0x000fe2000d121848 */
[----:B------:R-:W-:-:S03]  /*15530*/  IMAD.SHL.U32 R2, R48, 0x10, RZ ;  /* 0x0000001030027824 */ /* 0x000fc600078e00ff */
[----:B------:R-:W-:Y:S01]  /*15540*/  STL.64 [R1+0x20a0], R22 ;  /* 0x0020a01601007387 */ /* 0x000fe20000100a00 */
[----:B------:R-:W-:-:S03]  /*15550*/  LOP3.LUT R49, R3, 0x40, RZ, 0x3c, !PT ;  /* 0x0000004003317812 */ /* 0x000fc600078e3cff */
[----:B------:R-:W-:Y:S01]  /*15560*/  LDGSTS.E [R246+0x1c008], desc[UR8][R124.64], !P2 ;  /* 0x1c0080007cf67fae */ /* 0x000fe2000d121848 */
[----:B------:R-:W-:Y:S01]  /*15570*/  ISETP.GE.U32.AND P2, PT, R5, 0x7fffff50, PT ;  /* 0x7fffff500500780c */ /* 0x000fe20003f46070 */
[----:B------:R-:W-:Y:S02]  /*15580*/  VIADD R5, R249, 0xffffffce ;  /* 0xffffffcef9057836 */ /* 0x000fe40000000000 */
[----:B------:R-:W-:Y:S01]  /*15590*/  STL.64 [R1+0x20a8], R20 ;  /* 0x0020a81401007387 */ /* 0x000fe20000100a00 */
[----:B------:R-:W2:Y:S03]  /*155a0*/  LDC R249, c[0x0][0x230] ;  /* 0x00008c00fff97b82 */ /* 0x000ea60000000800 */
[----:B------:R-:W-:Y:S04]  /*155b0*/  STL.64 [R1+0x20b0], R18 ;  /* 0x0020b01201007387 */ /* 0x000fe80000100a00 */
[----:B------:R-:W-:Y:S01]  /*155c0*/  STL.64 [R1+0x20b8], R16 ;  /* 0x0020b81001007387 */ /* 0x000fe20000100a00 */
[----:B------:R-:W-:-:S03]  /*155d0*/  IMAD.WIDE R28, R2, 0x4, R54 ;  /* 0x00000004021c7825 */ /* 0x000fc600078e0236 */
[----:B------:R-:W-:Y:S01]  /*155e0*/  STL.64 [R1+0x20c0], R14 ;  /* 0x0020c00e01007387 */ /* 0x000fe20000100a00 */
[----:B------:R-:W-:-:S03]  /*155f0*/  IADD3 R49, R49, UR61, RZ ;  /* 0x0000003d31317c10 */ /* 0x000fc6000fffe0ff */
[----:B------:R4:W-:Y:S01]  /*15600*/  STL.64 [R1+0x20c8], R12 ;  /* 0x0020c80c01007387 */ /* 0x0009e20000100a00 */
[----:B------:R-:W-:-:S03]  /*15610*/  IMAD.WIDE R26, R2, 0x4, R8 ;  /* 0x00000004021a7825 */ /* 0x000fc600078e0208 */
[----:B------:R-:W-:Y:S01]  /*15620*/  LDGSTS.E [R246+0x1800c], desc[UR8][R122.64], !P6 ;  /* 0x1800c0007af67fae */ /* 0x000fe2000f121848 */
[----:B------:R-:W-:-:S03]  /*15630*/  IMAD R2, R48, 0x11, RZ ;  /* 0x0000001130027824 */ /* 0x000fc600078e02ff */
[----:B------:R3:W-:Y:S04]  /*15640*/  STL.64 [R1+0x20d0], R10 ;  /* 0x0020d00a01007387 */ /* 0x0007e80000100a00 */
[----:B------:R-:W-:Y:S01]  /*15650*/  LDGSTS.E [R246+0x1c00c], desc[UR8][R120.64], !P6 ;  /* 0x1c00c00078f67fae */ /* 0x000fe2000f121848 */
[----:B------:R-:W-:Y:S01]  /*15660*/  ISETP.GE.U32.AND P6, PT, R5, 0x7fffff4f, PT ;  /* 0x7fffff4f0500780c */ /* 0x000fe20003fc6070 */
[----:B------:R-:W-:Y:S02]  /*15670*/  VIADD R5, R251, 0xffffffcd ;  /* 0xffffffcdfb057836 */ /* 0x000fe40000000000 */
[----:B------:R-:W-:Y:S01]  /*15680*/  STL.64 [R1+0x20d8], R134 ;  /* 0x0020d88601007387 */ /* 0x000fe20000100a00 */
[----:B------:R-:W2:Y:S03]  /*15690*/  LDC R251, c[0x0][0x230] ;  /* 0x00008c00fffb7b82 */ /* 0x000ea60000000800 */
[----:B------:R-:W-:Y:S04]  /*156a0*/  STL.64 [R1+0x20e0], R132 ;  /* 0x0020e08401007387 */ /* 0x000fe80000100a00 */
[----:B------:R-:W-:Y:S01]  /*156b0*/  STL.64 [R1+0x20e8], R130 ;  /* 0x0020e88201007387 */ /* 0x000fe20000100a00 */
[----:B----4-:R-:W-:-:S03]  /*156c0*/  IMAD.WIDE R12, R2, 0x4, R54 ;  /* 0x00000004020c7825 */ /* 0x010fc600078e0236 */
[----:B------:R-:W-:Y:S01]  /*156d0*/  STL.64 [R1+0x20f0], R128 ;  /* 0x0020f08001007387 */ /* 0x000fe20000100a00 */
[----:B---3--:R-:W-:-:S03]  /*156e0*/  IMAD.WIDE R10, R2, 0x4, R8 ;  /* 0x00000004020a7825 */ /* 0x008fc600078e0208 */
[----:B------:R-:W-:Y:S01]  /*156f0*/  STL.64 [R1+0x20f8], R126 ;  /* 0x0020f87e01007387 */ /* 0x000fe20000100a00 */
[----:B------:R-:W-:-:S03]  /*15700*/  IMAD R2, R48, 0x12, RZ ;  /* 0x0000001230027824 */ /* 0x000fc600078e02ff */
[----:B------:R-:W-:Y:S04]  /*15710*/  STL.64 [R1+0x2100], R124 ;  /* 0x0021007c01007387 */ /* 0x000fe80000100a00 */
[----:B------:R-:W-:Y:S04]  /*15720*/  LDGSTS.E [R49], desc[UR8][R28.64], !P5 ;  /* 0x000000001c317fae */ /* 0x000fe8000e921848 */
        /* <DEDUP_REMOVED lines=27> */
[----:B------:R-:W-:Y:S01]  /*158e0*/  LDGSTS.E [R49+0xc], desc[UR8][R12.64], !P3 ;  /* 0x0000c0000c317fae */ /* 0x000fe2000d921848 */
[----:B----4-:R-:W-:-:S04]  /*158f0*/  IMAD.WIDE R10, R2, 0x4, R8 ;  /* 0x00000004020a7825 */ /* 0x010fc800078e0208 */
[----:B------:R-:W-:Y:S01]  /*15900*/  IMAD R2, R48, 0x30, RZ ;  /* 0x0000003030027824 */ /* 0x000fe200078e02ff */
[----:B------:R4:W-:Y:S01]  /*15910*/  LDGSTS.E [R49+0x400c], desc[UR8][R10.64], !P3 ;  /* 0x0400c0000a317fae */ /* 0x0009e2000d921848 */
[----:B------:R-:W-:Y:S01]  /*15920*/  ISETP.GE.U32.AND P3, PT, R5, 0x7fffff2f, PT ;  /* 0x7fffff2f0500780c */ /* 0x000fe20003f66070 */
[----:B------:R-:W-:Y:S02]  /*15930*/  VIADD R5, R251, 0xffffffad ;  /* 0xffffffadfb057836 */ /* 0x000fe40000000000 */
[C---:B------:R-:W-:Y:S01]  /*15940*/  IMAD.WIDE R144, R2.reuse, 0x4, R54 ;  /* 0x0000000402907825 */ /* 0x040fe200078e0236 */
[----:B------:R-:W4:Y:S03]  /*15950*/  LDC R251, c[0x0][0x230] ;  /* 0x00008c00fffb7b82 */ /* 0x000f260000000800 */
[----:B------:R-:W-:Y:S01]  /*15960*/  IMAD.WIDE R146, R2, 0x4, R8 ;  /* 0x0000000402927825 */ /* 0x000fe200078e0208 */
[----:B------:R4:W-:Y:S03]  /*15970*/  LDGSTS.E [R49+0x8000], desc[UR8][R144.64], !P2 ;  /* 0x0800000090317fae */ /* 0x0009e6000d121848 */
[----:B------:R-:W-:Y:S01]  /*15980*/  IMAD R2, R48, 0x31, RZ ;  /* 0x0000003130027824 */ /* 0x000fe200078e02ff */
[----:B------:R-:W-:Y:S01]  /*15990*/  LDGSTS.E [R49+0xc000], desc[UR8][R146.64], !P2 ;  /* 0x0c00000092317fae */ /* 0x000fe2000d121848 */
[----:B------:R-:W-:-:S02]  /*159a0*/  ISETP.GE.U32.AND P2, PT, R5, 0x7fffff2e, PT ;  /* 0x7fffff2e0500780c */ /* 0x000fc40003f46070 */
        /* <DEDUP_REMOVED lines=16> */
[----:B------:R-:W-:Y:S01]  /*15ab0*/  IMAD.WIDE R170, R2, 0x4, R54 ;  /* 0x0000000402aa7825 */ /* 0x000fe200078e0236 */
[----:B---3--:R-:W-:-:S03]  /*15ac0*/  IADD3 R5, R249, -0x72, RZ ;  /* 0xffffff8ef9057810 */ /* 0x008fc60007ffe0ff */
[----:B------:R-:W-:Y:S01]  /*15ad0*/  IMAD.WIDE R172, R2, 0x4, R8 ;  /* 0x0000000402ac7825 */ /* 0x000fe200078e0208 */
[----:B------:R-:W3:Y:S01]  /*15ae0*/  LDC R249, c[0x0][0x230] ;  /* 0x00008c00fff97b82 */ /* 0x000ee20000000800 */
[----:B------:R-:W-:Y:S02]  /*15af0*/  LDGSTS.E [R49+0x800c], desc[UR8][R170.64], !P1 ;  /* 0x0800c000aa317fae */ /* 0x000fe4000c921848 */
[----:B------:R-:W-:Y:S02]  /*15b00*/  IMAD R2, R48, 0x50, RZ ;  /* 0x0000005030027824 */ /* 0x000fe400078e02ff */
[----:B------:R-:W-:Y:S01]  /*15b10*/  LDGSTS.E [R49+0xc00c], desc[UR8][R172.64], !P1 ;  /* 0x0c00c000ac317fae */ /* 0x000fe2000c921848 */
[----:B------:R-:W-:Y:S01]  /*15b20*/  ISETP.GE.U32.AND P1, PT, R5, 0x7fffff0f, PT ;  /* 0x7fffff0f0500780c */ /* 0x000fe20003f26070 */
[----:B------:R-:W-:-:S04]  /*15b30*/  IMAD.WIDE R244, R2, 0x4, R54 ;  /* 0x0000000402f47825 */ /* 0x000fc800078e0236 */
[----:B------:R-:W-:Y:S01]  /*15b40*/  IMAD.WIDE R242, R2, 0x4, R8 ;  /* 0x0000000402f27825 */ /* 0x000fe200078e0208 */
[----:B------:R3:W-:Y:S03]  /*15b50*/  LDGSTS.E [R49+0x10000], desc[UR8][R244.64], !P4 ;  /* 0x10000000f4317fae */ /* 0x0007e6000e121848 */
[----:B----4-:R-:W-:Y:S01]  /*15b60*/  VIADD R5, R251, 0xffffff8d ;  /* 0xffffff8dfb057836 */ /* 0x010fe20000000000 */
        /* <DEDUP_REMOVED lines=41> */
[----:B------:R-:W-:-:S03]  /*15e00*/  IMAD R2, R48, 0x72, RZ ;  /* 0x0000007230027824 */ /* 0x000fc600078e02ff */
[----:B------:R-:W-:Y:S01]  /*15e10*/  ISETP.GE.U32.AND P1, PT, R5, 0x7fffff69, PT ;  /* 0x7fffff690500780c */ /* 0x000fe20003f26070 */
[----:B------:R-:W-:-:S04]  /*15e20*/  IMAD.WIDE R110, R2, 0x4, R54 ;  /* 0x00000004026e7825 */ /* 0x000fc800078e0236 */
[----:B------:R-:W-:Y:S01]  /*15e30*/  IMAD.WIDE R108, R2, 0x4, R8 ;  /* 0x00000004026c7825 */ /* 0x000fe200078e0208 */
[----:B------:R-:W-:Y:S03]  /*15e40*/  LDGSTS.E [R49+0x18008], desc[UR8][R110.64], !P4 ;  /* 0x180080006e317fae */ /* 0x000fe6000e121848 */
[----:B--2---:R-:W-:Y:S01]  /*15e50*/  VIADD R5, R250, 0xffffffcb ;  /* 0xffffffcbfa057836 */ /* 0x004fe20000000000 */
[----:B------:R-:W-:Y:S01]  /*15e60*/  LDGSTS.E [R49+0x1c008], desc[UR8][R108.64], !P4 ;  /* 0x1c0080006c317fae */ /* 0x000fe2000e121848 */
[----:B------:R-:W-:Y:S01]  /*15e70*/  IMAD R2, R48, 0x73, RZ ;  /* 0x0000007330027824 */ /* 0x000fe200078e02ff */
[----:B------:R-:W1:Y:S01]  /*15e80*/  LDC R250, c[0x0][0x230] ;  /* 0x00008c00fffa7b82 */ /* 0x000e620000000800 */
[----:B---3--:R-:W-:Y:S02]  /*15e90*/  IADD3 R189, R249, -0x36, RZ ;  /* 0xffffffcaf9bd7810 */ /* 0x008fe40007ffe0ff */
[----:B------:R-:W-:Y:S01]  /*15ea0*/  IMAD.WIDE R106, R2, 0x4, R54 ;  /* 0x00000004026a7825 */ /* 0x000fe200078e0236 */
[----:B------:R-:W-:-:S03]  /*15eb0*/  ISETP.GE.U32.AND P4, PT, R5, 0x7fffff4c, PT ;  /* 0x7fffff4c0500780c */ /* 0x000fc60003f86070 */
[----:B------:R-:W-:Y:S01]  /*15ec0*/  IMAD.WIDE R104, R2, 0x4, R8 ;  /* 0x0000000402687825 */ /* 0x000fe200078e0208 */
[----:B------:R-:W-:Y:S01]  /*15ed0*/  LOP3.LUT R2, R3, 0x50, RZ, 0x3c, !PT ;  /* 0x0000005003027812 */ /* 0x000fe200078e3cff */
[----:B------:R-:W2:Y:S01]  /*15ee0*/  LDC R249, c[0x0][0x230] ;  /* 0x00008c00fff97b82 */ /* 0x000ea20000000800 */
[----:B------:R-:W-:Y:S01]  /*15ef0*/  STL.64 [R1+0xb28], R12 ;  /* 0x000b280c01007387 */ /* 0x000fe20000100a00 */
[----:B------:R-:W-:-:S03]  /*15f00*/  IMAD R5, R48, 0x14, RZ ;  /* 0x0000001430057824 */ /* 0x000fc600078e02ff */
[----:B------:R3:W-:Y:S01]  /*15f10*/  STL.64 [R1+0xb20], R10 ;  /* 0x000b200a01007387 */ /* 0x0007e20000100a00 */
[----:B------:R-:W-:-:S03]  /*15f20*/  VIADD R2, R2, UR61 ;  /* 0x0000003d02027c36 */ /* 0x000fc60008000000 */
[----:B------:R-:W-:Y:S01]  /*15f30*/  LDGSTS.E [R49+0x1800c], desc[UR8][R106.64], !P3 ;  /* 0x1800c0006a317fae */ /* 0x000fe2000d921848 */
[----:B------:R-:W-:-:S03]  /*15f40*/  IMAD.WIDE R120, R5, 0x4, R8 ;  /* 0x0000000405787825 */ /* 0x000fc600078e0208 */
[----:B------:R3:W-:Y:S04]  /*15f50*/  STL.64 [R1+0x2118], R144 ;  /* 0x0021189001007387 */ /* 0x0007e80000100a00 */
[----:B------:R-:W-:Y:S01]  /*15f60*/  LDGSTS.E [R49+0x1c00c], desc[UR8][R104.64], !P3 ;  /* 0x1c00c00068317fae */ /* 0x000fe2000d921848 */
[----:B------:R-:W-:Y:S01]  /*15f70*/  ISETP.GE.U32.AND P3, PT, R189, 0x7fffff4b, PT ;  /* 0x7fffff4bbd00780c */ /* 0x000fe20003f66070 */
[----:B----4-:R-:W-:Y:S01]  /*15f80*/  VIADD R189, R251, 0xffffffc9 ;  /* 0xffffffc9fbbd7836 */ /* 0x010fe20000000000 */
[----:B---3--:R-:W3:Y:S01]  /*15f90*/  LDC R10, c[0x0][0x230] ;  /* 0x00008c00ff0a7b82 */ /* 0x008ee20000000800 */
[----:B------:R-:W-:-:S07]  /*15fa0*/  IMAD.WIDE R144, R5, 0x4, R54 ;  /* 0x0000000405907825 */ /* 0x000fce00078e0236 */
[----:B------:R-:W4:Y:S01]  /*15fb0*/  LDC R251, c[0x0][0x230] ;  /* 0x00008c00fffb7b82 */ /* 0x000f220000000800 */
[----:B------:R-:W-:Y:S01]  /*15fc0*/  IMAD R5, R48, 0x15, RZ ;  /* 0x0000001530057824 */ /* 0x000fe200078e02ff */
[----:B------:R-:W-:Y:S03]  /*15fd0*/  LDGSTS.E [R2], desc[UR8][R144.64], !P2 ;  /* 0x0000000090027fae */ /* 0x000fe6000d121848 */
[----:B------:R-:W-:Y:S01]  /*15fe0*/  IMAD.WIDE R122, R5, 0x4, R54 ;  /* 0x00000004057a7825 */ /* 0x000fe200078e0236 */
[----:B------:R-:W-:Y:S01]  /*15ff0*/  LDGSTS.E [R2+0x4000], desc[UR8][R120.64], !P2 ;  /* 0x0400000078027fae */ /* 0x000fe2000d121848 */
[----:B------:R-:W-:Y:S02]  /*16000*/  ISETP.GE.U32.AND P2, PT, R189, 0x7fffff4a, PT ;  /* 0x7fffff4abd00780c */ /* 0x000fe40003f46070 */
        /* <DEDUP_REMOVED lines=8> */
[----:B-1----:R-:W-:-:S03]  /*16090*/  IADD3 R189, R250, -0x55, RZ ;  /* 0xffffffabfabd7810 */ /* 0x002fc60007ffe0ff */
[----:B------:R-:W-:Y:S01]  /*160a0*/  IMAD.WIDE R128, R5, 0x4, R8 ;  /* 0x0000000405807825 */ /* 0x000fe200078e0208 */
[----:B------:R-:W1:Y:S01]  /*160b0*/  LDC R250, c[0x0][0x230] ;  /* 0x00008c00fffa7b82 */ /* 0x000e620000000800 */
[----:B------:R-:W-:Y:S02]  /*160c0*/  LDGSTS.E [R2+0x8], desc[UR8][R126.64], !P5 ;  /* 0x000080007e027fae */ /* 0x000fe4000e921848 */
[----:B------:R-:W-:Y:S02]  /*160d0*/  IMAD R5, R48, 0x17, RZ ;  /* 0x0000001730057824 */ /* 0x000fe400078e02ff */
[----:B------:R-:W-:Y:S01]  /*160e0*/  LDGSTS.E [R2+0x4008], desc[UR8][R128.64], !P5 ;  /* 0x0400800080027fae */ /* 0x000fe2000e921848 */
        /* <DEDUP_REMOVED lines=20> */
[----:B---3--:R-:W-:Y:S01]  /*16230*/  VIADD R189, R252, 0xffffffa8 ;  /* 0xffffffa8fcbd7836 */ /* 0x008fe20000000000 */
        /* <DEDUP_REMOVED lines=80> */
[----:B--2---:R-:W-:Y:S01]  /*16740*/  VIADD R249, R249, 0xffffffc6 ;  /* 0xffffffc6f9f97836 */ /* 0x004fe20000000000 */
[----:B------:R2:W-:Y:S01]  /*16750*/  LDGSTS.E [R2+0x1c00c], desc[UR8][R88.64], !P1 ;  /* 0x1c00c00058027fae */ /* 0x0005e2000c921848 */
[----:B------:R-:W-:Y:S02]  /*16760*/  IMAD R5, R48, 0x18, RZ ;  /* 0x0000001830057824 */ /* 0x000fe400078e02ff */
[----:B------:R-:W-:Y:S01]  /*16770*/  VIADD R189, R189, UR61 ;  /* 0x0000003dbdbd7c36 */ /* 0x000fe20008000000 */
[----:B------:R-:W-:Y:S01]  /*16780*/  ISETP.GE.U32.AND P1, PT, R249, 0x7fffff47, PT ;  /* 0x7fffff47f900780c */ /* 0x000fe20003f26070 */
[----:B------:R-:W-:-:S04]  /*16790*/  IMAD.WIDE R134, R5, 0x4, R54 ;  /* 0x0000000405867825 */ /* 0x000fc800078e0236 */
[----:B------:R-:W-:Y:S01]  /*167a0*/  IMAD.WIDE R20, R5, 0x4, R8 ;  /* 0x0000000405147825 */ /* 0x000fe200078e0208 */
[----:B------:R-:W-:Y:S03]  /*167b0*/  LDGSTS.E [R189], desc[UR8][R134.64], !P4 ;  /* 0x0000000086bd7fae */ /* 0x000fe6000e121848 */
[----:B----4-:R-:W-:Y:S01]  /*167c0*/  VIADD R249, R251, 0xffffffc5 ;  /* 0xffffffc5fbf97836 */ /* 0x010fe20000000000 */
[----:B------:R4:W-:Y:S01]  /*167d0*/  LDGSTS.E [R189+0x4000], desc[UR8][R20.64], !P4 ;  /* 0x0400000014bd7fae */ /* 0x0009e2000e121848 */
[----:B------:R-:W-:Y:S01]  /*167e0*/  IMAD R5, R48, 0x19, RZ ;  /* 0x0000001930057824 */ /* 0x000fe200078e02ff */
[----:B------:R-:W2:Y:S02]  /*167f0*/  LDC R251, c[0x0][0x230] ;  /* 0x00008c00fffb7b82 */ /* 0x000ea40000000800 */
[----:B------:R-:W-:Y:S01]  /*16800*/  ISETP.GE.U32.AND P4, PT, R249, 0x7fffff46, PT ;  /* 0x7fffff46f900780c */ /* 0x000fe20003f86070 */
[----:B------:R-:W-:Y:S01]  /*16810*/  IMAD.WIDE R22, R5, 0x4, R54 ;  /* 0x0000000405167825 */ /* 0x000fe200078e0236 */
[----:B---3--:R-:W-:-:S03]  /*16820*/  IADD3 R249, R252, -0x3c, RZ ;  /* 0xffffffc4fcf97810 */ /* 0x008fc60007ffe0ff */
[----:B------:R-:W-:Y:S01]  /*16830*/  IMAD.WIDE R24, R5, 0x4, R8 ;  /* 0x0000000405187825 */ /* 0x000fe200078e0208 */
[----:B------:R-:W3:Y:S01]  /*16840*/  LDC R252, c[0x0][0x230] ;  /* 0x00008c00fffc7b82 */ /* 0x000ee20000000800 */
[----:B------:R4:W-:Y:S02]  /*16850*/  LDGSTS.E [R189+0x4], desc[UR8][R22.64], !P3 ;  /* 0x0000400016bd7fae */ /* 0x0009e4000d921848 */
[----:B------:R-:W-:Y:S02]  /*16860*/  IMAD R5, R48, 0x1a, RZ ;  /* 0x0000001a30057824 */ /* 0x000fe400078e02ff */
[----:B------:R-:W-:Y:S01]  /*16870*/  LDGSTS.E [R189+0x4004], desc[UR8][R24.64], !P3 ;  /* 0x0400400018bd7fae */ /* 0x000fe2000d921848 */
        /* <DEDUP_REMOVED lines=85> */
[----:B------:R-:W-:Y:S01]  /*16dd0*/  STL.64 [R1+0x2120], R146 ;  /* 0x0021209201007387 */ /* 0x000fe20000100a00 */
[----:B------:R-:W2:Y:S01]  /*16de0*/  LDC R251, c[0x0][0x230] ;  /* 0x00008c00fffb7b82 */ /* 0x000ea20000000800 */
[----:B------:R-:W-:Y:S02]  /*16df0*/  IMAD R5, R48, 0x79, RZ ;  /* 0x0000007930057824 */ /* 0x000fe400078e02ff */
[----:B------:R-:W-:Y:S01]  /*16e00*/  LDGSTS.E [R189+0x1c000], desc[UR8][R84.64], !P4 ;  /* 0x1c00000054bd7fae */ /* 0x000fe2000e121848 */
[----:B------:R-:W-:Y:S01]  /*16e10*/  ISETP.GE.U32.AND P4, PT, R249, 0x7fffff62, PT ;  /* 0x7fffff62f900780c */ /* 0x000fe20003f86070 */
[C---:B------:R-:W-:Y:S01]  /*16e20*/  IMAD.WIDE R82, R5.reuse, 0x4, R54 ;  /* 0x0000000405527825 */ /* 0x040fe200078e0236 */
[----:B---3--:R-:W-:Y:S01]  /*16e30*/  IADD3 R249, R252, -0x20, RZ ;  /* 0xffffffe0fcf97810 */ /* 0x008fe20007ffe0ff */
[----:B------:R-:W-:Y:S01]  /*16e40*/  STL.64 [R1+0x2128], R148 ;  /* 0x0021289401007387 */ /* 0x000fe20000100a00 */
[----:B------:R-:W3:Y:S01]  /*16e50*/  LDC R252, c[0x0][0x230] ;  /* 0x00008c00fffc7b82 */ /* 0x000ee20000000800 */
[----:B------:R-:W-:-:S02]  /*16e60*/  IMAD.WIDE R80, R5, 0x4, R8 ;  /* 0x0000000405507825 */ /* 0x000fc400078e0208 */
[----:B------:R-:W-:Y:S02]  /*16e70*/  STL.64 [R1+0x2130], R178 ;  /* 0x002130b201007387 */ /* 0x000fe40000100a00 */
[----:B------:R-:W-:Y:S02]  /*16e80*/  IMAD R5, R48, 0x7a, RZ ;  /* 0x0000007a30057824 */ /* 0x000fe400078e02ff */
[----:B------:R-:W-:Y:S04]  /*16e90*/  STL.64 [R1+0x2138], R176 ;  /* 0x002138b001007387 */ /* 0x000fe80000100a00 */
[----:B------:R-:W-:Y:S01]  /*16ea0*/  STL.64 [R1+0x2140], R168 ;  /* 0x002140a801007387 */ /* 0x000fe20000100a00 */
[----:B------:R-:W-:-:S03]  /*16eb0*/  IMAD.WIDE R78, R5, 0x4, R54 ;  /* 0x00000004054e7825 */ /* 0x000fc600078e0236 */
[----:B------:R-:W-:Y:S01]  /*16ec0*/  STL.64 [R1+0x2148], R170 ;  /* 0x002148aa01007387 */ /* 0x000fe20000100a00 */
[----:B------:R-:W-:-:S03]  /*16ed0*/  IMAD.WIDE R76, R5, 0x4, R8 ;  /* 0x00000004054c7825 */ /* 0x000fc600078e0208 */
[----:B------:R-:W-:Y:S01]  /*16ee0*/  STL.64 [R1+0x2150], R172 ;  /* 0x002150ac01007387 */ /* 0x000fe20000100a00 */
[----:B------:R-:W-:-:S03]  /*16ef0*/  IMAD R5, R48, 0x7b, RZ ;  /* 0x0000007b30057824 */ /* 0x000fc600078e02ff */
[----:B------:R-:W-:Y:S04]  /*16f00*/  LDGSTS.E [R189+0x18004], desc[UR8][R82.64], !P3 ;  /* 0x1800400052bd7fae */ /* 0x000fe8000d921848 */
[----:B------:R3:W-:Y:S04]  /*16f10*/  STL.64 [R1+0x2158], R244 ;  /* 0x002158f401007387 */ /* 0x0007e80000100a00 */
[----:B------:R-:W-:Y:S01]  /*16f20*/  LDGSTS.E [R189+0x1c004], desc[UR8][R80.64], !P3 ;  /* 0x1c00400050bd7fae */ /* 0x000fe2000d921848 */
[----:B------:R-:W-:Y:S01]  /*16f30*/  ISETP.GE.U32.AND P3, PT, R249, 0x7fffff61, PT ;  /* 0x7fffff61f900780c */ /* 0x000fe20003f66070 */
[----:B-1----:R-:W-:-:S02]  /*16f40*/  VIADD R249, R250, 0xffffffc3 ;  /* 0xffffffc3faf97836 */ /* 0x002fc40000000000 */
[----:B------:R-:W-:Y:S01]  /*16f50*/  STL.64 [R1+0x2160], R242 ;  /* 0x002160f201007387 */ /* 0x000fe20000100a00 */
[----:B------:R-:W-:-:S03]  /*16f60*/  IMAD.WIDE R74, R5, 0x4, R54 ;  /* 0x00000004054a7825 */ /* 0x000fc600078e0236 */
[----:B------:R-:W-:Y:S01]  /*16f70*/  STL.64 [R1+0x2168], R240 ;  /* 0x002168f001007387 */ /* 0x000fe20000100a00 */
[----:B------:R-:W-:-:S03]  /*16f80*/  IMAD.WIDE R72, R5, 0x4, R8 ;  /* 0x0000000405487825 */ /* 0x000fc600078e0208 */
[----:B------:R-:W-:Y:S01]  /*16f90*/  STL.64 [R1+0x2170], R238 ;  /* 0x002170ee01007387 */ /* 0x000fe20000100a00 */
[----:B----4-:R-:W-:-:S03]  /*16fa0*/  VIADD R250, R10, 0xffffffc2 ;  /* 0xffffffc20afa7836 */ /* 0x010fc60000000000 */
[----:B------:R-:W-:Y:S01]  /*16fb0*/  STL.64 [R1+0x2178], R236 ;  /* 0x002178ec01007387 */ /* 0x000fe20000100a00 */
[----:B------:R-:W-:-:S03]  /*16fc0*/  LOP3.LUT R5, R3, 0x70, RZ, 0x3c, !PT ;  /* 0x0000007003057812 */ /* 0x000fc600078e3cff */
[----:B------:R-:W-:Y:S04]  /*16fd0*/  STL.64 [R1+0x2180], R234 ;  /* 0x002180ea01007387 */ /* 0x000fe80000100a00 */
[----:B------:R-:W-:Y:S04]  /*16fe0*/  LDGSTS.E [R189+0x18008], desc[UR8][R78.64], !P2 ;  /* 0x180080004ebd7fae */ /* 0x000fe8000d121848 */
[----:B------:R-:W-:Y:S04]  /*16ff0*/  STL.64 [R1+0x2188], R232 ;  /* 0x002188e801007387 */ /* 0x000fe80000100a00 */
[----:B------:R-:W-:Y:S01]  /*17000*/  LDGSTS.E [R189+0x1c008], desc[UR8][R76.64], !P2 ;  /* 0x1c0080004cbd7fae */ /* 0x000fe2000d121848 */
[----:B------:R-:W-:Y:S01]  /*17010*/  ISETP.GE.U32.AND P2, PT, R249, 0x7fffff44, PT ;  /* 0x7fffff44f900780c */ /* 0x000fe20003f46070 */
[----:B------:R-:W-:-:S02]  /*17020*/  IMAD R249, R48, 0x1c, RZ ;  /* 0x0000001c30f97824 */ /* 0x000fc400078e02ff */
[----:B------:R-:W-:Y:S04]  /*17030*/  STL.64 [R1+0x2190], R230 ;  /* 0x002190e601007387 */ /* 0x000fe80000100a00 */
[----:B------:R-:W-:Y:S01]  /*17040*/  STL.64 [R1+0x2198], R118 ;  /* 0x0021987601007387 */ /* 0x000fe20000100a00 */
[----:B------:R-:W-:-:S03]  /*17050*/  IMAD.WIDE R18, R249, 0x4, R54 ;  /* 0x00000004f9127825 */ /* 0x000fc600078e0236 */
[----:B------:R-:W-:Y:S01]  /*17060*/  STL.64 [R1+0x21a0], R116 ;  /* 0x0021a07401007387 */ /* 0x000fe20000100a00 */
[----:B------:R-:W-:-:S03]  /*17070*/  VIADD R5, R5, UR61 ;  /* 0x0000003d05057c36 */ /* 0x000fc60008000000 */
[----:B------:R-:W-:Y:S01]  /*17080*/  STL.64 [R1+0x21a8], R114 ;  /* 0x0021a87201007387 */ /* 0x000fe20000100a00 */
[----:B------:R-:W-:-:S03]  /*17090*/  IMAD.WIDE R16, R249, 0x4, R8 ;  /* 0x00000004f9107825 */ /* 0x000fc600078e0208 */
[----:B------:R-:W-:Y:S01]  /*170a0*/  LDGSTS.E [R189+0x1800c], desc[UR8][R74.64], !P6 ;  /* 0x1800c0004abd7fae */ /* 0x000fe2000f121848 */
[----:B------:R-:W-:-:S03]  /*170b0*/  IMAD R249, R48, 0x1d, RZ ;  /* 0x0000001d30f97824 */ /* 0x000fc600078e02ff */
[----:B------:R-:W-:Y:S04]  /*170c0*/  STL.64 [R1+0x21b0], R112 ;  /* 0x0021b07001007387 */ /* 0x000fe80000100a00 */
[----:B------:R-:W-:Y:S01]  /*170d0*/  LDGSTS.E [R189+0x1c00c], desc[UR8][R72.64], !P6 ;  /* 0x1c00c00048bd7fae */ /* 0x000fe2000f121848 */
[----:B------:R-:W-:Y:S02]  /*170e0*/  ISETP.GE.U32.AND P6, PT, R250, 0x7fffff43, PT ;  /* 0x7fffff43fa00780c */ /* 0x000fe40003fc6070 */
[----:B--2---:R-:W-:Y:S01]  /*170f0*/  IADD3 R250, R251, -0x3f, RZ ;  /* 0xffffffc1fbfa7810 */ /* 0x004fe20007ffe0ff */
[----:B------:R-:W-:Y:S01]  /*17100*/  STL.64 [R1+0x21b8], R110 ;  /* 0x0021b86e01007387 */ /* 0x000fe20000100a00 */
[----:B------:R-:W1:Y:S03]  /*17110*/  LDC R251, c[0x0][0x230] ;  /* 0x00008c00fffb7b82 */ /* 0x000e660000000800 */
[----:B------:R-:W-:Y:S04]  /*17120*/  STL.64 [R1+0x21c0], R108 ;  /* 0x0021c06c01007387 */ /* 0x000fe80000100a00 */
[----:B------:R-:W-:Y:S01]  /*17130*/  STL.64 [R1+0x21c8], R106 ;  /* 0x0021c86a01007387 */ /* 0x000fe20000100a00 */
[----:B------:R-:W-:-:S03]  /*17140*/  IMAD.WIDE R14, R249, 0x4, R54 ;  /* 0x00000004f90e7825 */ /* 0x000fc600078e0236 */
[----:B------:R-:W-:Y:S01]  /*17150*/  STL.64 [R1+0x21d0], R104 ;  /* 0x0021d06801007387 */ /* 0x000fe20000100a00 */
[----:B------:R-:W-:-:S03]  /*17160*/  IMAD.WIDE R12, R249, 0x4, R8 ;  /* 0x00000004f90c7825 */ /* 0x000fc600078e0208 */
[----:B------:R-:W-:Y:S01]  /*17170*/  STL.64 [R1+0x21d8], R144 ;  /* 0x0021d89001007387 */ /* 0x000fe20000100a00 */
[----:B------:R-:W-:-:S03]  /*17180*/  IMAD R249, R48, 0x1e, RZ ;  /* 0x0000001e30f97824 */ /* 0x000fc600078e02ff */
[----:B------:R-:W-:Y:S04]  /*17190*/  STL.64 [R1+0x21e0], R120 ;  /* 0x0021e07801007387 */ /* 0x000fe80000100a00 */
[----:B------:R2:W-:Y:S04]  /*171a0*/  LDGSTS.E [R5], desc[UR8][R18.64], !P5 ;  /* 0x0000000012057fae */ /* 0x0005e8000e921848 */
[----:B------:R-:W-:Y:S04]  /*171b0*/  STL.64 [R1+0x21e8], R122 ;  /* 0x0021e87a01007387 */ /* 0x000fe80000100a00 */
[----:B------:R-:W-:Y:S01]  /*171c0*/  LDGSTS.E [R5+0x4000], desc[UR8][R16.64], !P5 ;  /* 0x0400000010057fae */ /* 0x000fe2000e921848 */
[----:B------:R-:W-:Y:S01]  /*171d0*/  ISETP.GE.U32.AND P5, PT, R250, 0x7fffff42, PT ;  /* 0x7fffff42fa00780c */ /* 0x000fe20003fa6070 */
[----:B---3--:R-:W-:-:S02]  /*171e0*/  VIADD R250, R252, 0xffffffc0 ;  /* 0xffffffc0fcfa7836 */ /* 0x008fc40000000000 */
[----:B------:R-:W-:Y:S01]  /*171f0*/  STL.64 [R1+0x21f0], R124 ;  /* 0x0021f07c01007387 */ /* 0x000fe20000100a00 */
[----:B------:R-:W3:Y:S03]  /*17200*/  LDC R252, c[0x0][0x230] ;  /* 0x00008c00fffc7b82 */ /* 0x000ee60000000800 */
[----:B------:R-:W-:Y:S01]  /*17210*/  STL.64 [R1+0x21f8], R126 ;  /* 0x0021f87e01007387 */ /* 0x000fe20000100a00 */
[----:B------:R-:W-:-:S03]  /*17220*/  IMAD.WIDE R10, R249, 0x4, R54 ;  /* 0x00000004f90a7825 */ /* 0x000fc600078e0236 */
[----:B------:R-:W-:Y:S01]  /*17230*/  STL.64 [R1+0x2200], R128 ;  /* 0x0022008001007387 */ /* 0x000fe20000100a00 */
[----:B------:R-:W-:-:S03]  /*17240*/  IMAD.WIDE R244, R249, 0x4, R8 ;  /* 0x00000004f9f47825 */ /* 0x000fc600078e0208 */
[----:B------:R-:W-:Y:S01]  /*17250*/  STL.64 [R1+0x2208], R130 ;  /* 0x0022088201007387 */ /* 0x000fe20000100a00 */
[----:B------:R-:W-:-:S03]  /*17260*/  IMAD R249, R48, 0x1f, RZ ;  /* 0x0000001f30f97824 */ /* 0x000fc600078e02ff */
[----:B------:R-:W-:Y:S04]  /*17270*/  STL.64 [R1+0x2210], R132 ;  /* 0x0022108401007387 */ /* 0x000fe80000100a00 */
[----:B------:R4:W-:Y:S04]  /*17280*/  LDGSTS.E [R5+0x4], desc[UR8][R14.64], !P1 ;  /* 0x000040000e057fae */ /* 0x0009e8000c921848 */
[----:B------:R-:W-:Y:S04]  /*17290*/  STL.64 [R1+0x2218], R174 ;  /* 0x002218ae01007387 */ /* 0x000fe80000100a00 */
[----:B------:R4:W-:Y:S01]  /*172a0*/  LDGSTS.E [R5+0x4004], desc[UR8][R12.64], !P1 ;  /* 0x040040000c057fae */ /* 0x0009e2000c921848 */
[----:B------:R-:W-:Y:S01]  /*172b0*/  ISETP.GE.U32.AND P1, PT, R250, 0x7fffff41, PT ;  /* 0x7fffff41fa00780c */ /* 0x000fe20003f26070 */
[----:B------:R-:W-:-:S02]  /*172c0*/  VIADD R250, R41, 0xffffffa3 ;  /* 0xffffffa329fa7836 */ /* 0x000fc40000000000 */
[----:B------:R2:W-:Y:S01]  /*172d0*/  STL.64 [R1+0x1b68], R2 ;  /* 0x001b680201007387 */ /* 0x0005e20000100a00 */
[----:B------:R-:W-:-:S03]  /*172e0*/  IMAD.WIDE R172, R249, 0x4, R54 ;  /* 0x00000004f9ac7825 */ /* 0x000fc600078e0236 */
[----:B------:R-:W-:Y:S01]  /*172f0*/  LDGSTS.E [R5+0x8], desc[UR8][R10.64], !P4 ;  /* 0x000080000a057fae */ /* 0x000fe2000e121848 */
[----:B------:R-:W-:-:S03]  /*17300*/  IMAD.WIDE R170, R249, 0x4, R8 ;  /* 0x00000004f9aa7825 */ /* 0x000fc600078e0208 */
[----:B------:R4:W-:Y:S01]  /*17310*/  LDGSTS.E [R5+0x4008], desc[UR8][R244.64], !P4 ;  /* 0x04008000f4057fae */ /* 0x0009e2000e121848 */
[----:B--2---:R-:W2:Y:S01]  /*17320*/  LDC R3, c[0x0][0x230] ;  /* 0x00008c00ff037b82 */ /* 0x004ea20000000800 */
[----:B------:R-:W-:Y:S01]  /*17330*/  ISETP.GE.U32.AND P4, PT, R250, 0x7fffff24, PT ;  /* 0x7fffff24fa00780c */ /* 0x000fe20003f86070 */
[----:B------:R-:W-:Y:S01]  /*17340*/  VIADD R250, R40, 0xffffffa2 ;  /* 0xffffffa228fa7836 */ /* 0x000fe20000000000 */
[----:B------:R4:W-:Y:S01]  /*17350*/  LDGSTS.E [R5+0xc], desc[UR8][R172.64], !P3 ;  /* 0x0000c000ac057fae */ /* 0x0009e2000d921848 */
[----:B------:R-:W-:-:S03]  /*17360*/  IMAD R249, R48, 0x3c, RZ ;  /* 0x0000003c30f97824 */ /* 0x000fc600078e02ff */
[----:B------:R4:W-:Y:S01]  /*17370*/  LDGSTS.E [R5+0x400c], desc[UR8][R170.64], !P3 ;  /* 0x0400c000aa057fae */ /* 0x0009e2000d921848 */
[----:B------:R-:W4:Y:S01]  /*17380*/  LDC R2, c[0x0][0x230] ;  /* 0x00008c00ff027b82 */ /* 0x000f220000000800 */
[----:B------:R-:W-:Y:S01]  /*17390*/  ISETP.GE.U32.AND P3, PT, R250, 0x7fffff23, PT ;  /* 0x7fffff23fa00780c */ /* 0x000fe20003f66070 */
[----:B------:R-:W-:Y:S01]  /*173a0*/  IMAD.WIDE R164, R249, 0x4, R54 ;  /* 0x00000004f9a47825 */ /* 0x000fe200078e0236 */
[----:B-1----:R-:W-:-:S03]  /*173b0*/  IADD3 R250, R251, -0x5f, RZ ;  /* 0xffffffa1fbfa7810 */ /* 0x002fc60007ffe0ff */
[----:B------:R-:W-:Y:S01]  /*173c0*/  IMAD.WIDE R166, R249, 0x4, R8 ;  /* 0x00000004f9a67825 */ /* 0x000fe200078e0208 */
[----:B------:R1:W-:Y:S01]  /*173d0*/  LDGSTS.E [R5+0x8000], desc[UR8][R164.64], !P2 ;  /* 0x08000000a4057fae */ /* 0x0003e2000d121848 */
[----:B------:R-:W1:Y:S02]  /*173e0*/  LDC R251, c[0x0][0x230] ;  /* 0x00008c00fffb7b82 */ /* 0x000e640000000800 */
[----:B------:R-:W-:Y:S01]  /*173f0*/  IMAD R249, R48, 0x3d, RZ ;  /* 0x0000003d30f97824 */ /* 0x000fe200078e02ff */
[----:B------:R1:W-:Y:S01]  /*17400*/  LDGSTS.E [R5+0xc000], desc[UR8][R166.64], !P2 ;  /* 0x0c000000a6057fae */ /* 0x0003e2000d121848 */
[----:B------:R-:W-:Y:S02]  /*17410*/  ISETP.GE.U32.AND P2, PT, R250, 0x7fffff22, PT ;  /* 0x7fffff22fa00780c */ /* 0x000fe40003f46070 */
[----:B------:R-:W-:-:S04]  /*17420*/  IMAD.WIDE R40, R249, 0x4, R54 ;  /* 0x00000004f9287825 */ /* 0x000fc800078e0236 */
[----:B------:R-:W-:Y:S01]  /*17430*/  IMAD.WIDE R44, R249, 0x4, R8 ;  /* 0x00000004f92c7825 */ /* 0x000fe200078e0208 */
[----:B------:R1:W-:Y:S03]  /*17440*/  LDGSTS.E [R5+0x8004], desc[UR8][R40.64], !P6 ;  /* 0x0800400028057fae */ /* 0x0003e6000f121848 */
[----:B------:R-:W-:Y:S01]  /*17450*/  IMAD R249, R48, 0x3e, RZ ;  /* 0x0000003e30f97824 */ /* 0x000fe200078e02ff */
[----:B------:R1:W-:Y:S01]  /*17460*/  LDGSTS.E [R5+0xc004], desc[UR8][R44.64], !P6 ;  /* 0x0c0040002c057fae */ /* 0x0003e2000f121848 */
[----:B---3--:R-:W-:Y:S02]  /*17470*/  VIADD R250, R252, 0xffffffa0 ;  /* 0xffffffa0fcfa7836 */ /* 0x008fe40000000000 */
[C---:B------:R-:W-:Y:S01]  /*17480*/  IMAD.WIDE R46, R249.reuse, 0x4, R54 ;  /* 0x00000004f92e7825 */ /* 0x040fe200078e0236 */
[----:B------:R-:W3:Y:S02]  /*17490*/  LDC R252, c[0x0][0x230] ;  /* 0x00008c00fffc7b82 */ /* 0x000ee40000000800 */
[----:B------:R-:W-:Y:S01]  /*174a0*/  ISETP.GE.U32.AND P6, PT, R250, 0x7fffff21, PT ;  /* 0x7fffff21fa00780c */ /* 0x000fe20003fc6070 */
[----:B------:R-:W-:Y:S01]  /*174b0*/  IMAD.WIDE R50, R249, 0x4, R8 ;  /* 0x00000004f9327825 */ /* 0x000fe200078e0208 */
[----:B------:R3:W-:Y:S03]  /*174c0*/  LDGSTS.E [R5+0x8008], desc[UR8][R46.64], !P5 ;  /* 0x080080002e057fae */ /* 0x0007e6000e921848 */
[----:B--2---:R-:W-:Y:S01]  /*174d0*/  VIADD R249, R3, 0xffffff83 ;  /* 0xffffff8303f97836 */ /* 0x004fe20000000000 */
[----:B------:R2:W-:Y:S01]  /*174e0*/  LDGSTS.E [R5+0xc008], desc[UR8][R50.64], !P5 ;  /* 0x0c00800032057fae */ /* 0x0005e2000e921848 */
[----:B------:R-:W-:-:S03]  /*174f0*/  IMAD R250, R48, 0x3f, RZ ;  /* 0x0000003f30fa7824 */ /* 0x000fc600078e02ff */
[----:B------:R-:W-:Y:S01]  /*17500*/  ISETP.GE.U32.AND P5, PT, R249, 0x7fffff04, PT ;  /* 0x7fffff04f900780c */ /* 0x000fe20003fa6070 */
[----:B------:R-:W-:-:S04]  /*17510*/  IMAD.WIDE R182, R250, 0x4, R54 ;  /* 0x00000004fab67825 */ /* 0x000fc800078e0236 */
[----:B------:R-:W-:Y:S01]  /*17520*/  IMAD.WIDE R180, R250, 0x4, R8 ;  /* 0x00000004fab47825 */ /* 0x000fe200078e0208 */
[----:B------:R2:W-:Y:S03]  /*17530*/  LDGSTS.E [R5+0x800c], desc[UR8][R182.64], !P1 ;  /* 0x0800c000b6057fae */ /* 0x0005e6000c921848 */
[----:B------:R-:W-:Y:S01]  /*17540*/  IMAD R249, R48, 0x5c, RZ ;  /* 0x0000005c30f97824 */ /* 0x000fe200078e02ff */
[----:B------:R2:W-:Y:S01]  /*17550*/  LDGSTS.E [R5+0xc00c], desc[UR8][R180.64], !P1 ;  /* 0x0c00c000b4057fae */ /* 0x0005e2000c921848 */
[----:B----4-:R-:W-:Y:S02]  /*17560*/  VIADD R250, R2, 0xffffff82 ;  /* 0xffffff8202fa7836 */ /* 0x010fe40000000000 */
[C---:B------:R-:W-:Y:S01]  /*17570*/  IMAD.WIDE R196, R249.reuse, 0x4, R54 ;  /* 0x00000004f9c47825 */ /* 0x040fe200078e0236 */
[----:B------:R-:W4:Y:S02]  /*17580*/  LDC R2, c[0x0][0x230] ;  /* 0x00008c00ff027b82 */ /* 0x000f240000000800 */
[----:B------:R-:W-:Y:S01]  /*17590*/  ISETP.GE.U32.AND P1, PT, R250, 0x7fffff03, PT ;  /* 0x7fffff03fa00780c */ /* 0x000fe20003f26070 */
[----:B------:R-:W-:Y:S01]  /*175a0*/  IMAD.WIDE R194, R249, 0x4, R8 ;  /* 0x00000004f9c27825 */ /* 0x000fe200078e0208 */
[----:B-1----:R-:W-:Y:S01]  /*175b0*/  IADD3 R250, R251, -0x7f, RZ ;  /* 0xffffff81fbfa7810 */ /* 0x002fe20007ffe0ff */
[----:B------:R-:W-:Y:S02]  /*175c0*/  LDGSTS.E [R5+0x10000], desc[UR8][R196.64], !P4 ;  /* 0x10000000c4057fae */ /* 0x000fe4000e121848 */
[----:B------:R-:W-:-:S02]  /*175d0*/  IMAD R249, R48, 0x5d, RZ ;  /* 0x0000005d30f97824 */ /* 0x000fc400078e02ff */
[----:B------:R-:W-:Y:S01]  /*175e0*/  LDGSTS.E [R5+0x14000], desc[UR8][R194.64], !P4 ;  /* 0x14000000c2057fae */ /* 0x000fe2000e121848 */
[----:B------:R-:W-:Y:S01]  /*175f0*/  ISETP.GE.U32.AND P4, PT, R250, 0x7fffff02, PT ;  /* 0x7fffff02fa00780c */ /* 0x000fe20003f86070 */
[----:B------:R-:W-:Y:S02]  /*17600*/  IMAD R250, R48, 0x5e, RZ ;  /* 0x0000005e30fa7824 */ /* 0x000fe400078e02ff */
[----:B------:R-:W-:-:S04]  /*17610*/  IMAD.WIDE R192, R249, 0x4, R54 ;  /* 0x00000004f9c07825 */ /* 0x000fc800078e0236 */
[----:B------:R-:W-:Y:S01]  /*17620*/  IMAD.WIDE R190, R249, 0x4, R8 ;  /* 0x00000004f9be7825 */ /* 0x000fe200078e0208 */
[----:B------:R-:W-:Y:S03]  /*17630*/  LDGSTS.E [R5+0x10004], desc[UR8][R192.64], !P3 ;  /* 0x10004000c0057fae */ /* 0x000fe6000d921848 */
[C---:B------:R-:W-:Y:S01]  /*17640*/  IMAD.WIDE R186, R250.reuse, 0x4, R54 ;  /* 0x00000004faba7825 */ /* 0x040fe200078e0236 */
[----:B------:R-:W-:Y:S03]  /*17650*/  LDGSTS.E [R5+0x14004], desc[UR8][R190.64], !P3 ;  /* 0x14004000be057fae */ /* 0x000fe6000d921848 */
[----:B------:R-:W-:Y:S01]  /*17660*/  IMAD.WIDE R184, R250, 0x4, R8 ;  /* 0x00000004fab87825 */ /* 0x000fe200078e0208 */
[----:B------:R-:W-:Y:S03]  /*17670*/  LDGSTS.E [R5+0x10008], desc[UR8][R186.64], !P2 ;  /* 0x10008000ba057fae */ /* 0x000fe6000d121848 */
[----:B---3--:R-:W-:Y:S01]  /*17680*/  VIADD R249, R252, 0xffffff80 ;  /* 0xffffff80fcf97836 */ /* 0x008fe20000000000 */
[----:B------:R-:W-:Y:S01]  /*17690*/  LDGSTS.E [R5+0x14008], desc[UR8][R184.64], !P2 ;  /* 0x14008000b8057fae */ /* 0x000fe2000d121848 */
[----:B------:R-:W-:-:S02]  /*176a0*/  IMAD R250, R48, 0x7c, RZ ;  /* 0x0000007c30fa7824 */ /* 0x000fc400078e02ff */
[C---:B------:R-:W-:Y:S01]  /*176b0*/  IMAD R251, R48.reuse, 0x7d, RZ ;  /* 0x0000007d30fb7824 */ /* 0x040fe200078e02ff */
[----:B------:R-:W-:Y:S01]  /*176c0*/  ISETP.GE.U32.AND P3, PT, R249, 0x7fffff01, PT ;  /* 0x7fffff01f900780c */ /* 0x000fe20003f66070 */
[C---:B------:R-:W-:Y:S01]  /*176d0*/  IMAD R252, R48.reuse, 0x7e, RZ ;  /* 0x0000007e30fc7824 */ /* 0x040fe200078e02ff */
[----:B------:R-:W-:Y:S01]  /*176e0*/  ISETP.GE.AND P2, PT, R71, R249, PT ;  /* 0x000000f94700720c */ /* 0x000fe20003f46270 */
[C---:B------:R-:W-:Y:S02]  /*176f0*/  IMAD R249, R48.reuse, 0x5f, RZ ;  /* 0x0000005f30f97824 */ /* 0x040fe400078e02ff */
[----:B------:R-:W-:Y:S01]  /*17700*/  IMAD R104, R48, 0x7f, RZ ;  /* 0x0000007f30687824 */ /* 0x000fe200078e02ff */
[----:B------:R-:W-:Y:S01]  /*17710*/  MOV R148, R66 ;  /* 0x0000004200947202 */ /* 0x000fe20000000f00 */
[----:B------:R-:W-:Y:S01]  /*17720*/  IMAD.U32 R48, RZ, RZ, UR7 ;  /* 0x00000007ff307e24 */ /* 0x000fe2000f8e00ff */
[----:B------:R-:W-:Y:S01]  /*17730*/  MOV R238, R58 ;  /* 0x0000003a00ee7202 */ /* 0x000fe20000000f00 */
[----:B------:R-:W-:-:S02]  /*17740*/  IMAD.MOV.U32 R146, RZ, RZ, R68 ;  /* 0x000000ffff927224 */ /* 0x000fc400078e0044 */
[----:B------:R-:W-:Y:S02]  /*17750*/  IMAD.MOV.U32 R147, RZ, RZ, R69 ;  /* 0x000000ffff937224 */ /* 0x000fe400078e0045 */
[----:B------:R-:W-:Y:S02]  /*17760*/  IMAD.MOV.U32 R149, RZ, RZ, R67 ;  /* 0x000000ffff957224 */ /* 0x000fe400078e0043 */
[----:B------:R-:W-:Y:S02]  /*17770*/  IMAD.MOV.U32 R178, RZ, RZ, R64 ;  /* 0x000000ffffb27224 */ /* 0x000fe400078e0040 */
[----:B------:R-:W-:Y:S01]  /*17780*/  IMAD.MOV.U32 R179, RZ, RZ, R65 ;  /* 0x000000ffffb37224 */ /* 0x000fe200078e0041 */
[----:B------:R-:W-:Y:S01]  /*17790*/  MOV R176, R62 ;  /* 0x0000003e00b07202 */ /* 0x000fe20000000f00 */
[----:B------:R-:W-:Y:S02]  /*177a0*/  IMAD.MOV.U32 R236, RZ, RZ, R60 ;  /* 0x000000ffffec7224 */ /* 0x000fe400078e003c */
[----:B------:R-:W-:-:S02]  /*177b0*/  IMAD.MOV.U32 R237, RZ, RZ, R61 ;  /* 0x000000ffffed7224 */ /* 0x000fc400078e003d */
[----:B------:R-:W-:Y:S02]  /*177c0*/  IMAD.MOV.U32 R239, RZ, RZ, R59 ;  /* 0x000000ffffef7224 */ /* 0x000fe400078e003b */
[----:B------:R-:W-:-:S04]  /*177d0*/  IMAD.WIDE R70, R250, 0x4, R54 ;  /* 0x00000004fa467825 */ /* 0x000fc800078e0236 */
[----:B------:R-:W-:-:S04]  /*177e0*/  IMAD.WIDE R66, R251, 0x4, R54 ;  /* 0x00000004fb427825 */ /* 0x000fc800078e0236 */
[----:B------:R-:W-:-:S04]  /*177f0*/  IMAD.WIDE R68, R250, 0x4, R8 ;  /* 0x00000004fa447825 */ /* 0x000fc800078e0208 */
[----:B------:R-:W-:-:S04]  /*17800*/  IMAD.WIDE R64, R251, 0x4, R8 ;  /* 0x00000004fb407825 */ /* 0x000fc800078e0208 */
[----:B------:R-:W-:Y:S02]  /*17810*/  IMAD.MOV.U32 R177, RZ, RZ, R63 ;  /* 0x000000ffffb17224 */ /* 0x000fe400078e003f */
[----:B------:R-:W-:Y:S01]  /*17820*/  IMAD.MOV.U32 R241, RZ, RZ, R57 ;  /* 0x000000fffff17224 */ /* 0x000fe200078e0039 */
[----:B----4-:R-:W-:Y:S01]  /*17830*/  IADD3 R57, R2, -0x81, RZ ;  /* 0xffffff7f02397810 */ /* 0x010fe20007ffe0ff */
[----:B------:R-:W-:-:S04]  /*17840*/  IMAD.WIDE R58, R104, 0x4, R54 ;  /* 0x00000004683a7825 */ /* 0x000fc800078e0236 */
[----:B------:R-:W-:Y:S01]  /*17850*/  IMAD.WIDE R250, R104, 0x4, R8 ;  /* 0x0000000468fa7825 */ /* 0x000fe200078e0208 */
[----:B------:R-:W-:-:S03]  /*17860*/  MOV R242, R52 ;  /* 0x0000003400f27202 */ /* 0x000fc60000000f00 */
[----:B------:R-:W-:-:S04]  /*17870*/  IMAD.WIDE R246, R249, 0x4, R54 ;  /* 0x00000004f9f67825 */ /* 0x000fc800078e0236 */
[----:B------:R-:W-:Y:S02]  /*17880*/  IMAD.MOV.U32 R240, RZ, RZ, R56 ;  /* 0x000000fffff07224 */ /* 0x000fe400078e0038 */
[----:B------:R-:W-:Y:S02]  /*17890*/  IMAD.MOV.U32 R243, RZ, RZ, R53 ;  /* 0x000000fffff37224 */ /* 0x000fe400078e0035 */
[----:B------:R-:W-:Y:S02]  /*178a0*/  IMAD.MOV.U32 R168, RZ, RZ, R6 ;  /* 0x000000ffffa87224 */ /* 0x000fe400078e0006 */
[----:B------:R-:W-:Y:S01]  /*178b0*/  IMAD.MOV.U32 R169, RZ, RZ, R7 ;  /* 0x000000ffffa97224 */ /* 0x000fe200078e0007 */
[----:B------:R-:W-:Y:S01]  /*178c0*/  MOV R132, R146 ;  /* 0x0000009200847202 */ /* 0x000fe20000000f00 */
[--C-:B------:R-:W-:Y:S01]  /*178d0*/  IMAD.WIDE R62, R252, 0x4, R54.reuse ;  /* 0x00000004fc3e7825 */ /* 0x100fe200078e0236 */
[----:B------:R-:W-:Y:S01]  /*178e0*/  LDGSTS.E [R5+0x1000c], desc[UR8][R246.64], !P6 ;  /* 0x1000c000f6057fae */ /* 0x000fe2000f121848 */
[----:B------:R-:W1:Y:S02]  /*178f0*/  LDC R56, c[0x0][0x230] ;  /* 0x00008c00ff387b82 */ /* 0x000e640000000800 */
[----:B------:R-:W-:-:S04]  /*17900*/  IMAD.WIDE R104, R48, 0x4, R54 ;  /* 0x0000000430687825 */ /* 0x000fc800078e0236 */
[--C-:B------:R-:W-:Y:S02]  /*17910*/  IMAD.WIDE R2, R249, 0x4, R8.reuse ;  /* 0x00000004f9027825 */ /* 0x100fe400078e0208 */
[----:B------:R-:W3:Y:S02]  /*17920*/  LDC R53, c[0x0][0x230] ;  /* 0x00008c00ff357b82 */ /* 0x000ee40000000800 */
[----:B------:R-:W-:-:S04]  /*17930*/  IMAD.WIDE R60, R252, 0x4, R8 ;  /* 0x00000004fc3c7825 */ /* 0x000fc800078e0208 */
[C---:B------:R-:W-:Y:S01]  /*17940*/  IMAD.WIDE R54, R48.reuse, 0x4, R8 ;  /* 0x0000000430367825 */ /* 0x040fe200078e0208 */
[----:B------:R4:W-:Y:S01]  /*17950*/  STL.64 [R1+0x10a8], R104 ;  /* 0x0010a86801007387 */ /* 0x0009e20000100a00 */
[----:B------:R-:W3:Y:S02]  /*17960*/  LDC R7, c[0x0][0x230] ;  /* 0x00008c00ff077b82 */ /* 0x000ee40000000800 */
[C---:B------:R-:W-:Y:S01]  /*17970*/  IMAD.WIDE R8, R48.reuse, 0x4, R236 ;  /* 0x0000000430087825 */ /* 0x040fe200078e02ec */
[----:B------:R2:W-:Y:S04]  /*17980*/  STL.64 [R1+0x10b0], R54 ;  /* 0x0010b03601007387 */ /* 0x0005e80000100a00 */
[----:B------:R2:W-:Y:S01]  /*17990*/  STL.64 [R1+0xc48], R8 ;  /* 0x000c480801007387 */ /* 0x0005e20000100a00 */
[----:B------:R-:W-:Y:S01]  /*179a0*/  IMAD.MOV.U32 R174, RZ, RZ, R148 ;  /* 0x000000ffffae7224 */ /* 0x000fe200078e0094 */
[----:B------:R-:W3:Y:S01]  /*179b0*/  LDC R52, c[0x0][0x230] ;  /* 0x00008c00ff347b82 */ /* 0x000ee20000000800 */
[C---:B----4-:R-:W-:Y:S01]  /*179c0*/  IMAD.WIDE R104, R48.reuse, 0x4, R238 ;  /* 0x0000000430687825 */ /* 0x050fe200078e02ee */
[----:B------:R4:W-:Y:S03]  /*179d0*/  LDGSTS.E [R5+0x1400c], desc[UR8][R2.64], !P6 ;  /* 0x1400c00002057fae */ /* 0x0009e6000f121848 */
[C---:B--2---:R-:W-:Y:S01]  /*179e0*/  IMAD.WIDE R54, R48.reuse, 0x4, R240 ;  /* 0x0000000430367825 */ /* 0x044fe200078e02f0 */
[----:B------:R2:W-:Y:S02]  /*179f0*/  STL.64 [R1+0xc40], R104 ;  /* 0x000c406801007387 */ /* 0x0005e40000100a00 */
[----:B------:R-:W3:Y:S01]  /*17a00*/  LDC R6, c[0x0][0x230] ;  /* 0x00008c00ff067b82 */ /* 0x000ee20000000800 */
[C---:B------:R-:W-:Y:S01]  /*17a10*/  IMAD.WIDE R8, R48.reuse, 0x4, R242 ;  /* 0x0000000430087825 */ /* 0x040fe200078e02f2 */
[----:B------:R4:W-:Y:S04]  /*17a20*/  STL.64 [R1+0xc38], R54 ;  /* 0x000c383601007387 */ /* 0x0009e80000100a00 */
[----:B------:R1:W-:Y:S01]  /*17a30*/  STL.64 [R1+0xc30], R8 ;  /* 0x000c300801007387 */ /* 0x0003e20000100a00 */
[----:B--2---:R-:W-:-:S03]  /*17a40*/  IMAD.WIDE R104, R48, 0x4, R168 ;  /* 0x0000000430687825 */ /* 0x004fc600078e02a8 */
[----:B------:R-:W-:Y:S01]  /*17a50*/  LDGSTS.E [R5+0x18000], desc[UR8][R70.64], !P5 ;  /* 0x1800000046057fae */ /* 0x000fe2000e921848 */
[----:B----4-:R-:W-:-:S03]  /*17a60*/  IMAD.WIDE R54, R48, 0x4, R176 ;  /* 0x0000000430367825 */ /* 0x010fc600078e02b0 */
[----:B------:R2:W-:Y:S01]  /*17a70*/  STL.64 [R1+0xc28], R104 ;  /* 0x000c286801007387 */ /* 0x0005e20000100a00 */
[----:B-1----:R-:W-:-:S03]  /*17a80*/  IMAD.WIDE R8, R48, 0x4, R178 ;  /* 0x0000000430087825 */ /* 0x002fc600078e02b2 */
[----:B------:R-:W-:Y:S04]  /*17a90*/  STL.64 [R1+0xc20], R54 ;  /* 0x000c203601007387 */ /* 0x000fe80000100a00 */
[----:B------:R1:W-:Y:S04]  /*17aa0*/  STL.64 [R1+0xc18], R8 ;  /* 0x000c180801007387 */ /* 0x0003e80000100a00 */
[----:B------:R-:W4:Y:S04]  /*17ab0*/  LDL.LU.64 R130, [R1+0xc00] ;  /* 0x000c000001827983 */ /* 0x000f280000300a00 */
[----:B------:R-:W3:Y:S04]  /*17ac0*/  LDL.LU.64 R128, [R1+0xbf8] ;  /* 0x000bf80001807983 */ /* 0x000ee80000300a00 */
[----:B------:R-:W3:Y:S04]  /*17ad0*/  LDL.LU.64 R126, [R1+0xbf0] ;  /* 0x000bf000017e7983 */ /* 0x000ee80000300a00 */
[----:B------:R-:W3:Y:S04]  /*17ae0*/  LDL.LU.64 R124, [R1+0xbe8] ;  /* 0x000be800017c7983 */ /* 0x000ee80000300a00 */
[----:B------:R-:W3:Y:S04]  /*17af0*/  LDL.LU.64 R122, [R1+0xbe0] ;  /* 0x000be000017a7983 */ /* 0x000ee80000300a00 */
[----:B------:R-:W3:Y:S04]  /*17b00*/  LDL.LU.64 R120, [R1+0xbd8] ;  /* 0x000bd80001787983 */ /* 0x000ee80000300a00 */
[----:B------:R-:W3:Y:S04]  /*17b10*/  LDL.LU.64 R144, [R1+0xbd0] ;  /* 0x000bd00001907983 */ /* 0x000ee80000300a00 */
[----:B--2---:R-:W2:Y:S04]  /*17b20*/  LDL.LU.64 R104, [R1+0xbc8] ;  /* 0x000bc80001687983 */ /* 0x004ea80000300a00 */
[----:B------:R-:W2:Y:S04]  /*17b30*/  LDL.LU.64 R106, [R1+0xbc0] ;  /* 0x000bc000016a7983 */ /* 0x000ea80000300a00 */
        /* <DEDUP_REMOVED lines=9> */
[----:B------:R-:W2:Y:S01]  /*17bd0*/  LDL.LU.64 R236, [R1+0xb70] ;  /* 0x000b700001ec7983 */ /* 0x000ea20000300a00 */
[----:B------:R-:W-:-:S03]  /*17be0*/  IMAD.MOV.U32 R175, RZ, RZ, R149 ;  /* 0x000000ffffaf7224 */ /* 0x000fc600078e0095 */
[----:B------:R-:W2:Y:S01]  /*17bf0*/  LDL.LU.64 R238, [R1+0xb68] ;  /* 0x000b680001ee7983 */ /* 0x000ea20000300a00 */
[----:B------:R-:W-:-:S03]  /*17c00*/  IMAD.MOV.U32 R133, RZ, RZ, R147 ;  /* 0x000000ffff857224 */ /* 0x000fc600078e0093 */
[----:B------:R-:W2:Y:S01]  /*17c10*/  LDL.LU.64 R240, [R1+0xb60] ;  /* 0x000b600001f07983 */ /* 0x000ea20000300a00 */
[----:B------:R-:W-:-:S03]  /*17c20*/  IMAD.WIDE R174, R48, 0x4, R174 ;  /* 0x0000000430ae7825 */ /* 0x000fc600078e02ae */
[----:B------:R-:W2:Y:S04]  /*17c30*/  LDL.LU.64 R242, [R1+0xb58] ;  /* 0x000b580001f27983 */ /* 0x000ea80000300a00 */
[----:B-1----:R-:W2:Y:S01]  /*17c40*/  LDL.LU.64 R8, [R1+0xb50] ;  /* 0x000b500001087983 */ /* 0x002ea20000300a00 */
[----:B------:R-:W-:-:S03]  /*17c50*/  IMAD.WIDE R132, R48, 0x4, R132 ;  /* 0x0000000430847825 */ /* 0x000fc600078e0284 */
[----:B------:R-:W2:Y:S04]  /*17c60*/  LDL.LU.64 R54, [R1+0xb48] ;  /* 0x000b480001367983 */ /* 0x000ea80000300a00 */
[----:B------:R-:W2:Y:S04]  /*17c70*/  LDL.LU.64 R168, [R1+0xb40] ;  /* 0x000b400001a87983 */ /* 0x000ea80000300a00 */
[----:B------:R-:W2:Y:S04]  /*17c80*/  LDL.LU.64 R176, [R1+0xb38] ;  /* 0x000b380001b07983 */ /* 0x000ea80000300a00 */
[----:B------:R-:W2:Y:S04]  /*17c90*/  LDL.LU.64 R178, [R1+0xb30] ;  /* 0x000b300001b27983 */ /* 0x000ea80000300a00 */
[----:B------:R-:W2:Y:S04]  /*17ca0*/  LDL.LU.64 R148, [R1+0xb28] ;  /* 0x000b280001947983 */ /* 0x000ea80000300a00 */
[----:B------:R-:W2:Y:S04]  /*17cb0*/  LDL.LU.64 R146, [R1+0xb20] ;  /* 0x000b200001927983 */ /* 0x000ea80000300a00 */
[----:B------:R1:W-:Y:S01]  /*17cc0*/  STL.64 [R1+0xc10], R174 ;  /* 0x000c10ae01007387 */ /* 0x0003e20000100a00 */
[----:B------:R-:W-:-:S03]  /*17cd0*/  IMAD.WIDE R20, R48, 0x4, R20 ;  /* 0x0000000430147825 */ /* 0x000fc600078e0214 */
[----:B------:R-:W-:Y:S01]  /*17ce0*/  LDGSTS.E [R5+0x1c000], desc[UR8][R68.64], !P5 ;  /* 0x1c00000044057fae */ /* 0x000fe2000e921848 */
[----:B------:R-:W-:-:S03]  /*17cf0*/  IMAD.WIDE R22, R48, 0x4, R22 ;  /* 0x0000000430167825 */ /* 0x000fc600078e0216 */
[----:B------:R-:W-:Y:S04]  /*17d00*/  LDGSTS.E [R5+0x18004], desc[UR8][R66.64], !P1 ;  /* 0x1800400042057fae */ /* 0x000fe8000c921848 */
[----:B-1----:R-:W2:Y:S04]  /*17d10*/  LDL.LU.64 R174, [R1+0x2218] ;  /* 0x0022180001ae7983 */ /* 0x002ea80000300a00 */
[----:B------:R1:W-:Y:S01]  /*17d20*/  STL.64 [R1+0xc08], R132 ;  /* 0x000c088401007387 */ /* 0x0003e20000100a00 */
[----:B------:R-:W-:-:S03]  /*17d30*/  IMAD.WIDE R18, R48, 0x4, R18 ;  /* 0x0000000430127825 */ /* 0x000fc600078e0212 */
[----:B------:R-:W-:Y:S01]  /*17d40*/  LDGSTS.E [R5+0x1c004], desc[UR8][R64.64], !P1 ;  /* 0x1c00400040057fae */ /* 0x000fe2000c921848 */
[----:B------:R-:W-:-:S03]  /*17d50*/  IMAD.WIDE R14, R48, 0x4, R14 ;  /* 0x00000004300e7825 */ /* 0x000fc600078e020e */
[----:B------:R-:W-:Y:S04]  /*17d60*/  LDGSTS.E [R5+0x18008], desc[UR8][R62.64], !P4 ;  /* 0x180080003e057fae */ /* 0x000fe8000e121848 */
[----:B-1----:R-:W2:Y:S01]  /*17d70*/  LDL.LU.64 R132, [R1+0x2210] ;  /* 0x0022100001847983 */ /* 0x002ea20000300a00 */
[----:B------:R-:W-:-:S04]  /*17d80*/  IMAD.WIDE R12, R48, 0x4, R12 ;  /* 0x00000004300c7825 */ /* 0x000fc800078e020c */
[C---:B------:R-:W-:Y:S01]  /*17d90*/  IMAD.WIDE R244, R48.reuse, 0x4, R244 ;  /* 0x0000000430f47825 */ /* 0x040fe200078e02f4 */
[----:B------:R-:W-:Y:S03]  /*17da0*/  LDGSTS.E [R5+0x1c008], desc[UR8][R60.64], !P4 ;  /* 0x1c0080003c057fae */ /* 0x000fe6000e121848 */
[C---:B------:R-:W-:Y:S01]  /*17db0*/  IMAD.WIDE R172, R48.reuse, 0x4, R172 ;  /* 0x0000000430ac7825 */ /* 0x040fe200078e02ac */
[----:B------:R-:W-:Y:S03]  /*17dc0*/  LDGSTS.E [R5+0x1800c], desc[UR8][R58.64], !P3 ;  /* 0x1800c0003a057fae */ /* 0x000fe6000d921848 */
[C---:B------:R-:W-:Y:S01]  /*17dd0*/  IMAD.WIDE R170, R48.reuse, 0x4, R170 ;  /* 0x0000000430aa7825 */ /* 0x040fe200078e02aa */
[----:B------:R1:W-:Y:S03]  /*17de0*/  LDGSTS.E [R5+0x1c00c], desc[UR8][R250.64], !P3 ;  /* 0x1c00c000fa057fae */ /* 0x0003e6000d921848 */
[----:B------:R-:W-:-:S04]  /*17df0*/  IMAD.WIDE R150, R48, 0x4, R150 ;  /* 0x0000000430967825 */ /* 0x000fc800078e0296 */
        /* <DEDUP_REMOVED lines=23> */
[C---:B------:R-:W-:Y:S01]  /*17f70*/  IMAD.WIDE R76, R48.reuse, 0x4, R76 ;  /* 0x00000004304c7825 */ /* 0x040fe200078e024c */
[----:B------:R-:W-:Y:S01]  /*17f80*/  ISETP.GE.U32.AND P6, PT, R57, 0x7fffff00, PT ;  /* 0x7fffff003900780c */ /* 0x000fe20003fc6070 */
[----:B------:R-:W0:Y:S02]  /*17f90*/  LDGDEPBAR ;  /* 0x00000000000079af */ /* 0x000e240000000000 */
[----:B----4-:R-:W-:-:S04]  /*17fa0*/  IMAD.WIDE R130, R48, 0x4, R130 ;  /* 0x0000000430827825 */ /* 0x010fc800078e0282 */
[C---:B---3--:R-:W-:Y:S01]  /*17fb0*/  IMAD.WIDE R128, R48.reuse, 0x4, R128 ;  /* 0x0000000430807825 */ /* 0x048fe200078e0280 */
[----:B------:R3:W-:Y:S03]  /*17fc0*/  STL.64 [R1+0xc00], R130 ;  /* 0x000c008201007387 */ /* 0x0007e60000100a00 */
[----:B------:R-:W-:-:S04]  /*17fd0*/  IMAD.WIDE R126, R48, 0x4, R126 ;  /* 0x00000004307e7825 */ /* 0x000fc800078e027e */
[C---:B------:R-:W-:Y:S01]  /*17fe0*/  IMAD.WIDE R124, R48.reuse, 0x4, R124 ;  /* 0x00000004307c7825 */ /* 0x040fe200078e027c */
[----:B---3--:R-:W3:Y:S03]  /*17ff0*/  LDL.LU.64 R130, [R1+0x2208] ;  /* 0x0022080001827983 */ /* 0x008ee60000300a00 */
[C---:B------:R-:W-:Y:S01]  /*18000*/  IMAD.WIDE R122, R48.reuse, 0x4, R122 ;  /* 0x00000004307a7825 */ /* 0x040fe200078e027a */
[----:B------:R4:W-:Y:S03]  /*18010*/  STL.64 [R1+0xbf8], R128 ;  /* 0x000bf88001007387 */ /* 0x0009e60000100a00 */
[----:B------:R-:W-:-:S04]  /*18020*/  IMAD.WIDE R120, R48, 0x4, R120 ;  /* 0x0000000430787825 */ /* 0x000fc800078e0278 */
[C---:B------:R-:W-:Y:S01]  /*18030*/  IMAD.WIDE R144, R48.reuse, 0x4, R144 ;  /* 0x0000000430907825 */ /* 0x040fe200078e0290 */
[----:B----4-:R-:W4:Y:S04]  /*18040*/  LDL.LU.64 R128, [R1+0x2200] ;  /* 0x0022000001807983 */ /* 0x010f280000300a00 */
[----:B------:R1:W-:Y:S04]  /*18050*/  STL.64 [R1+0xbf0], R126 ;  /* 0x000bf07e01007387 */ /* 0x0003e80000100a00 */
[----:B-1----:R-:W3:Y:S04]  /*18060*/  LDL.LU.64 R126, [R1+0x21f8] ;  /* 0x0021f800017e7983 */ /* 0x002ee80000300a00 */
[----:B------:R1:W-:Y:S04]  /*18070*/  STL.64 [R1+0xbe8], R124 ;  /* 0x000be87c01007387 */ /* 0x0003e80000100a00 */
[----:B-1----:R-:W4:Y:S04]  /*18080*/  LDL.LU.64 R124, [R1+0x21f0] ;  /* 0x0021f000017c7983 */ /* 0x002f280000300a00 */
[----:B------:R1:W-:Y:S04]  /*18090*/  STL.64 [R1+0xbe0], R122 ;  /* 0x000be07a01007387 */ /* 0x0003e80000100a00 */
[----:B-1----:R-:W3:Y:S04]  /*180a0*/  LDL.LU.64 R122, [R1+0x21e8] ;  /* 0x0021e800017a7983 */ /* 0x002ee80000300a00 */
[----:B------:R1:W-:Y:S04]  /*180b0*/  STL.64 [R1+0xbd8], R120 ;  /* 0x000bd87801007387 */ /* 0x0003e80000100a00 */
[----:B-1----:R-:W4:Y:S04]  /*180c0*/  LDL.LU.64 R120, [R1+0x21e0] ;  /* 0x0021e00001787983 */ /* 0x002f280000300a00 */
[----:B------:R1:W-:Y:S04]  /*180d0*/  STL.64 [R1+0xbd0], R144 ;  /* 0x000bd09001007387 */ /* 0x0003e80000100a00 */
[----:B-1----:R-:W3:Y:S01]  /*180e0*/  LDL.LU.64 R144, [R1+0x21d8] ;  /* 0x0021d80001907983 */ /* 0x002ee20000300a00 */
[----:B--2---:R-:W-:-:S04]  /*180f0*/  IMAD.WIDE R104, R48, 0x4, R104 ;  /* 0x0000000430687825 */ /* 0x004fc800078e0268 */
[C---:B------:R-:W-:Y:S01]  /*18100*/  IMAD.WIDE R106, R48.reuse, 0x4, R106 ;  /* 0x00000004306a7825 */ /* 0x040fe200078e026a */
[----:B------:R1:W-:Y:S03]  /*18110*/  STL.64 [R1+0xbc8], R104 ;  /* 0x000bc86801007387 */ /* 0x0003e60000100a00 */
[----:B------:R-:W-:-:S04]  /*18120*/  IMAD.WIDE R108, R48, 0x4, R108 ;  /* 0x00000004306c7825 */ /* 0x000fc800078e026c */
[C---:B------:R-:W-:Y:S01]  /*18130*/  IMAD.WIDE R110, R48.reuse, 0x4, R110 ;  /* 0x00000004306e7825 */ /* 0x040fe200078e026e */
[----:B-1----:R-:W2:Y:S03]  /*18140*/  LDL.LU.64 R104, [R1+0x21d0] ;  /* 0x0021d00001687983 */ /* 0x002ea60000300a00 */
[C---:B------:R-:W-:Y:S01]  /*18150*/  IMAD.WIDE R112, R48.reuse, 0x4, R112 ;  /* 0x0000000430707825 */ /* 0x040fe200078e0270 */
[----:B------:R1:W-:Y:S03]  /*18160*/  STL.64 [R1+0xbc0], R106 ;  /* 0x000bc06a01007387 */ /* 0x0003e60000100a00 */
[----:B------:R-:W-:-:S04]  /*18170*/  IMAD.WIDE R114, R48, 0x4, R114 ;  /* 0x0000000430727825 */ /* 0x000fc800078e0272 */
[C---:B------:R-:W-:Y:S01]  /*18180*/  IMAD.WIDE R116, R48.reuse, 0x4, R116 ;  /* 0x0000000430747825 */ /* 0x040fe200078e0274 */
[----:B-1----:R-:W2:Y:S04]  /*18190*/  LDL.LU.64 R106, [R1+0x21c8] ;  /* 0x0021c800016a7983 */ /* 0x002ea80000300a00 */
[----:B------:R1:W-:Y:S01]  /*181a0*/  STL.64 [R1+0xbb8], R108 ;  /* 0x000bb86c01007387 */ /* 0x0003e20000100a00 */
[----:B------:R-:W-:-:S04]  /*181b0*/  IMAD.WIDE R118, R48, 0x4, R118 ;  /* 0x0000000430767825 */ /* 0x000fc800078e0276 */
[C---:B------:R-:W-:Y:S01]  /*181c0*/  IMAD.WIDE R230, R48.reuse, 0x4, R230 ;  /* 0x0000000430e67825 */ /* 0x040fe200078e02e6 */
[----:B-1----:R-:W2:Y:S04]  /*181d0*/  LDL.LU.64 R108, [R1+0x21c0] ;  /* 0x0021c000016c7983 */ /* 0x002ea80000300a00 */
[----:B------:R1:W-:Y:S01]  /*181e0*/  STL.64 [R1+0xbb0], R110 ;  /* 0x000bb06e01007387 */ /* 0x0003e20000100a00 */
[----:B------:R-:W-:-:S03]  /*181f0*/  IMAD.WIDE R232, R48, 0x4, R232 ;  /* 0x0000000430e87825 */ /* 0x000fc600078e02e8 */
        /* <DEDUP_REMOVED lines=19> */
[----:B------:R1:W-:Y:S04]  /*18330*/  STL.64 [R1+0xb78], R234 ;  /* 0x000b78ea01007387 */ /* 0x0003e80000100a00 */
        /* <DEDUP_REMOVED lines=9> */
[----:B------:R1:W-:Y:S02]  /*183d0*/  STL.64 [R1+0xb50], R8 ;  /* 0x000b500801007387 */ /* 0x0003e40000100a00 */
[----:B-1----:R-:W-:-:S04]  /*183e0*/  IMAD.WIDE R8, R48, 0x4, R54 ;  /* 0x0000000430087825 */ /* 0x002fc800078e0236 */
[C---:B------:R-:W-:Y:S01]  /*183f0*/  IMAD.WIDE R54, R48.reuse, 0x4, R168 ;  /* 0x0000000430367825 */ /* 0x040fe200078e02a8 */
[----:B------:R1:W-:Y:S03]  /*18400*/  STL.64 [R1+0xb48], R8 ;  /* 0x000b480801007387 */ /* 0x0003e60000100a00 */
[C---:B------:R-:W-:Y:S01]  /*18410*/  IMAD.WIDE R168, R48.reuse, 0x4, R178 ;  /* 0x0000000430a87825 */ /* 0x040fe200078e02b2 */
[----:B------:R1:W-:Y:S03]  /*18420*/  STL.64 [R1+0xb40], R54 ;  /* 0x000b403601007387 */ /* 0x0003e60000100a00 */
[----:B-1----:R-:W-:-:S04]  /*18430*/  IMAD.WIDE R8, R48, 0x4, R176 ;  /* 0x0000000430087825 */ /* 0x002fc800078e02b0 */
[C---:B------:R-:W-:Y:S01]  /*18440*/  IMAD.WIDE R54, R48.reuse, 0x4, R148 ;  /* 0x0000000430367825 */ /* 0x040fe200078e0294 */
[----:B------:R1:W-:Y:S04]  /*18450*/  STL.64 [R1+0xb38], R8 ;  /* 0x000b380801007387 */ /* 0x0003e80000100a00 */
[----:B------:R-:W-:Y:S04]  /*18460*/  STL.64 [R1+0xb30], R168 ;  /* 0x000b30a801007387 */ /* 0x000fe80000100a00 */
[----:B------:R4:W-:Y:S01]  /*18470*/  STL.64 [R1+0xb28], R54 ;  /* 0x000b283601007387 */ /* 0x0009e20000100a00 */
[----:B-1----:R-:W-:-:S05]  /*18480*/  IMAD.WIDE R8, R48, 0x4, R146 ;  /* 0x0000000430087825 */ /* 0x002fca00078e0292 */
[----:B------:R1:W-:Y:S01]  /*18490*/  STL.64 [R1+0xb20], R8 ;  /* 0x000b200801007387 */ /* 0x0003e20000100a00 */
[----:B---3--:R-:W-:-:S04]  /*184a0*/  IMAD.WIDE R144, R48, 0x4, R144 ;  /* 0x0000000430907825 */ /* 0x008fc800078e0290 */
[C---:B----4-:R-:W-:Y:S01]  /*184b0*/  IMAD.WIDE R54, R48.reuse, 0x4, R120 ;  /* 0x0000000430367825 */ /* 0x050fe200078e0278 */
[----:B------:R-:W-:Y:S03]  /*184c0*/  STL.64 [R1+0xb18], R144 ;  /* 0x000b189001007387 */ /* 0x000fe60000100a00 */
[C---:B-1----:R-:W-:Y:S01]  /*184d0*/  IMAD.WIDE R8, R48.reuse, 0x4, R122 ;  /* 0x0000000430087825 */ /* 0x042fe200078e027a */
[----:B------:R1:W-:Y:S03]  /*184e0*/  STL.64 [R1+0xb10], R54 ;  /* 0x000b103601007387 */ /* 0x0003e60000100a00 */
[C---:B------:R-:W-:Y:S01]  /*184f0*/  IMAD.WIDE R120, R48.reuse, 0x4, R124 ;  /* 0x0000000430787825 */ /* 0x040fe200078e027c */
[----:B------:R3:W-:Y:S04]  /*18500*/  STL.64 [R1+0xb08], R8 ;  /* 0x000b080801007387 */ /* 0x0007e80000100a00 */
[----:B------:R4:W-:Y:S01]  /*18510*/  STL.64 [R1+0xb00], R120 ;  /* 0x000b007801007387 */ /* 0x0009e20000100a00 */
[----:B-1----:R-:W-:-:S04]  /*18520*/  IMAD.WIDE R54, R48, 0x4, R126 ;  /* 0x0000000430367825 */ /* 0x002fc800078e027e */
[C---:B---3--:R-:W-:Y:S01]  /*18530*/  IMAD.WIDE R8, R48.reuse, 0x4, R128 ;  /* 0x0000000430087825 */ /* 0x048fe200078e0280 */
[----:B------:R1:W-:Y:S03]  /*18540*/  STL.64 [R1+0xaf8], R54 ;  /* 0x000af83601007387 */ /* 0x0003e60000100a00 */
[C---:B----4-:R-:W-:Y:S01]  /*18550*/  IMAD.WIDE R120, R48.reuse, 0x4, R130 ;  /* 0x0000000430787825 */ /* 0x050fe200078e0282 */
[----:B------:R3:W-:Y:S04]  /*18560*/  STL.64 [R1+0xaf0], R8 ;  /* 0x000af00801007387 */ /* 0x0007e80000100a00 */
[----:B------:R-:W-:Y:S01]  /*18570*/  STL.64 [R1+0xae8], R120 ;  /* 0x000ae87801007387 */ /* 0x000fe20000100a00 */
[----:B-1----:R-:W-:-:S04]  /*18580*/  IMAD.WIDE R54, R48, 0x4, R132 ;  /* 0x0000000430367825 */ /* 0x002fc800078e0284 */
[C---:B---3--:R-:W-:Y:S01]  /*18590*/  IMAD.WIDE R8, R48.reuse, 0x4, R134 ;  /* 0x0000000430087825 */ /* 0x048fe200078e0286 */
[----:B------:R-:W-:Y:S04]  /*185a0*/  STL.64 [R1+0xae0], R54 ;  /* 0x000ae03601007387 */ /* 0x000fe80000100a00 */
[----:B------:R1:W-:Y:S04]  /*185b0*/  STL.64 [R1+0xad8], R8 ;  /* 0x000ad80801007387 */ /* 0x0003e80000100a00 */
        /* <DEDUP_REMOVED lines=10> */
[----:B------:R1:W-:Y:S04]  /*18660*/  STL.64 [R1+0xaa8], R8 ;  /* 0x000aa80801007387 */ /* 0x0003e80000100a00 */
[----:B------:R-:W-:Y:S04]  /*18670*/  STL.64 [R1+0xaa0], R20 ;  /* 0x000aa01401007387 */ /* 0x000fe80000100a00 */
[----:B------:R-:W-:Y:S01]  /*18680*/  STL.64 [R1+0xa98], R18 ;  /* 0x000a981201007387 */ /* 0x000fe20000100a00 */
[----:B-1----:R-:W-:-:S05]  /*18690*/  IMAD.WIDE R8, R48, 0x4, R16 ;  /* 0x0000000430087825 */ /* 0x002fca00078e0210 */
[----:B------:R1:W-:Y:S04]  /*186a0*/  STL.64 [R1+0xa90], R8 ;  /* 0x000a900801007387 */ /* 0x0003e80000100a00 */
[----:B------:R-:W-:Y:S04]  /*186b0*/  STL.64 [R1+0xa88], R14 ;  /* 0x000a880e01007387 */ /* 0x000fe80000100a00 */
[----:B------:R-:W3:Y:S01]  /*186c0*/  LDL.LU.64 R168, [R1+0xa58] ;  /* 0x000a580001a87983 */ /* 0x000ee20000300a00 */
[----:B-1----:R-:W-:-:S03]  /*186d0*/  IMAD.WIDE R8, R48, 0x4, R10 ;  /* 0x0000000430087825 */ /* 0x002fc600078e020a */
[----:B------:R1:W-:Y:S04]  /*186e0*/  STL.64 [R1+0xa80], R12 ;  /* 0x000a800c01007387 */ /* 0x0003e80000100a00 */
[----:B------:R-:W4:Y:S04]  /*186f0*/  LDL.LU.64 R176, [R1+0xa50] ;  /* 0x000a500001b07983 */ /* 0x000f280000300a00 */
[----:B------:R1:W-:Y:S04]  /*18700*/  STL.64 [R1+0xa78], R8 ;  /* 0x000a780801007387 */ /* 0x0003e80000100a00 */
        /* <DEDUP_REMOVED lines=13> */
[----:B-1----:R-:W2:Y:S04]  /*187e0*/  LDL.LU.64 R12, [R1+0x9e0] ;  /* 0x0009e000010c7983 */ /* 0x002ea80000300a00 */
        /* <DEDUP_REMOVED lines=12> */
[----:B------:R1:W-:Y:S04]  /*188b0*/  STL.64 [R1+0xa70], R244 ;  /* 0x000a70f401007387 */ /* 0x0003e80000100a00 */
[----:B-1----:R-:W2:Y:S04]  /*188c0*/  LDL.LU.64 R244, [R1+0x2158] ;  /* 0x0021580001f47983 */ /* 0x002ea80000300a00 */
[----:B------:R1:W-:Y:S04]  /*188d0*/  STL.64 [R1+0xa68], R172 ;  /* 0x000a68ac01007387 */ /* 0x0003e80000100a00 */
[----:B-1----:R-:W2:Y:S04]  /*188e0*/  LDL.LU.64 R172, [R1+0x2150] ;  /* 0x0021500001ac7983 */ /* 0x002ea80000300a00 */
[----:B------:R1:W-:Y:S04]  /*188f0*/  STL.64 [R1+0xa60], R170 ;  /* 0x000a60aa01007387 */ /* 0x0003e80000100a00 */
[----:B-1----:R-:W2:Y:S01]  /*18900*/  LDL.LU.64 R170, [R1+0x2148] ;  /* 0x0021480001aa7983 */ /* 0x002ea20000300a00 */
[----:B---3--:R-:W-:-:S05]  /*18910*/  IMAD.WIDE R168, R48, 0x4, R168 ;  /* 0x0000000430a87825 */ /* 0x008fca00078e02a8 */
[----:B------:R1:W-:Y:S01]  /*18920*/  STL.64 [R1+0xa58], R168 ;  /* 0x000a58a801007387 */ /* 0x0003e20000100a00 */
[----:B----4-:R-:W-:-:S04]  /*18930*/  IMAD.WIDE R176, R48, 0x4, R176 ;  /* 0x0000000430b07825 */ /* 0x010fc800078e02b0 */
[C---:B--2---:R-:W-:Y:S01]  /*18940*/  IMAD.WIDE R178, R48.reuse, 0x4, R178 ;  /* 0x0000000430b27825 */ /* 0x044fe200078e02b2 */
[----:B-1----:R-:W2:Y:S03]  /*18950*/  LDL.LU.64 R168, [R1+0x2140] ;  /* 0x0021400001a87983 */ /* 0x002ea60000300a00 */
[C---:B------:R-:W-:Y:S01]  /*18960*/  IMAD.WIDE R148, R48.reuse, 0x4, R148 ;  /* 0x0000000430947825 */ /* 0x040fe200078e0294 */
[----:B------:R1:W-:Y:S03]  /*18970*/  STL.64 [R1+0xa50], R176 ;  /* 0x000a50b001007387 */ /* 0x0003e60000100a00 */
[----:B------:R-:W-:-:S04]  /*18980*/  IMAD.WIDE R146, R48, 0x4, R146 ;  /* 0x0000000430927825 */ /* 0x000fc800078e0292 */
[C---:B------:R-:W-:Y:S01]  /*18990*/  IMAD.WIDE R144, R48.reuse, 0x4, R144 ;  /* 0x0000000430907825 */ /* 0x040fe200078e0290 */
[----:B-1----:R-:W3:Y:S03]  /*189a0*/  LDL.LU.64 R176, [R1+0x2138] ;  /* 0x0021380001b07983 */ /* 0x002ee60000300a00 */
[C---:B------:R-:W-:Y:S01]  /*189b0*/  IMAD.WIDE R120, R48.reuse, 0x4, R120 ;  /* 0x0000000430787825 */ /* 0x040fe200078e0278 */
[----:B------:R1:W-:Y:S03]  /*189c0*/  STL.64 [R1+0xa48], R178 ;  /* 0x000a48b201007387 */ /* 0x0003e60000100a00 */
[----:B------:R-:W-:-:S04]  /*189d0*/  IMAD.WIDE R122, R48, 0x4, R122 ;  /* 0x00000004307a7825 */ /* 0x000fc800078e027a */
[C---:B------:R-:W-:Y:S01]  /*189e0*/  IMAD.WIDE R124, R48.reuse, 0x4, R124 ;  /* 0x00000004307c7825 */ /* 0x040fe200078e027c */
[----:B-1----:R-:W4:Y:S04]  /*189f0*/  LDL.LU.64 R178, [R1+0x2130] ;  /* 0x0021300001b27983 */ /* 0x002f280000300a00 */
[----:B------:R1:W-:Y:S01]  /*18a00*/  STL.64 [R1+0xa40], R148 ;  /* 0x000a409401007387 */ /* 0x0003e20000100a00 */
[----:B------:R-:W-:-:S03]  /*18a10*/  IMAD.WIDE R126, R48, 0x4, R126 ;  /* 0x00000004307e7825 */ /* 0x000fc600078e027e */
[----:B-1----:R-:W2:Y:S04]  /*18a20*/  LDL.LU.64 R148, [R1+0x2128] ;  /* 0x0021280001947983 */ /* 0x002ea80000300a00 */
[----:B------:R1:W-:Y:S01]  /*18a30*/  STL.64 [R1+0xa38], R146 ;  /* 0x000a389201007387 */ /* 0x0003e20000100a00 */
[----:B------:R-:W-:-:S03]  /*18a40*/  IMAD.WIDE R128, R48, 0x4, R128 ;  /* 0x0000000430807825 */ /* 0x000fc600078e0280 */
[----:B-1----:R-:W3:Y:S04]  /*18a50*/  LDL.LU.64 R146, [R1+0x2120] ;  /* 0x0021200001927983 */ /* 0x002ee80000300a00 */
        /* <DEDUP_REMOVED lines=45> */
[----:B------:R1:W-:Y:S04]  /*18d30*/  STL.64 [R1+0x9b8], R22 ;  /* 0x0009b81601007387 */ /* 0x0003e80000100a00 */
[----:B-1----:R-:W3:Y:S04]  /*18d40*/  LDL.LU.64 R22, [R1+0x20a0] ;  /* 0x0020a00001167983 */ /* 0x002ee80000300a00 */
[----:B------:R1:W-:Y:S04]  /*18d50*/  STL.64 [R1+0x9b0], R24 ;  /* 0x0009b01801007387 */ /* 0x0003e80000100a00 */
[----:B-1----:R-:W3:Y:S04]  /*18d60*/  LDL.LU.64 R24, [R1+0x2098] ;  /* 0x0020980001187983 */ /* 0x002ee80000300a00 */
[----:B------:R1:W-:Y:S04]  /*18d70*/  STL.64 [R1+0x9a8], R142 ;  /* 0x0009a88e01007387 */ /* 0x0003e80000100a00 */
[----:B-1----:R-:W2:Y:S04]  /*18d80*/  LDL.LU.64 R142, [R1+0x2090] ;  /* 0x00209000018e7983 */ /* 0x002ea80000300a00 */
[----:B------:R1:W-:Y:S04]  /*18d90*/  STL.64 [R1+0x9a0], R140 ;  /* 0x0009a08c01007387 */ /* 0x0003e80000100a00 */
[----:B-1----:R-:W3:Y:S04]  /*18da0*/  LDL.LU.64 R140, [R1+0x2088] ;  /* 0x00208800018c7983 */ /* 0x002ee80000300a00 */
[----:B------:R1:W-:Y:S04]  /*18db0*/  STL.64 [R1+0x998], R138 ;  /* 0x0009988a01007387 */ /* 0x0003e80000100a00 */
[----:B-1----:R-:W2:Y:S04]  /*18dc0*/  LDL.LU.64 R138, [R1+0x2080] ;  /* 0x00208000018a7983 */ /* 0x002ea80000300a00 */
[----:B------:R1:W-:Y:S04]  /*18dd0*/  STL.64 [R1+0x990], R136 ;  /* 0x0009908801007387 */ /* 0x0003e80000100a00 */
[----:B-1----:R-:W3:Y:S01]  /*18de0*/  LDL.LU.64 R136, [R1+0x2078] ;  /* 0x0020780001887983 */ /* 0x002ee20000300a00 */
[----:B------:R-:W-:-:S04]  /*18df0*/  IMAD.WIDE R8, R48, 0x4, R8 ;  /* 0x0000000430087825 */ /* 0x000fc800078e0208 */
[C---:B------:R-:W-:Y:S01]  /*18e00*/  IMAD.WIDE R54, R48.reuse, 0x4, R54 ;  /* 0x0000000430367825 */ /* 0x040fe200078e0236 */
[----:B------:R3:W-:Y:S03]  /*18e10*/  STL.64 [R1+0x988], R8 ;  /* 0x0009880801007387 */ /* 0x0007e60000100a00 */
[----:B----4-:R-:W-:-:S04]  /*18e20*/  IMAD.WIDE R178, R48, 0x4, R178 ;  /* 0x0000000430b27825 */ /* 0x010fc800078e02b2 */
[C---:B---3--:R-:W-:Y:S02]  /*18e30*/  IMAD.WIDE R8, R48.reuse, 0x4, R136 ;  /* 0x0000000430087825 */ /* 0x048fe400078e0288 */
[----:B------:R-:W3:Y:S04]  /*18e40*/  LDL.LU.64 R136, [R1+0x2070] ;  /* 0x0020700001887983 */ /* 0x000ee80000300a00 */
[----:B------:R2:W-:Y:S02]  /*18e50*/  STL.64 [R1+0x980], R54 ;  /* 0x0009803601007387 */ /* 0x0005e40000100a00 */
[C---:B--2---:R-:W-:Y:S02]  /*18e60*/  IMAD.WIDE R54, R48.reuse, 0x4, R138 ;  /* 0x0000000430367825 */ /* 0x044fe400078e028a */
[----:B------:R-:W2:Y:S04]  /*18e70*/  LDL.LU.64 R138, [R1+0x2068] ;  /* 0x00206800018a7983 */ /* 0x000ea80000300a00 */
[----:B------:R1:W-:Y:S02]  /*18e80*/  STL.64 [R1+0x978], R8 ;  /* 0x0009780801007387 */ /* 0x0003e40000100a00 */
[----:B-1----:R-:W-:-:S02]  /*18e90*/  IMAD.WIDE R8, R48, 0x4, R140 ;  /* 0x0000000430087825 */ /* 0x002fc400078e028c */
[----:B------:R-:W4:Y:S04]  /*18ea0*/  LDL.LU.64 R140, [R1+0x2060] ;  /* 0x00206000018c7983 */ /* 0x000f280000300a00 */
[----:B------:R1:W-:Y:S02]  /*18eb0*/  STL.64 [R1+0x970], R54 ;  /* 0x0009703601007387 */ /* 0x0003e40000100a00 */
[C---:B-1----:R-:W-:Y:S02]  /*18ec0*/  IMAD.WIDE R54, R48.reuse, 0x4, R142 ;  /* 0x0000000430367825 */ /* 0x042fe400078e028e */
[----:B------:R-:W3:Y:S04]  /*18ed0*/  LDL.LU.64 R142, [R1+0x2058] ;  /* 0x00205800018e7983 */ /* 0x000ee80000300a00 */
[----:B------:R1:W-:Y:S02]  /*18ee0*/  STL.64 [R1+0x968], R8 ;  /* 0x0009680801007387 */ /* 0x0003e40000100a00 */
[----:B-1----:R-:W-:-:S02]  /*18ef0*/  IMAD.WIDE R8, R48, 0x4, R144 ;  /* 0x0000000430087825 */ /* 0x002fc400078e0290 */
[----:B------:R-:W2:Y:S04]  /*18f00*/  LDL.LU.64 R144, [R1+0x2050] ;  /* 0x0020500001907983 */ /* 0x000ea80000300a00 */
[----:B------:R1:W-:Y:S02]  /*18f10*/  STL.64 [R1+0x960], R54 ;  /* 0x0009603601007387 */ /* 0x0003e40000100a00 */
[C---:B-1----:R-:W-:Y:S02]  /*18f20*/  IMAD.WIDE R54, R48.reuse, 0x4, R146 ;  /* 0x0000000430367825 */ /* 0x042fe400078e0292 */
[----:B------:R-:W4:Y:S04]  /*18f30*/  LDL.LU.64 R146, [R1+0x2048] ;  /* 0x0020480001927983 */ /* 0x000f280000300a00 */
[----:B------:R1:W-:Y:S02]  /*18f40*/  STL.64 [R1+0x958], R8 ;  /* 0x0009580801007387 */ /* 0x0003e40000100a00 */
[----:B-1----:R-:W-:-:S02]  /*18f50*/  IMAD.WIDE R8, R48, 0x4, R148 ;  /* 0x0000000430087825 */ /* 0x002fc400078e0294 */
[----:B------:R-:W3:Y:S04]  /*18f60*/  LDL.LU.64 R148, [R1+0x2040] ;  /* 0x0020400001947983 */ /* 0x000ee80000300a00 */
[----:B------:R1:W-:Y:S04]  /*18f70*/  STL.64 [R1+0x950], R54 ;  /* 0x0009503601007387 */ /* 0x0003e80000100a00 */
[----:B------:R1:W-:Y:S04]  /*18f80*/  STL.64 [R1+0x948], R8 ;  /* 0x0009480801007387 */ /* 0x0003e80000100a00 */
[----:B------:R-:W-:Y:S01]  /*18f90*/  STL.64 [R1+0x940], R178 ;  /* 0x000940b201007387 */ /* 0x000fe20000100a00 */
[----:B-1----:R-:W-:-:S04]  /*18fa0*/  IMAD.WIDE R54, R48, 0x4, R176 ;  /* 0x0000000430367825 */ /* 0x002fc800078e02b0 */
[C---:B------:R-:W-:Y:S01]  /*18fb0*/  IMAD.WIDE R8, R48.reuse, 0x4, R168 ;  /* 0x0000000430087825 */ /* 0x040fe200078e02a8 */
[----:B------:R1:W-:Y:S03]  /*18fc0*/  STL.64 [R1+0x938], R54 ;  /* 0x0009383601007387 */ /* 0x0003e60000100a00 */
[C---:B------:R-:W-:Y:S01]  /*18fd0*/  IMAD.WIDE R168, R48.reuse, 0x4, R170 ;  /* 0x0000000430a87825 */ /* 0x040fe200078e02aa */
[----:B------:R1:W-:Y:S04]  /*18fe0*/  STL.64 [R1+0x930], R8 ;  /* 0x0009300801007387 */ /* 0x0003e80000100a00 */
[----:B------:R1:W-:Y:S02]  /*18ff0*/  STL.64 [R1+0x928], R168 ;  /* 0x000928a801007387 */ /* 0x0003e40000100a00 */
[----:B-1----:R-:W-:-:S02]  /*19000*/  IMAD.WIDE R54, R48, 0x4, R172 ;  /* 0x0000000430367825 */ /* 0x002fc400078e02ac */
[----:B------:R-:W2:Y:S04]  /*19010*/  LDL.LU.64 R178, [R1+0x858] ;  /* 0x0008580001b27983 */ /* 0x000ea80000300a00 */
[----:B------:R-:W-:Y:S04]  /*19020*/  STL.64 [R1+0x920], R54 ;  /* 0x0009203601007387 */ /* 0x000fe80000100a00 */
[----:B------:R-:W4:Y:S01]  /*19030*/  LDL.LU.64 R176, [R1+0x850] ;  /* 0x0008500001b07983 */ /* 0x000f220000300a00 */
[----:B------:R-:W-:-:S05]  /*19040*/  IMAD.WIDE R8, R48, 0x4, R174 ;  /* 0x0000000430087825 */ /* 0x000fca00078e02ae */
[----:B------:R1:W-:Y:S04]  /*19050*/  STL.64 [R1+0x918], R8 ;  /* 0x0009180801007387 */ /* 0x0003e80000100a00 */
[----:B------:R-:W3:Y:S04]  /*19060*/  LDL.LU.64 R168, [R1+0x848] ;  /* 0x0008480001a87983 */ /* 0x000ee80000300a00 */
[----:B------:R-:W3:Y:S04]  /*19070*/  LDL.LU.64 R170, [R1+0x840] ;  /* 0x0008400001aa7983 */ /* 0x000ee80000300a00 */
[----:B------:R-:W3:Y:S04]  /*19080*/  LDL.LU.64 R172, [R1+0x838] ;  /* 0x0008380001ac7983 */ /* 0x000ee80000300a00 */
[----:B------:R-:W3:Y:S04]  /*19090*/  LDL.LU.64 R174, [R1+0x830] ;  /* 0x0008300001ae7983 */ /* 0x000ee80000300a00 */
[----:B-1----:R-:W3:Y:S04]  /*190a0*/  LDL.LU.64 R8, [R1+0x828] ;  /* 0x0008280001087983 */ /* 0x002ee80000300a00 */
[----:B------:R-:W3:Y:S04]  /*190b0*/  LDL.LU.64 R54, [R1+0x820] ;  /* 0x0008200001367983 */ /* 0x000ee80000300a00 */
[----:B------:R1:W-:Y:S04]  /*190c0*/  STL.64 [R1+0x910], R150 ;  /* 0x0009109601007387 */ /* 0x0003e80000100a00 */
[----:B-1----:R-:W3:Y:S04]  /*190d0*/  LDL.LU.64 R150, [R1+0x2038] ;  /* 0x0020380001967983 */ /* 0x002ee80000300a00 */
        /* <DEDUP_REMOVED lines=30> */
[----:B------:R1:W-:Y:S01]  /*192c0*/  STL.64 [R1+0xc70], R166 ;  /* 0x000c70a601007387 */ /* 0x0003e20000100a00 */
[----:B--2---:R-:W-:-:S03]  /*192d0*/  IMAD.WIDE R178, R48, 0x4, R178 ;  /* 0x0000000430b27825 */ /* 0x004fc600078e02b2 */
[----:B-1----:R-:W2:Y:S04]  /*192e0*/  LDL.LU.64 R166, [R1+0x1fb8] ;  /* 0x001fb80001a67983 */ /* 0x002ea80000300a00 */
[----:B------:R1:W-:Y:S01]  /*192f0*/  STL.64 [R1+0xc78], R40 ;  /* 0x000c782801007387 */ /* 0x0003e20000100a00 */
[----:B----4-:R-:W-:-:S03]  /*19300*/  IMAD.WIDE R176, R48, 0x4, R176 ;  /* 0x0000000430b07825 */ /* 0x010fc600078e02b0 */
[----:B-1----:R-:W4:Y:S04]  /*19310*/  LDL.LU.64 R40, [R1+0x1fb0] ;  /* 0x001fb00001287983 */ /* 0x002f280000300a00 */
[----:B------:R1:W-:Y:S04]  /*19320*/  STL.64 [R1+0xc80], R44 ;  /* 0x000c802c01007387 */ /* 0x0003e80000100a00 */
[----:B-1----:R-:W2:Y:S04]  /*19330*/  LDL.LU.64 R44, [R1+0x1fa8] ;  /* 0x001fa800012c7983 */ /* 0x002ea80000300a00 */
[----:B------:R1:W-:Y:S04]  /*19340*/  STL.64 [R1+0xc88], R46 ;  /* 0x000c882e01007387 */ /* 0x0003e80000100a00 */
        /* <DEDUP_REMOVED lines=10> */
[----:B-1----:R-:W2:Y:S01]  /*193f0*/  LDL.LU.64 R176, [R1+0x1f78] ;  /* 0x001f780001b07983 */ /* 0x002ea20000300a00 */
[----:B---3--:R-:W-:-:S04]  /*19400*/  IMAD.WIDE R168, R48, 0x4, R168 ;  /* 0x0000000430a87825 */ /* 0x008fc800078e02a8 */
[C---:B------:R-:W-:Y:S01]  /*19410*/  IMAD.WIDE R170, R48.reuse, 0x4, R170 ;  /* 0x0000000430aa7825 */ /* 0x040fe200078e02aa */
[----:B------:R1:W-:Y:S03]  /*19420*/  STL.64 [R1+0xcb8], R168 ;  /* 0x000cb8a801007387 */ /* 0x0003e60000100a00 */
[----:B------:R-:W-:-:S04]  /*19430*/  IMAD.WIDE R172, R48, 0x4, R172 ;  /* 0x0000000430ac7825 */ /* 0x000fc800078e02ac */
[C---:B------:R-:W-:Y:S01]  /*19440*/  IMAD.WIDE R174, R48.reuse, 0x4, R174 ;  /* 0x0000000430ae7825 */ /* 0x040fe200078e02ae */
[----:B-1----:R-:W3:Y:S03]  /*19450*/  LDL.LU.64 R168, [R1+0x1f70] ;  /* 0x001f700001a87983 */ /* 0x002ee60000300a00 */
[C---:B------:R-:W-:Y:S01]  /*19460*/  IMAD.WIDE R8, R48.reuse, 0x4, R8 ;  /* 0x0000000430087825 */ /* 0x040fe200078e0208 */
[----:B------:R1:W-:Y:S04]  /*19470*/  STL.64 [R1+0xcc0], R170 ;  /* 0x000cc0aa01007387 */ /* 0x0003e80000100a00 */
[----:B-1----:R-:W3:Y:S04]  /*19480*/  LDL.LU.64 R170, [R1+0x1f68] ;  /* 0x001f680001aa7983 */ /* 0x002ee80000300a00 */
[----:B------:R1:W-:Y:S04]  /*19490*/  STL.64 [R1+0xcc8], R172 ;  /* 0x000cc8ac01007387 */ /* 0x0003e80000100a00 */
[----:B-1----:R-:W3:Y:S04]  /*194a0*/  LDL.LU.64 R172, [R1+0x1f60] ;  /* 0x001f600001ac7983 */ /* 0x002ee80000300a00 */
[----:B------:R1:W-:Y:S04]  /*194b0*/  STL.64 [R1+0xcd0], R174 ;  /* 0x000cd0ae01007387 */ /* 0x0003e80000100a00 */
[----:B-1----:R-:W3:Y:S04]  /*194c0*/  LDL.LU.64 R174, [R1+0x1f58] ;  /* 0x001f580001ae7983 */ /* 0x002ee80000300a00 */
[----:B------:R1:W-:Y:S02]  /*194d0*/  STL.64 [R1+0xcd8], R8 ;  /* 0x000cd80801007387 */ /* 0x0003e40000100a00 */
[----:B-1----:R-:W-:-:S04]  /*194e0*/  IMAD.WIDE R8, R48, 0x4, R54 ;  /* 0x0000000430087825 */ /* 0x002fc800078e0236 */
[C---:B--2---:R-:W-:Y:S02]  /*194f0*/  IMAD.WIDE R54, R48.reuse, 0x4, R176 ;  /* 0x0000000430367825 */ /* 0x044fe400078e02b0 */
[----:B------:R-:W2:Y:S04]  /*19500*/  LDL.LU.64 R176, [R1+0x1f50] ;  /* 0x001f500001b07983 */ /* 0x000ea80000300a00 */
[----:B------:R4:W-:Y:S02]  /*19510*/  STL.64 [R1+0xce0], R8 ;  /* 0x000ce00801007387 */ /* 0x0009e40000100a00 */
[C---:B----4-:R-:W-:Y:S02]  /*19520*/  IMAD.WIDE R8, R48.reuse, 0x4, R178 ;  /* 0x0000000430087825 */ /* 0x050fe400078e02b2 */
[----:B------:R-:W4:Y:S04]  /*19530*/  LDL.LU.64 R178, [R1+0x1f48] ;  /* 0x001f480001b27983 */ /* 0x000f280000300a00 */
[----:B------:R1:W-:Y:S02]  /*19540*/  STL.64 [R1+0xce8], R54 ;  /* 0x000ce83601007387 */ /* 0x0003e40000100a00 */
[----:B-1----:R-:W-:-:S02]  /*19550*/  IMAD.WIDE R54, R48, 0x4, R180 ;  /* 0x0000000430367825 */ /* 0x002fc400078e02b4 */
[----:B------:R-:W3:Y:S04]  /*19560*/  LDL.LU.64 R180, [R1+0x1f40] ;  /* 0x001f400001b47983 */ /* 0x000ee80000300a00 */
[----:B------:R1:W-:Y:S02]  /*19570*/  STL.64 [R1+0xcf0], R8 ;  /* 0x000cf00801007387 */ /* 0x0003e40000100a00 */
[C---:B-1----:R-:W-:Y:S02]  /*19580*/  IMAD.WIDE R8, R48.reuse, 0x4, R182 ;  /* 0x0000000430087825 */ /* 0x042fe400078e02b6 */
[----:B------:R-:W2:Y:S04]  /*19590*/  LDL.LU.64 R182, [R1+0x1f38] ;  /* 0x001f380001b67983 */ /* 0x000ea80000300a00 */
[----:B------:R1:W-:Y:S02]  /*195a0*/  STL.64 [R1+0xcf8], R54 ;  /* 0x000cf83601007387 */ /* 0x0003e40000100a00 */
[----:B-1----:R-:W-:-:S02]  /*195b0*/  IMAD.WIDE R54, R48, 0x4, R50 ;  /* 0x0000000430367825 */ /* 0x002fc400078e0232 */
[----:B------:R-:W4:Y:S04]  /*195c0*/  LDL.LU.64 R50, [R1+0x1f30] ;  /* 0x001f300001327983 */ /* 0x000f280000300a00 */
[----:B------:R1:W-:Y:S02]  /*195d0*/  STL.64 [R1+0xd00], R8 ;  /* 0x000d000801007387 */ /* 0x0003e40000100a00 */
[C---:B-1----:R-:W-:Y:S02]  /*195e0*/  IMAD.WIDE R8, R48.reuse, 0x4, R46 ;  /* 0x0000000430087825 */ /* 0x042fe400078e022e */
[----:B------:R-:W4:Y:S04]  /*195f0*/  LDL.LU.64 R46, [R1+0x1f28] ;  /* 0x001f2800012e7983 */ /* 0x000f280000300a00 */
        /* <DEDUP_REMOVED lines=144> */
[----:B------:R1:W-:Y:S04]  /*19f00*/  STL.64 [R1+0xe88], R54 ;  /* 0x000e883601007387 */ /* 0x0003e80000100a00 */
[----:B------:R3:W-:Y:S01]  /*19f10*/  STL.64 [R1+0xe90], R8 ;  /* 0x000e900801007387 */ /* 0x0007e20000100a00 */
[----:B-1----:R-:W-:-:S04]  /*19f20*/  IMAD.WIDE R54, R48, 0x4, R246 ;  /* 0x0000000430367825 */ /* 0x002fc800078e02f6 */
[C---:B---3--:R-:W-:Y:S01]  /*19f30*/  IMAD.WIDE R8, R48.reuse, 0x4, R2 ;  /* 0x0000000430087825 */ /* 0x048fe200078e0202 */
[----:B------:R-:W-:Y:S03]  /*19f40*/  STL.64 [R1+0xe98], R54 ;  /* 0x000e983601007387 */ /* 0x000fe60000100a00 */
[C---:B--2---:R-:W-:Y:S02]  /*19f50*/  IMAD.WIDE R2, R48.reuse, 0x4, R182 ;  /* 0x0000000430027825 */ /* 0x044fe400078e02b6 */
[----:B------:R-:W2:Y:S04]  /*19f60*/  LDL.LU.64 R182, [R1+0x1da0] ;  /* 0x001da00001b67983 */ /* 0x000ea80000300a00 */
[----:B------:R1:W-:Y:S02]  /*19f70*/  STL.64 [R1+0xea0], R8 ;  /* 0x000ea00801007387 */ /* 0x0003e40000100a00 */
[----:B-1----:R-:W-:-:S02]  /*19f80*/  IMAD.WIDE R8, R48, 0x4, R180 ;  /* 0x0000000430087825 */ /* 0x002fc400078e02b4 */
[----:B------:R-:W3:Y:S04]  /*19f90*/  LDL.LU.64 R180, [R1+0x1d98] ;  /* 0x001d980001b47983 */ /* 0x000ee80000300a00 */
[----:B------:R4:W-:Y:S02]  /*19fa0*/  STL.64 [R1+0xea8], R2 ;  /* 0x000ea80201007387 */ /* 0x0009e40000100a00 */
[C---:B----4-:R-:W-:Y:S02]  /*19fb0*/  IMAD.WIDE R2, R48.reuse, 0x4, R178 ;  /* 0x0000000430027825 */ /* 0x050fe400078e02b2 */
[----:B------:R-:W4:Y:S04]  /*19fc0*/  LDL.LU.64 R178, [R1+0x1d90] ;  /* 0x001d900001b27983 */ /* 0x000f280000300a00 */
[----:B------:R1:W-:Y:S02]  /*19fd0*/  STL.64 [R1+0xeb0], R8 ;  /* 0x000eb00801007387 */ /* 0x0003e40000100a00 */
[----:B-1----:R-:W-:-:S02]  /*19fe0*/  IMAD.WIDE R8, R48, 0x4, R176 ;  /* 0x0000000430087825 */ /* 0x002fc400078e02b0 */
[----:B------:R-:W2:Y:S04]  /*19ff0*/  LDL.LU.64 R176, [R1+0x1d88] ;  /* 0x001d880001b07983 */ /* 0x000ea80000300a00 */
[----:B------:R1:W-:Y:S02]  /*1a000*/  STL.64 [R1+0xeb8], R2 ;  /* 0x000eb80201007387 */ /* 0x0003e40000100a00 */
[C---:B-1----:R-:W-:Y:S02]  /*1a010*/  IMAD.WIDE R2, R48.reuse, 0x4, R174 ;  /* 0x0000000430027825 */ /* 0x042fe400078e02ae */
[----:B------:R-:W3:Y:S04]  /*1a020*/  LDL.LU.64 R174, [R1+0x1d80] ;  /* 0x001d800001ae7983 */ /* 0x000ee80000300a00 */
        /* <DEDUP_REMOVED lines=20> */
[----:B------:R-:W2:Y:S04]  /*1a170*/  LDL.LU.64 R160, [R1+0x1d48] ;  /* 0x001d480001a07983 */ /* 0x000ea80000300a00 */
[----:B------:R1:W-:Y:S01]  /*1a180*/  STL.64 [R1+0xef8], R2 ;  /* 0x000ef80201007387 */ /* 0x0003e20000100a00 */
[----:B------:R-:W-:-:S04]  /*1a190*/  IMAD.WIDE R246, R48, 0x4, R152 ;  /* 0x0000000430f67825 */ /* 0x000fc800078e0298 */
[C---:B-1----:R-:W-:Y:S02]  /*1a1a0*/  IMAD.WIDE R2, R48.reuse, 0x4, R158 ;  /* 0x0000000430027825 */ /* 0x042fe400078e029e */
[----:B------:R-:W3:Y:S04]  /*1a1b0*/  LDL.LU.64 R158, [R1+0x1d40] ;  /* 0x001d4000019e7983 */ /* 0x000ee80000300a00 */
[----:B------:R1:W-:Y:S02]  /*1a1c0*/  STL.64 [R1+0xf00], R8 ;  /* 0x000f000801007387 */ /* 0x0003e40000100a00 */
[C---:B-1----:R-:W-:Y:S02]  /*1a1d0*/  IMAD.WIDE R8, R48.reuse, 0x4, R156 ;  /* 0x0000000430087825 */ /* 0x042fe400078e029c */
[----:B------:R-:W4:Y:S04]  /*1a1e0*/  LDL.LU.64 R156, [R1+0x1d38] ;  /* 0x001d3800019c7983 */ /* 0x000f280000300a00 */
[----:B------:R1:W-:Y:S02]  /*1a1f0*/  STL.64 [R1+0xf08], R2 ;  /* 0x000f080201007387 */ /* 0x0003e40000100a00 */
[----:B-1----:R-:W-:-:S02]  /*1a200*/  IMAD.WIDE R2, R48, 0x4, R154 ;  /* 0x0000000430027825 */ /* 0x002fc400078e029a */
[----:B------:R-:W4:Y:S04]  /*1a210*/  LDL.LU.64 R154, [R1+0x1d30] ;  /* 0x001d3000019a7983 */ /* 0x000f280000300a00 */
[----:B------:R1:W-:Y:S04]  /*1a220*/  STL.64 [R1+0xf10], R8 ;  /* 0x000f100801007387 */ /* 0x0003e80000100a00 */
[----:B------:R-:W4:Y:S04]  /*1a230*/  LDL.LU.64 R152, [R1+0x1d28] ;  /* 0x001d280001987983 */ /* 0x000f280000300a00 */
[----:B------:R1:W-:Y:S02]  /*1a240*/  STL.64 [R1+0xf18], R2 ;  /* 0x000f180201007387 */ /* 0x0003e40000100a00 */
[----:B-1----:R-:W-:-:S02]  /*1a250*/  IMAD.WIDE R8, R48, 0x4, R150 ;  /* 0x0000000430087825 */ /* 0x002fc400078e0296 */
[----:B------:R-:W4:Y:S02]  /*1a260*/  LDL.LU.64 R150, [R1+0x1d20] ;  /* 0x001d200001967983 */ /* 0x000f240000300a00 */
[C---:B------:R-:W-:Y:S02]  /*1a270*/  IMAD.WIDE R2, R48.reuse, 0x4, R148 ;  /* 0x0000000430027825 */ /* 0x040fe400078e0294 */
[----:B------:R-:W4:Y:S04]  /*1a280*/  LDL.LU.64 R148, [R1+0x1d18] ;  /* 0x001d180001947983 */ /* 0x000f280000300a00 */
[----:B------:R1:W-:Y:S02]  /*1a290*/  STL.64 [R1+0xf28], R8 ;  /* 0x000f280801007387 */ /* 0x0003e40000100a00 */
[----:B-1----:R-:W-:-:S02]  /*1a2a0*/  IMAD.WIDE R8, R48, 0x4, R146 ;  /* 0x0000000430087825 */ /* 0x002fc400078e0292 */
[----:B------:R-:W4:Y:S04]  /*1a2b0*/  LDL.LU.64 R146, [R1+0x1d10] ;  /* 0x001d100001927983 */ /* 0x000f280000300a00 */
[----:B------:R1:W-:Y:S04]  /*1a2c0*/  STL.64 [R1+0xf30], R2 ;  /* 0x000f300201007387 */ /* 0x0003e80000100a00 */
[----:B------:R-:W-:Y:S04]  /*1a2d0*/  STL.64 [R1+0xf20], R246 ;  /* 0x000f20f601007387 */ /* 0x000fe80000100a00 */
[----:B------:R1:W-:Y:S02]  /*1a2e0*/  STL.64 [R1+0xf38], R8 ;  /* 0x000f380801007387 */ /* 0x0003e40000100a00 */
[----:B-1----:R-:W-:-:S02]  /*1a2f0*/  IMAD.WIDE R2, R48, 0x4, R144 ;  /* 0x0000000430027825 */ /* 0x002fc400078e0290 */
[----:B------:R-:W2:Y:S02]  /*1a300*/  LDL.LU.64 R144, [R1+0x1d08] ;  /* 0x001d080001907983 */ /* 0x000ea40000300a00 */
[C---:B------:R-:W-:Y:S02]  /*1a310*/  IMAD.WIDE R8, R48.reuse, 0x4, R142 ;  /* 0x0000000430087825 */ /* 0x040fe400078e028e */
        /* <DEDUP_REMOVED lines=60> */
[----:B------:R-:W4:Y:S01]  /*1a6e0*/  LDL.LU.64 R102, [R1+0x1c60] ;  /* 0x001c600001667983 */ /* 0x000f220000300a00 */
[----:B-1----:R-:W-:-:S03]  /*1a6f0*/  IMAD.WIDE R8, R48, 0x4, R100 ;  /* 0x0000000430087825 */ /* 0x002fc600078e0264 */
[----:B------:R-:W4:Y:S04]  /*1a700*/  LDL.LU.64 R100, [R1+0x1c58] ;  /* 0x001c580001647983 */ /* 0x000f280000300a00 */
[----:B------:R1:W-:Y:S02]  /*1a710*/  STL.64 [R1+0xfe8], R54 ;  /* 0x000fe83601007387 */ /* 0x0003e40000100a00 */
[C---:B-1----:R-:W-:Y:S02]  /*1a720*/  IMAD.WIDE R54, R48.reuse, 0x4, R98 ;  /* 0x0000000430367825 */ /* 0x042fe400078e0262 */
        /* <DEDUP_REMOVED lines=21> */
[----:B------:R1:W-:Y:S02]  /*1a880*/  STL.64 [R1+0x1028], R54 ;  /* 0x0010283601007387 */ /* 0x0003e40000100a00 */
[----:B-1----:R-:W-:-:S04]  /*1a890*/  IMAD.WIDE R8, R48, 0x4, R84 ;  /* 0x0000000430087825 */ /* 0x002fc800078e0254 */
[C---:B------:R-:W-:Y:S01]  /*1a8a0*/  IMAD.WIDE R54, R48.reuse, 0x4, R80 ;  /* 0x0000000430367825 */ /* 0x040fe200078e0250 */
[----:B------:R1:W-:Y:S04]  /*1a8b0*/  STL.64 [R1+0x1030], R8 ;  /* 0x0010300801007387 */ /* 0x0003e80000100a00 */
[----:B------:R-:W-:Y:S04]  /*1a8c0*/  STL.64 [R1+0x1038], R82 ;  /* 0x0010385201007387 */ /* 0x000fe80000100a00 */
[----:B------:R1:W-:Y:S02]  /*1a8d0*/  STL.64 [R1+0x1040], R54 ;  /* 0x0010403601007387 */ /* 0x0003e40000100a00 */
[----:B-1----:R-:W-:-:S05]  /*1a8e0*/  IMAD.WIDE R8, R48, 0x4, R78 ;  /* 0x0000000430087825 */ /* 0x002fca00078e024e */
[----:B------:R1:W-:Y:S01]  /*1a8f0*/  STL.64 [R1+0x1048], R8 ;  /* 0x0010480801007387 */ /* 0x0003e20000100a00 */
[----:B------:R-:W-:-:S03]  /*1a900*/  IMAD.WIDE R54, R48, 0x4, R74 ;  /* 0x0000000430367825 */ /* 0x000fc600078e024a */
[----:B------:R-:W-:Y:S04]  /*1a910*/  STL.64 [R1+0x1050], R76 ;  /* 0x0010504c01007387 */ /* 0x000fe80000100a00 */
[----:B------:R1:W-:Y:S02]  /*1a920*/  STL.64 [R1+0x1058], R54 ;  /* 0x0010583601007387 */ /* 0x0003e40000100a00 */
[----:B-1----:R-:W-:-:S05]  /*1a930*/  IMAD.WIDE R8, R48, 0x4, R72 ;  /* 0x0000000430087825 */ /* 0x002fca00078e0248 */
[----:B------:R1:W-:Y:S01]  /*1a940*/  STL.64 [R1+0x1060], R8 ;  /* 0x0010600801007387 */ /* 0x0003e20000100a00 */
[----:B------:R-:W-:-:S05]  /*1a950*/  IMAD.WIDE R54, R48, 0x4, R70 ;  /* 0x0000000430367825 */ /* 0x000fca00078e0246 */
        /* <DEDUP_REMOVED lines=14> */
[----:B------:R1:W-:Y:S04]  /*1aa40*/  STL.64 [R1+0x10a0], R8 ;  /* 0x0010a00801007387 */ /* 0x0003e80000100a00 */
[----:B------:R-:W2:Y:S04]  /*1aa50*/  LDL.64 R84, [R1+0x460] ;  /* 0x0004600001547983 */ /* 0x000ea80000100a00 */
[----:B------:R-:W3:Y:S04]  /*1aa60*/  LDL.64 R82, [R1+0x420] ;  /* 0x0004200001527983 */ /* 0x000ee80000100a00 */
[----:B------:R-:W4:Y:S04]  /*1aa70*/  LDL.64 R80, [R1+0x3e0] ;  /* 0x0003e00001507983 */ /* 0x000f280000100a00 */
        /* <DEDUP_REMOVED lines=8> */
[----:B------:R-:W4:Y:S01]  /*1ab00*/  LDL.64 R62, [R1+0x1a0] ;  /* 0x0001a000013e7983 */ /* 0x000f220000100a00 */
[----:B------:R-:W-:Y:S01]  /*1ab10*/  VIADD R54, R56, 0xffffff7e ;  /* 0xffffff7e38367836 */ /* 0x000fe20000000000 */
[----:B-1----:R-:W-:Y:S01]  /*1ab20*/  IADD3 R9, R52, -0x84, RZ ;  /* 0xffffff7c34097810 */ /* 0x002fe20007ffe0ff */
[----:B------:R-:W-:Y:S01]  /*1ab30*/  VIADD R48, R53, 0xffffff7d ;  /* 0xffffff7d35307836 */ /* 0x000fe20000000000 */
[----:B------:R-:W4:Y:S01]  /*1ab40*/  LDL.64 R60, [R1+0x160] ;  /* 0x00016000013c7983 */ /* 0x000f220000100a00 */
[----:B------:R-:W-:-:S02]  /*1ab50*/  VIADD R8, R7, 0xffffff7b ;  /* 0xffffff7b07087836 */ /* 0x000fc40000000000 */
[----:B------:R-:W-:Y:S01]  /*1ab60*/  VIADD R55, R188, UR61 ;  /* 0x0000003dbc377c36 */ /* 0x000fe20008000000 */
[----:B------:R-:W-:Y:S01]  /*1ab70*/  ISETP.GE.U32.AND P5, PT, R54, 0x7ffffeff, PT ;  /* 0x7ffffeff3600780c */ /* 0x000fe20003fa6070 */
[----:B------:R-:W-:Y:S01]  /*1ab80*/  VIADD R252, R6, 0xffffff7a ;  /* 0xffffff7a06fc7836 */ /* 0x000fe20000000000 */
[----:B------:R-:W-:Y:S01]  /*1ab90*/  ISETP.GE.U32.AND P3, PT, R48, 0x7ffffefe, PT ;  /* 0x7ffffefe3000780c */ /* 0x000fe20003f66070 */
[----:B------:R-:W4:Y:S01]  /*1aba0*/  LDL.64 R58, [R1+0x120] ;  /* 0x00012000013a7983 */ /* 0x000f220000100a00 */
[----:B------:R-:W-:Y:S02]  /*1abb0*/  ISETP.GE.U32.AND P4, PT, R9, 0x7ffffefd, PT ;  /* 0x7ffffefd0900780c */ /* 0x000fe40003f86070 */
[----:B------:R-:W-:Y:S01]  /*1abc0*/  ISETP.GE.U32.AND P1, PT, R8, 0x7ffffefc, PT ;  /* 0x7ffffefc0800780c */ /* 0x000fe20003f26070 */
[----:B------:R-:W4:Y:S01]  /*1abd0*/  LDL.64 R56, [R1+0xa0] ;  /* 0x0000a00001387983 */ /* 0x000f220000100a00 */
[C---:B------:R-:W-:Y:S02]  /*1abe0*/  LOP3.LUT R8, R188.reuse, 0x10, RZ, 0x3c, !PT ;  /* 0x00000010bc087812 */ /* 0x040fe400078e3cff */
[C---:B------:R-:W-:Y:S01]  /*1abf0*/  LOP3.LUT R9, R188.reuse, 0x20, RZ, 0x3c, !PT ;  /* 0x00000020bc097812 */ /* 0x040fe200078e3cff */
[----:B------:R-:W4:Y:S01]  /*1ac00*/  LDL.64 R6, [R1+0x60] ;  /* 0x0000600001067983 */ /* 0x000f220000100a00 */
[----:B------:R-:W-:-:S02]  /*1ac10*/  LOP3.LUT R48, R188, 0x30, RZ, 0x3c, !PT ;  /* 0x00000030bc307812 */ /* 0x000fc400078e3cff */
[C---:B------:R-:W-:Y:S01]  /*1ac20*/  LOP3.LUT R54, R188.reuse, 0x40, RZ, 0x3c, !PT ;  /* 0x00000040bc367812 */ /* 0x040fe200078e3cff */
[----:B------:R-:W4:Y:S01]  /*1ac30*/  LDL.64 R52, [R1+0x20] ;  /* 0x0000200001347983 */ /* 0x000f220000100a00 */
[C---:B------:R-:W-:Y:S02]  /*1ac40*/  LOP3.LUT R249, R188.reuse, 0x50, RZ, 0x3c, !PT ;  /* 0x00000050bcf97812 */ /* 0x040fe400078e3cff */
[C---:B------:R-:W-:Y:S01]  /*1ac50*/  LOP3.LUT R250, R188.reuse, 0x60, RZ, 0x3c, !PT ;  /* 0x00000060bcfa7812 */ /* 0x040fe200078e3cff */
[----:B------:R1:W-:Y:S01]  /*1ac60*/  STL.64 [R1+0x1b60], R188 ;  /* 0x001b60bc01007387 */ /* 0x0003e20000100a00 */
[----:B------:R-:W-:-:S03]  /*1ac70*/  LOP3.LUT R251, R188, 0x70, RZ, 0x3c, !PT ;  /* 0x00000070bcfb7812 */ /* 0x000fc600078e3cff */
[----:B-1----:R-:W4:Y:S04]  /*1ac80*/  LDL.64 R188, [R1+0xe0] ;  /* 0x0000e00001bc7983 */ /* 0x002f280000100a00 */
[----:B--2---:R-:W-:Y:S04]  /*1ac90*/  LDGSTS.E [R55+0x60000], desc[UR8][R84.64], P0 ;  /* 0x6000000054377fae */ /* 0x004fe80008121848 */
[----:B---3--:R-:W-:Y:S04]  /*1aca0*/  LDGSTS.E [R55+0x60400], desc[UR8][R82.64], P0 ;  /* 0x6040000052377fae */ /* 0x008fe80008121848 */
[----:B----4-:R-:W-:Y:S04]  /*1acb0*/  LDGSTS.E [R55+0x60800], desc[UR8][R80.64], P0 ;  /* 0x6080000050377fae */ /* 0x010fe80008121848 */
[----:B------:R-:W2:Y:S04]  /*1acc0*/  LDL.LU.64 R84, [R1+0x1c18] ;  /* 0x001c180001547983 */ /* 0x000ea80000300a00 */
[----:B------:R-:W3:Y:S04]  /*1acd0*/  LDL.LU.64 R82, [R1+0x1c10] ;  /* 0x001c100001527983 */ /* 0x000ee80000300a00 */
[----:B------:R-:W4:Y:S04]  /*1ace0*/  LDL.LU.64 R80, [R1+0x1c08] ;  /* 0x001c080001507983 */ /* 0x000f280000300a00 */
[----:B------:R-:W-:Y:S04]  /*1acf0*/  LDGSTS.E [R55+0x60c00], desc[UR8][R78.64], P0 ;  /* 0x60c000004e377fae */ /* 0x000fe80008121848 */
[----:B------:R-:W-:Y:S04]  /*1ad00*/  LDGSTS.E [R55+0x61000], desc[UR8][R76.64], P0 ;  /* 0x610000004c377fae */ /* 0x000fe80008121848 */
[----:B------:R-:W-:Y:S04]  /*1ad10*/  LDGSTS.E [R55+0x61400], desc[UR8][R74.64], P0 ;  /* 0x614000004a377fae */ /* 0x000fe80008121848 */
[----:B------:R-:W2:Y:S04]  /*1ad20*/  LDL.LU.64 R78, [R1+0x1c00] ;  /* 0x001c0000014e7983 */ /* 0x000ea80000300a00 */
[----:B------:R-:W3:Y:S04]  /*1ad30*/  LDL.LU.64 R76, [R1+0x1bf8] ;  /* 0x001bf800014c7983 */ /* 0x000ee80000300a00 */
[----:B------:R-:W3:Y:S04]  /*1ad40*/  LDL.LU.64 R74, [R1+0x1bf0] ;  /* 0x001bf000014a7983 */ /* 0x000ee80000300a00 */
[----:B------:R-:W-:Y:S04]  /*1ad50*/  LDGSTS.E [R55+0x61800], desc[UR8][R72.64], P0 ;  /* 0x6180000048377fae */ /* 0x000fe80008121848 */
[----:B------:R-:W-:Y:S04]  /*1ad60*/  LDGSTS.E [R55+0x61c00], desc[UR8][R70.64], P0 ;  /* 0x61c0000046377fae */ /* 0x000fe80008121848 */
[----:B------:R-:W-:Y:S04]  /*1ad70*/  LDGSTS.E [R55+0x62000], desc[UR8][R68.64], P0 ;  /* 0x6200000044377fae */ /* 0x000fe80008121848 */
[----:B------:R-:W3:Y:S04]  /*1ad80*/  LDL.LU.64 R72, [R1+0x1be8] ;  /* 0x001be80001487983 */ /* 0x000ee80000300a00 */
[----:B------:R-:W3:Y:S04]  /*1ad90*/  LDL.LU.64 R70, [R1+0x1be0] ;  /* 0x001be00001467983 */ /* 0x000ee80000300a00 */
[----:B------:R-:W3:Y:S04]  /*1ada0*/  LDL.LU.64 R68, [R1+0x1bd8] ;  /* 0x001bd80001447983 */ /* 0x000ee80000300a00 */
[----:B------:R-:W-:Y:S04]  /*1adb0*/  LDGSTS.E [R55+0x62400], desc[UR8][R66.64], P0 ;  /* 0x6240000042377fae */ /* 0x000fe80008121848 */
[----:B------:R-:W-:Y:S04]  /*1adc0*/  LDGSTS.E [R55+0x62800], desc[UR8][R64.64], P0 ;  /* 0x6280000040377fae */ /* 0x000fe80008121848 */
[----:B------:R-:W-:Y:S04]  /*1add0*/  LDGSTS.E [R55+0x62c00], desc[UR8][R62.64], P0 ;  /* 0x62c000003e377fae */ /* 0x000fe80008121848 */
[----:B------:R-:W3:Y:S04]  /*1ade0*/  LDL.LU.64 R66, [R1+0x1bd0] ;  /* 0x001bd00001427983 */ /* 0x000ee80000300a00 */
[----:B------:R-:W4:Y:S04]  /*1adf0*/  LDL.LU.64 R64, [R1+0x1bc8] ;  /* 0x001bc80001407983 */ /* 0x000f280000300a00 */
[----:B------:R-:W2:Y:S04]  /*1ae00*/  LDL.LU.64 R62, [R1+0x1bc0] ;  /* 0x001bc000013e7983 */ /* 0x000ea80000300a00 */
[----:B------:R-:W-:Y:S04]  /*1ae10*/  LDGSTS.E [R55+0x63000], desc[UR8][R60.64], P0 ;  /* 0x630000003c377fae */ /* 0x000fe80008121848 */
[----:B------:R-:W-:Y:S04]  /*1ae20*/  LDGSTS.E [R55+0x63400], desc[UR8][R58.64], P0 ;  /* 0x634000003a377fae */ /* 0x000fe80008121848 */
[----:B------:R-:W-:Y:S04]  /*1ae30*/  LDGSTS.E [R55+0x63800], desc[UR8][R188.64], P0 ;  /* 0x63800000bc377fae */ /* 0x000fe80008121848 */
[----:B------:R-:W-:Y:S04]  /*1ae40*/  LDGSTS.E [R55+0x63c00], desc[UR8][R56.64], P0 ;  /* 0x63c0000038377fae */ /* 0x000fe80008121848 */
[----:B------:R-:W3:Y:S04]  /*1ae50*/  LDL.LU.64 R60, [R1+0x1bb8] ;  /* 0x001bb800013c7983 */ /* 0x000ee80000300a00 */
[----:B------:R-:W-:Y:S04]  /*1ae60*/  LDGSTS.E [R55+0x64000], desc[UR8][R6.64], P0 ;  /* 0x6400000006377fae */ /* 0x000fe80008121848 */
[----:B------:R-:W3:Y:S04]  /*1ae70*/  LDL.LU.64 R58, [R1+0x1bb0] ;  /* 0x001bb000013a7983 */ /* 0x000ee80000300a00 */
[----:B------:R-:W-:Y:S04]  /*1ae80*/  LDGSTS.E [R55+0x64400], desc[UR8][R52.64], P0 ;  /* 0x6440000034377fae */ /* 0x000fe80008121848 */
[----:B------:R-:W4:Y:S04]  /*1ae90*/  LDL.64 R56, [R1+0x458] ;  /* 0x0004580001387983 */ /* 0x000f280000100a00 */
[----:B------:R-:W3:Y:S04]  /*1aea0*/  LDL.64 R6, [R1+0x418] ;  /* 0x0004180001067983 */ /* 0x000ee80000100a00 */
[----:B------:R-:W3:Y:S04]  /*1aeb0*/  LDL.64 R52, [R1+0x3d8] ;  /* 0x0003d80001347983 */ /* 0x000ee80000100a00 */
[----:B------:R-:W3:Y:S04]  /*1aec0*/  LDL.64 R188, [R1+0x18] ;  /* 0x0000180001bc7983 */ /* 0x000ee80000100a00 */
[----:B--2---:R-:W-:Y:S04]  /*1aed0*/  LDGSTS.E [R55+0x64800], desc[UR8][R62.64], P0 ;  /* 0x648000003e377fae */ /* 0x004fe80008121848 */
[----:B------:R1:W-:Y:S04]  /*1aee0*/  STL.64 [R1+0x1888], R62 ;  /* 0x0018883e01007387 */ /* 0x0003e80000100a00 */
[----:B------:R-:W-:Y:S04]  /*1aef0*/  LDGSTS.E [R55+0x64c00], desc[UR8][R78.64], P0 ;  /* 0x64c000004e377fae */ /* 0x000fe80008121848 */
[----:B------:R-:W-:Y:S04]  /*1af00*/  LDGSTS.E [R55+0x65000], desc[UR8][R94.64], P0 ;  /* 0x650000005e377fae */ /* 0x000fe80008121848 */
[----:B-1----:R-:W2:Y:S04]  /*1af10*/  LDL.64 R62, [R1+0xd8] ;  /* 0x0000d800013e7983 */ /* 0x002ea80000100a00 */
        /* <DEDUP_REMOVED lines=19> */
[----:B-1----:R-:W2:Y:S04]  /*1b050*/  LDL.LU.64 R142, [R1+0x58] ;  /* 0x00005800018e7983 */ /* 0x002ea80000300a00 */
[----:B------:R1:W-:Y:S04]  /*1b060*/  STL.64 [R1+0x18b8], R158 ;  /* 0x0018b89e01007387 */ /* 0x0003e80000100a00 */
[----:B------:R-:W-:Y:S04]  /*1b070*/  LDGSTS.E [R55+0x67c00], desc[UR8][R34.64], P0 ;  /* 0x67c0000022377fae */ /* 0x000fe80008121848 */
[----:B-1----:R-:W2:Y:S04]  /*1b080*/  LDL.64 R158, [R1+0x218] ;  /* 0x00021800019e7983 */ /* 0x002ea80000100a00 */
[----:B------:R1:W-:Y:S04]  /*1b090*/  STL.64 [R1+0x18c0], R174 ;  /* 0x0018c0ae01007387 */ /* 0x0003e80000100a00 */
        /* <DEDUP_REMOVED lines=10> */
[----:B-1----:R-:W2:Y:S04]  /*1b140*/  LDL.LU.64 R20, [R1+0x98] ;  /* 0x0000980001147983 */ /* 0x002ea80000300a00 */
[----:B------:R1:W-:Y:S04]  /*1b150*/  STL.64 [R1+0x18f0], R34 ;  /* 0x0018f02201007387 */ /* 0x0003e80000100a00 */
[----:B-1----:R-:W2:Y:S01]  /*1b160*/  LDL.64 R34, [R1+0x398] ;  /* 0x0003980001227983 */ /* 0x002ea20000100a00 */
[----:B------:R-:W-:-:S05]  /*1b170*/  VIADD R8, R8, UR61 ;  /* 0x0000003d08087c36 */ /* 0x000fca0008000000 */
[----:B----4-:R-:W-:Y:S04]  /*1b180*/  LDGSTS.E [R8+0x60080], desc[UR8][R56.64], P0 ;  /* 0x6008000038087fae */ /* 0x010fe80008121848 */
[----:B---3--:R-:W-:Y:S04]  /*1b190*/  LDGSTS.E [R8+0x60480], desc[UR8][R6.64], P0 ;  /* 0x6048000006087fae */ /* 0x008fe80008121848 */
[----:B------:R-:W-:Y:S04]  /*1b1a0*/  LDGSTS.E [R8+0x60880], desc[UR8][R52.64], P0 ;  /* 0x6088000034087fae */ /* 0x000fe80008121848 */
[----:B------:R-:W3:Y:S04]  /*1b1b0*/  LDL.LU.64 R56, [R1+0x1ba8] ;  /* 0x001ba80001387983 */ /* 0x000ee80000300a00 */
[----:B------:R-:W4:Y:S04]  /*1b1c0*/  LDL.LU.64 R6, [R1+0x1ba0] ;  /* 0x001ba00001067983 */ /* 0x000f280000300a00 */
[----:B------:R-:W3:Y:S04]  /*1b1d0*/  LDL.LU.64 R52, [R1+0x1b98] ;  /* 0x001b980001347983 */ /* 0x000ee80000300a00 */
[----:B--2---:R-:W-:Y:S04]  /*1b1e0*/  STL.64 [R1+0x18f8], R20 ;  /* 0x0018f81401007387 */ /* 0x004fe80000100a00 */
[----:B------:R-:W-:Y:S04]  /*1b1f0*/  LDGSTS.E [R8+0x60c80], desc[UR8][R34.64], P0 ;  /* 0x60c8000022087fae */ /* 0x000fe80008121848 */
        /* <DEDUP_REMOVED lines=13> */
[----:B------:R-:W-:Y:S04]  /*1b2d0*/  STL.64 [R1+0x1900], R142 ;  /* 0x0019008e01007387 */ /* 0x000fe80000100a00 */
[----:B------:R-:W-:Y:S04]  /*1b2e0*/  LDGSTS.E [R8+0x64480], desc[UR8][R188.64], P0 ;  /* 0x64480000bc087fae */ /* 0x000fe80008121848 */
[----:B------:R-:W2:Y:S04]  /*1b2f0*/  LDL.64 R34, [R1+0x450] ;  /* 0x0004500001227983 */ /* 0x000ea80000100a00 */
[----:B------:R-:W4:Y:S04]  /*1b300*/  LDL.64 R224, [R1+0x410] ;  /* 0x0004100001e07983 */ /* 0x000f280000100a00 */
[----:B------:R-:W3:Y:S04]  /*1b310*/  LDL.64 R208, [R1+0x3d0] ;  /* 0x0003d00001d07983 */ /* 0x000ee80000100a00 */
        /* <DEDUP_REMOVED lines=8> */
[----:B------:R-:W3:Y:S04]  /*1b3a0*/  LDL.LU.64 R240, [R1+0x90] ;  /* 0x0000900001f07983 */ /* 0x000ee80000300a00 */
[----:B------:R-:W3:Y:S04]  /*1b3b0*/  LDL.LU.64 R126, [R1+0x50] ;  /* 0x00005000017e7983 */ /* 0x000ee80000300a00 */
[----:B------:R-:W-:Y:S04]  /*1b3c0*/  LDGSTS.E [R8+0x64880], desc[UR8][R64.64], P0 ;  /* 0x6488000040087fae */ /* 0x000fe80008121848 */
[----:B------:R-:W-:Y:S04]  /*1b3d0*/  STL.64 [R1+0x1908], R64 ;  /* 0x0019084001007387 */ /* 0x000fe80000100a00 */
[----:B------:R-:W-:Y:S04]  /*1b3e0*/  LDGSTS.E [R8+0x64c80], desc[UR8][R80.64], P0 ;  /* 0x64c8000050087fae */ /* 0x000fe80008121848 */
[----:B------:R-:W-:Y:S04]  /*1b3f0*/  STL.64 [R1+0x1910], R80 ;  /* 0x0019105001007387 */ /* 0x000fe80000100a00 */
[----:B------:R-:W-:Y:S04]  /*1b400*/  LDGSTS.E [R8+0x65080], desc[UR8][R96.64], P0 ;  /* 0x6508000060087fae */ /* 0x000fe80008121848 */
[----:B------:R-:W-:Y:S04]  /*1b410*/  STL.64 [R1+0x1918], R96 ;  /* 0x0019186001007387 */ /* 0x000fe80000100a00 */
[----:B------:R-:W-:Y:S04]  /*1b420*/  LDGSTS.E [R8+0x65480], desc[UR8][R112.64], P0 ;  /* 0x6548000070087fae */ /* 0x000fe80008121848 */
[----:B------:R1:W-:Y:S04]  /*1b430*/  STL.64 [R1+0x1920], R112 ;  /* 0x0019207001007387 */ /* 0x0003e80000100a00 */
[----:B------:R-:W-:Y:S04]  /*1b440*/  LDGSTS.E [R8+0x65880], desc[UR8][R128.64], P0 ;  /* 0x6588000080087fae */ /* 0x000fe80008121848 */
[----:B------:R-:W-:Y:S04]  /*1b450*/  LDGSTS.E [R8+0x65c80], desc[UR8][R144.64], P0 ;  /* 0x65c8000090087fae */ /* 0x000fe80008121848 */
[----:B-1----:R-:W3:Y:S04]  /*1b460*/  LDL.LU.64 R112, [R1+0x250] ;  /* 0x0002500001707983 */ /* 0x002ee80000300a00 */
[----:B------:R-:W-:Y:S04]  /*1b470*/  STL.64 [R1+0x1928], R128 ;  /* 0x0019288001007387 */ /* 0x000fe80000100a00 */
        /* <DEDUP_REMOVED lines=19> */
[----:B-1----:R-:W3:Y:S01]  /*1b5b0*/  LDL.LU.64 R36, [R1+0x150] ;  /* 0x0001500001247983 */ /* 0x002ee20000300a00 */
[----:B------:R-:W-:-:S05]  /*1b5c0*/  IADD3 R9, R9, UR61, RZ ;  /* 0x0000003d09097c10 */ /* 0x000fca000fffe0ff */
[----:B--2---:R-:W-:Y:S04]  /*1b5d0*/  LDGSTS.E [R9+0x60100], desc[UR8][R34.64], P0 ;  /* 0x6010000022097fae */ /* 0x004fe80008121848 */
[----:B----4-:R-:W-:Y:S04]  /*1b5e0*/  LDGSTS.E [R9+0x60500], desc[UR8][R224.64], P0 ;  /* 0x60500000e0097fae */ /* 0x010fe80008121848 */
[----:B---3--:R-:W-:Y:S04]  /*1b5f0*/  LDGSTS.E [R9+0x60900], desc[UR8][R208.64], P0 ;  /* 0x60900000d0097fae */ /* 0x008fe80008121848 */
        /* <DEDUP_REMOVED lines=10> */
[----:B------:R-:W-:Y:S04]  /*1b6a0*/  STL.64 [R1+0x1a18], R112 ;  /* 0x001a187001007387 */ /* 0x000fe80000100a00 */
[----:B------:R-:W-:Y:S04]  /*1b6b0*/  LDGSTS.E [R9+0x63100], desc[UR8][R36.64], P0 ;  /* 0x6310000024097fae */ /* 0x000fe80008121848 */
[----:B------:R-:W-:Y:S04]  /*1b6c0*/  LDGSTS.E [R9+0x63500], desc[UR8][R176.64], P0 ;  /* 0x63500000b0097fae */ /* 0x000fe80008121848 */
[----:B------:R-:W-:Y:S04]  /*1b6d0*/  STL.64 [R1+0x1978], R36 ;  /* 0x0019782401007387 */ /* 0x000fe80000100a00 */
[----:B------:R-:W-:Y:S04]  /*1b6e0*/  LDGSTS.E [R9+0x63900], desc[UR8][R188.64], P0 ;  /* 0x63900000bc097fae */ /* 0x000fe80008121848 */
[----:B------:R1:W-:Y:S04]  /*1b6f0*/  STL.64 [R1+0x1980], R176 ;  /* 0x001980b001007387 */ /* 0x0003e80000100a00 */
[----:B------:R-:W-:Y:S04]  /*1b700*/  LDGSTS.E [R9+0x63d00], desc[UR8][R240.64], P0 ;  /* 0x63d00000f0097fae */ /* 0x000fe80008121848 */
[----:B------:R-:W-:Y:S04]  /*1b710*/  STL.64 [R1+0x1988], R240 ;  /* 0x001988f001007387 */ /* 0x000fe80000100a00 */
[----:B------:R-:W-:Y:S04]  /*1b720*/  LDGSTS.E [R9+0x64100], desc[UR8][R126.64], P0 ;  /* 0x641000007e097fae */ /* 0x000fe80008121848 */
[----:B------:R-:W-:Y:S04]  /*1b730*/  STL.64 [R1+0x1990], R126 ;  /* 0x0019907e01007387 */ /* 0x000fe80000100a00 */
[----:B------:R-:W-:Y:S04]  /*1b740*/  LDGSTS.E [R9+0x64500], desc[UR8][R52.64], P0 ;  /* 0x6450000034097fae */ /* 0x000fe80008121848 */
[----:B------:R-:W-:Y:S04]  /*1b750*/  LDGSTS.E [R9+0x64900], desc[UR8][R66.64], P0 ;  /* 0x6490000042097fae */ /* 0x000fe80008121848 */
[----:B------:R-:W-:Y:S04]  /*1b760*/  LDGSTS.E [R9+0x64d00], desc[UR8][R82.64], P0 ;  /* 0x64d0000052097fae */ /* 0x000fe80008121848 */
[----:B------:R-:W2:Y:S04]  /*1b770*/  LDL.LU.64 R52, [R1+0x1b90] ;  /* 0x001b900001347983 */ /* 0x000ea80000300a00 */
[----:B------:R-:W3:Y:S04]  /*1b780*/  LDL.64 R192, [R1+0x448] ;  /* 0x0004480001c07983 */ /* 0x000ee80000100a00 */
[----:B------:R-:W4:Y:S04]  /*1b790*/  LDL.64 R174, [R1+0x408] ;  /* 0x0004080001ae7983 */ /* 0x000f280000100a00 */
[----:B------:R-:W2:Y:S04]  /*1b7a0*/  LDL.64 R158, [R1+0x3c8] ;  /* 0x0003c800019e7983 */ /* 0x000ea80000100a00 */
[----:B------:R-:W2:Y:S04]  /*1b7b0*/  LDL.64 R94, [R1+0x388] ;  /* 0x00038800015e7983 */ /* 0x000ea80000100a00 */
[----:B------:R-:W2:Y:S04]  /*1b7c0*/  LDL.64 R78, [R1+0x348] ;  /* 0x00034800014e7983 */ /* 0x000ea80000100a00 */
[----:B------:R-:W2:Y:S04]  /*1b7d0*/  LDL.64 R62, [R1+0x308] ;  /* 0x00030800013e7983 */ /* 0x000ea80000100a00 */
[----:B------:R-:W2:Y:S04]  /*1b7e0*/  LDL.64 R188, [R1+0x248] ;  /* 0x0002480001bc7983 */ /* 0x000ea80000100a00 */
[----:B-1----:R-:W2:Y:S04]  /*1b7f0*/  LDL.LU.64 R176, [R1+0x2c8] ;  /* 0x0002c80001b07983 */ /* 0x002ea80000300a00 */
[----:B------:R-:W2:Y:S04]  /*1b800*/  LDL.LU.64 R194, [R1+0x288] ;  /* 0x0002880001c27983 */ /* 0x000ea80000300a00 */
[----:B------:R-:W2:Y:S04]  /*1b810*/  LDL.LU.64 R22, [R1+0x148] ;  /* 0x0001480001167983 */ /* 0x000ea80000300a00 */
[----:B------:R-:W2:Y:S04]  /*1b820*/  LDL.LU.64 R160, [R1+0x108] ;  /* 0x0001080001a07983 */ /* 0x000ea80000300a00 */
[----:B------:R-:W2:Y:S04]  /*1b830*/  LDL.LU.64 R96, [R1+0xc8] ;  /* 0x0000c80001607983 */ /* 0x000ea80000300a00 */
[----:B------:R-:W2:Y:S04]  /*1b840*/  LDL.LU.64 R224, [R1+0x88] ;  /* 0x0000880001e07983 */ /* 0x000ea80000300a00 */
[----:B------:R-:W2:Y:S04]  /*1b850*/  LDL.LU.64 R110, [R1+0x48] ;  /* 0x00004800016e7983 */ /* 0x000ea80000300a00 */
[----:B------:R-:W-:Y:S04]  /*1b860*/  STL.64 [R1+0x1998], R66 ;  /* 0x0019984201007387 */ /* 0x000fe80000100a00 */
[----:B------:R1:W-:Y:S04]  /*1b870*/  STL.64 [R1+0x19a0], R82 ;  /* 0x0019a05201007387 */ /* 0x0003e80000100a00 */
[----:B------:R-:W-:Y:S04]  /*1b880*/  LDGSTS.E [R9+0x65100], desc[UR8][R98.64], P0 ;  /* 0x6510000062097fae */ /* 0x000fe80008121848 */
[----:B------:R-:W-:Y:S04]  /*1b890*/  LDGSTS.E [R9+0x65500], desc[UR8][R114.64], P0 ;  /* 0x6550000072097fae */ /* 0x000fe80008121848 */
[----:B-1----:R-:W2:Y:S04]  /*1b8a0*/  LDL.LU.64 R82, [R1+0x188] ;  /* 0x0001880001527983 */ /* 0x002ea80000300a00 */
        /* <DEDUP_REMOVED lines=14> */
[----:B------:R-:W-:Y:S04]  /*1b990*/  STL.64 [R1+0x19e0], R212 ;  /* 0x0019e0d401007387 */ /* 0x000fe80000100a00 */
[----:B------:R-:W-:Y:S04]  /*1b9a0*/  LDGSTS.E [R9+0x67100], desc[UR8][R228.64], P0 ;  /* 0x67100000e4097fae */ /* 0x000fe80008121848 */
[----:B------:R1:W-:Y:S01]  /*1b9b0*/  STL.64 [R1+0x19e8], R228 ;  /* 0x0019e8e401007387 */ /* 0x0003e20000100a00 */
[----:B------:R-:W-:-:S03]  /*1b9c0*/  VIADD R48, R48, UR61 ;  /* 0x0000003d30307c36 */ /* 0x000fc60008000000 */
[----:B------:R-:W-:Y:S04]  /*1b9d0*/  LDGSTS.E [R9+0x67500], desc[UR8][R244.64], P0 ;  /* 0x67500000f4097fae */ /* 0x000fe80008121848 */
[----:B------:R-:W-:Y:S04]  /*1b9e0*/  LDGSTS.E [R9+0x67900], desc[UR8][R24.64], P0 ;  /* 0x6790000018097fae */ /* 0x000fe80008121848 */
[----:B-1----:R-:W2:Y:S04]  /*1b9f0*/  LDL.LU.64 R228, [R1+0x208] ;  /* 0x0002080001e47983 */ /* 0x002ea80000300a00 */
[----:B------:R-:W-:Y:S04]  /*1ba00*/  LDGSTS.E [R9+0x67d00], desc[UR8][R38.64], P0 ;  /* 0x67d0000026097fae */ /* 0x000fe80008121848 */
[----:B------:R-:W-:Y:S04]  /*1ba10*/  STL.64 [R1+0x19f0], R244 ;  /* 0x0019f0f401007387 */ /* 0x000fe80000100a00 */
[----:B------:R-:W-:Y:S04]  /*1ba20*/  STL.64 [R1+0x19f8], R24 ;  /* 0x0019f81801007387 */ /* 0x000fe80000100a00 */
[----:B------:R-:W-:Y:S04]  /*1ba30*/  STL.64 [R1+0x1a00], R38 ;  /* 0x001a002601007387 */ /* 0x000fe80000100a00 */
[----:B------:R1:W-:Y:S04]  /*1ba40*/  STL.64 [R1+0x1858], R8 ;  /* 0x0018580801007387 */ /* 0x0003e80000100a00 */
[----:B-1----:R-:W2:Y:S04]  /*1ba50*/  LDL.LU.64 R8, [R1] ;  /* 0x0000000001087983 */ /* 0x002ea80000300a00 */
[----:B---3--:R-:W-:Y:S04]  /*1ba60*/  LDGSTS.E [R48+0x60180], desc[UR8][R192.64], P0 ;  /* 0x60180000c0307fae */ /* 0x008fe80008121848 */
[----:B----4-:R-:W-:Y:S04]  /*1ba70*/  LDGSTS.E [R48+0x60580], desc[UR8][R174.64], P0 ;  /* 0x60580000ae307fae */ /* 0x010fe80008121848 */
[----:B--2---:R-:W-:Y:S04]  /*1ba80*/  LDGSTS.E [R48+0x60980], desc[UR8][R158.64], P0 ;  /* 0x609800009e307fae */ /* 0x004fe80008121848 */
[----:B------:R-:W-:Y:S04]  /*1ba90*/  LDGSTS.E [R48+0x60d80], desc[UR8][R94.64], P0 ;  /* 0x60d800005e307fae */ /* 0x000fe80008121848 */
[----:B------:R-:W-:Y:S04]  /*1baa0*/  LDGSTS.E [R48+0x61180], desc[UR8][R78.64], P0 ;  /* 0x611800004e307fae */ /* 0x000fe80008121848 */
[----:B------:R-:W-:Y:S04]  /*1bab0*/  LDGSTS.E [R48+0x61580], desc[UR8][R62.64], P0 ;  /* 0x615800003e307fae */ /* 0x000fe80008121848 */
[----:B------:R-:W-:Y:S04]  /*1bac0*/  LDGSTS.E [R48+0x61980], desc[UR8][R176.64], P0 ;  /* 0x61980000b0307fae */ /* 0x000fe80008121848 */
[----:B------:R-:W-:Y:S04]  /*1bad0*/  LDGSTS.E [R48+0x61d80], desc[UR8][R194.64], P0 ;  /* 0x61d80000c2307fae */ /* 0x000fe80008121848 */
[----:B------:R-:W-:Y:S04]  /*1bae0*/  STL.64 [R1+0x1a48], R176 ;  /* 0x001a48b001007387 */ /* 0x000fe80000100a00 */
        /* <DEDUP_REMOVED lines=26> */
[----:B------:R-:W3:Y:S04]  /*1bc90*/  LDL.LU.64 R244, [R1+0x440] ;  /* 0x0004400001f47983 */ /* 0x000ee80000300a00 */
[----:B------:R-:W4:Y:S04]  /*1bca0*/  LDL.LU.64 R210, [R1+0x400] ;  /* 0x0004000001d27983 */ /* 0x000f280000300a00 */
        /* <DEDUP_REMOVED lines=18> */
[----:B------:R-:W-:Y:S04]  /*1bdd0*/  LDGSTS.E [R48+0x65180], desc[UR8][R100.64], P0 ;  /* 0x6518000064307fae */ /* 0x000fe80008121848 */
[----:B------:R-:W-:Y:S04]  /*1bde0*/  LDGSTS.E [R48+0x65580], desc[UR8][R116.64], P0 ;  /* 0x6558000074307fae */ /* 0x000fe80008121848 */
[----:B-1----:R-:W2:Y:S04]  /*1bdf0*/  LDL.LU.64 R68, [R1+0x300] ;  /* 0x0003000001447983 */ /* 0x002ea80000300a00 */
[----:B------:R-:W-:Y:S04]  /*1be00*/  STL.64 [R1+0x1a70], R84 ;  /* 0x001a705401007387 */ /* 0x000fe80000100a00 */
        /* <DEDUP_REMOVED lines=25> */
[----:B---3--:R-:W-:Y:S04]  /*1bfa0*/  LDGSTS.E [R54+0x60200], desc[UR8][R244.64], P0 ;  /* 0x60200000f4367fae */ /* 0x008fe80008121848 */
[----:B----4-:R-:W-:Y:S04]  /*1bfb0*/  LDGSTS.E [R54+0x60600], desc[UR8][R210.64], P0 ;  /* 0x60600000d2367fae */ /* 0x010fe80008121848 */
[----:B------:R-:W-:Y:S04]  /*1bfc0*/  LDGSTS.E [R54+0x60a00], desc[UR8][R242.64], P0 ;  /* 0x60a00000f2367fae */ /* 0x000fe80008121848 */
[----:B------:R-:W-:Y:S04]  /*1bfd0*/  STL.64 [R1+0x1b18], R244 ;  /* 0x001b18f401007387 */ /* 0x000fe80000100a00 */
[----:B------:R-:W-:Y:S04]  /*1bfe0*/  STL.64 [R1+0x1af8], R210 ;  /* 0x001af8d201007387 */ /* 0x000fe80000100a00 */
[----:B--2---:R-:W-:Y:S04]  /*1bff0*/  LDGSTS.E [R54+0x60e00], desc[UR8][R230.64], P0 ;  /* 0x60e00000e6367fae */ /* 0x004fe80008121848 */
[----:B------:R-:W-:Y:S04]  /*1c000*/  LDGSTS.E [R54+0x61200], desc[UR8][R148.64], P0 ;  /* 0x6120000094367fae */ /* 0x000fe80008121848 */
[----:B------:R-:W-:Y:S04]  /*1c010*/  LDGSTS.E [R54+0x61600], desc[UR8][R68.64], P0 ;  /* 0x6160000044367fae */ /* 0x000fe80008121848 */
[----:B------:R-:W-:Y:S04]  /*1c020*/  STL.64 [R1+0x1ad8], R230 ;  /* 0x001ad8e601007387 */ /* 0x000fe80000100a00 */
[----:B------:R-:W-:Y:S04]  /*1c030*/  LDGSTS.E [R54+0x61a00], desc[UR8][R36.64], P0 ;  /* 0x61a0000024367fae */ /* 0x000fe80008121848 */
[----:B------:R-:W-:Y:S04]  /*1c040*/  STL.64 [R1+0x1ae0], R148 ;  /* 0x001ae09401007387 */ /* 0x000fe80000100a00 */
[----:B------:R1:W-:Y:S04]  /*1c050*/  LDGSTS.E [R54+0x61e00], desc[UR8][R82.64], P0 ;  /* 0x61e0000052367fae */ /* 0x0003e80008121848 */
[----:B------:R-:W-:Y:S04]  /*1c060*/  STL.64 [R1+0x1ae8], R68 ;  /* 0x001ae84401007387 */ /* 0x000fe80000100a00 */
[----:B------:R-:W-:Y:S04]  /*1c070*/  LDGSTS.E [R54+0x62200], desc[UR8][R98.64], P0 ;  /* 0x6220000062367fae */ /* 0x000fe80008121848 */
[----:B------:R-:W-:Y:S04]  /*1c080*/  STL.64 [R1+0x1af0], R36 ;  /* 0x001af02401007387 */ /* 0x000fe80000100a00 */
[----:B------:R-:W-:Y:S04]  /*1c090*/  LDGSTS.E [R54+0x62600], desc[UR8][R226.64], P0 ;  /* 0x62600000e2367fae */ /* 0x000fe80008121848 */
[----:B------:R1:W-:Y:S04]  /*1c0a0*/  STL.64 [R1+0x1b00], R82 ;  /* 0x001b005201007387 */ /* 0x0003e80000100a00 */
[----:B------:R-:W-:Y:S04]  /*1c0b0*/  LDGSTS.E [R54+0x62a00], desc[UR8][R34.64], P0 ;  /* 0x62a0000022367fae */ /* 0x000fe80008121848 */
[----:B------:R-:W-:Y:S04]  /*1c0c0*/  STL.64 [R1+0x1b08], R98 ;  /* 0x001b086201007387 */ /* 0x000fe80000100a00 */
[----:B------:R-:W-:Y:S01]  /*1c0d0*/  LDGSTS.E [R54+0x62e00], desc[UR8][R66.64], P0 ;  /* 0x62e0000042367fae */ /* 0x000fe20008121848 */
[----:B------:R-:W-:Y:S01]  /*1c0e0*/  IADD3 R249, R249, UR61, RZ ;  /* 0x0000003df9f97c10 */ /* 0x000fe2000fffe0ff */
[----:B------:R-:W-:Y:S01]  /*1c0f0*/  VIADD R250, R250, UR61 ;  /* 0x0000003dfafa7c36 */ /* 0x000fe20008000000 */
[----:B-1----:R-:W1:Y:S01]  /*1c100*/  LDC R83, c[0x0][0x230] ;  /* 0x00008c00ff537b82 */ /* 0x002e620000000800 */
[----:B------:R2:W-:Y:S04]  /*1c110*/  STL.64 [R1+0x1b10], R66 ;  /* 0x001b104201007387 */ /* 0x0005e80000100a00 */
[----:B------:R-:W-:Y:S04]  /*1c120*/  LDGSTS.E [R54+0x63200], desc[UR8][R188.64], P0 ;  /* 0x63200000bc367fae */ /* 0x000fe80008121848 */
[----:B------:R-:W-:Y:S04]  /*1c130*/  LDGSTS.E [R54+0x63600], desc[UR8][R144.64], P0 ;  /* 0x6360000090367fae */ /* 0x000fe80008121848 */
[----:B------:R3:W-:Y:S04]  /*1c140*/  LDGSTS.E [R54+0x63a00], desc[UR8][R80.64], P0 ;  /* 0x63a0000050367fae */ /* 0x0007e80008121848 */
[----:B------:R-:W4:Y:S04]  /*1c150*/  LDL.64 R188, [R1+0xf8] ;  /* 0x0000f80001bc7983 */ /* 0x000f280000100a00 */
[----:B--2---:R-:W2:Y:S04]  /*1c160*/  LDL.LU.64 R66, [R1+0x438] ;  /* 0x0004380001427983 */ /* 0x004ea80000300a00 */
[----:B------:R-:W4:Y:S04]  /*1c170*/  LDL.LU.64 R36, [R1+0x3f8] ;  /* 0x0003f80001247983 */ /* 0x000f280000300a00 */
        /* <DEDUP_REMOVED lines=10> */
[----:B------:R1:W-:Y:S04]  /*1c220*/  LDGSTS.E [R54+0x63e00], desc[UR8][R208.64], P0 ;  /* 0x63e00000d0367fae */ /* 0x0003e80008121848 */
[----:B------:R-:W-:Y:S04]  /*1c230*/  LDGSTS.E [R54+0x64200], desc[UR8][R94.64], P0 ;  /* 0x642000005e367fae */ /* 0x000fe80008121848 */
[----:B------:R1:W-:Y:S04]  /*1c240*/  LDGSTS.E [R54+0x64600], desc[UR8][R8.64], P0 ;  /* 0x6460000008367fae */ /* 0x0003e80008121848 */
[----:B------:R2:W-:Y:S04]  /*1c250*/  LDGSTS.E [R54+0x64a00], desc[UR8][R70.64], P0 ;  /* 0x64a0000046367fae */ /* 0x0005e80008121848 */
[----:B------:R4:W-:Y:S04]  /*1c260*/  LDGSTS.E [R54+0x64e00], desc[UR8][R86.64], P0 ;  /* 0x64e0000056367fae */ /* 0x0009e80008121848 */
        /* <DEDUP_REMOVED lines=13> */
[----:B------:R3:W-:Y:S04]  /*1c340*/  STL.64 [R1+0x1b28], R80 ;  /* 0x001b285001007387 */ /* 0x0007e80000100a00 */
[----:B------:R1:W-:Y:S04]  /*1c350*/  STL.64 [R1+0x1b30], R208 ;  /* 0x001b30d001007387 */ /* 0x0003e80000100a00 */
[----:B------:R-:W-:Y:S04]  /*1c360*/  STL.64 [R1+0x1b38], R94 ;  /* 0x001b385e01007387 */ /* 0x000fe80000100a00 */
[----:B------:R1:W-:Y:S01]  /*1c370*/  STL.64 [R1+0x1b40], R8 ;  /* 0x001b400801007387 */ /* 0x0003e20000100a00 */
[----:B------:R-:W-:Y:S01]  /*1c380*/  VIADD R251, R251, UR61 ;  /* 0x0000003dfbfb7c36 */ /* 0x000fe20008000000 */
[----:B---3--:R-:W3:Y:S02]  /*1c390*/  LDC R81, c[0x0][0x230] ;  /* 0x00008c00ff517b82 */ /* 0x008ee40000000800 */
[----:B------:R2:W-:Y:S04]  /*1c3a0*/  STL.64 [R1+0x1b48], R70 ;  /* 0x001b484601007387 */ /* 0x0005e80000100a00 */
[----:B------:R4:W-:Y:S02]  /*1c3b0*/  STL.64 [R1+0x1b50], R86 ;  /* 0x001b505601007387 */ /* 0x0009e40000100a00 */
[----:B-1----:R-:W1:Y:S02]  /*1c3c0*/  LDC R209, c[0x0][0x230] ;  /* 0x00008c00ffd17b82 */ /* 0x002e640000000800 */
[----:B------:R1:W-:Y:S06]  /*1c3d0*/  STL.64 [R1+0x1b58], R102 ;  /* 0x001b586601007387 */ /* 0x0003ec0000100a00 */
[----:B------:R-:W3:Y:S08]  /*1c3e0*/  LDC R9, c[0x0][0x230] ;  /* 0x00008c00ff097b82 */ /* 0x000ef00000000800 */
[----:B------:R-:W3:Y:S01]  /*1c3f0*/  LDC R80, c[0x0][0x230] ;  /* 0x00008c00ff507b82 */ /* 0x000ee20000000800 */
[----:B--2---:R-:W-:Y:S07]  /*1c400*/  LDGSTS.E [R249+0x60280], desc[UR8][R66.64], P0 ;  /* 0x6028000042f97fae */ /* 0x004fee0008121848 */
[----:B------:R-:W2:Y:S01]  /*1c410*/  LDC R70, c[0x0][0x230] ;  /* 0x00008c00ff467b82 */ /* 0x000ea20000000800 */
[----:B----4-:R-:W-:Y:S04]  /*1c420*/  LDGSTS.E [R249+0x60680], desc[UR8][R36.64], P0 ;  /* 0x6068000024f97fae */ /* 0x010fe80008121848 */
[----:B------:R-:W-:Y:S03]  /*1c430*/  LDGSTS.E [R249+0x60a80], desc[UR8][R230.64], P0 ;  /* 0x60a80000e6f97fae */ /* 0x000fe60008121848 */
[----:B------:R-:W4:Y:S01]  /*1c440*/  LDC R71, c[0x0][0x230] ;  /* 0x00008c00ff477b82 */ /* 0x000f220000000800 */
[----:B------:R-:W-:Y:S04]  /*1c450*/  LDGSTS.E [R249+0x60e80], desc[UR8][R214.64], P0 ;  /* 0x60e80000d6f97fae */ /* 0x000fe80008121848 */
[----:B------:R-:W-:Y:S03]  /*1c460*/  LDGSTS.E [R249+0x61280], desc[UR8][R132.64], P0 ;  /* 0x6128000084f97fae */ /* 0x000fe60008121848 */
[----:B------:R-:W4:Y:S01]  /*1c470*/  LDC R86, c[0x0][0x230] ;  /* 0x00008c00ff567b82 */ /* 0x000f220000000800 */
        /* <DEDUP_REMOVED lines=11> */
[----:B------:R-:W3:Y:S04]  /*1c530*/  LDL.64 R188, [R1+0x270] ;  /* 0x0002700001bc7983 */ /* 0x000ee80000100a00 */
[----:B------:R-:W2:Y:S04]  /*1c540*/  LDL.LU.64 R98, [R1+0x430] ;  /* 0x0004300001627983 */ /* 0x000ea80000300a00 */
[----:B------:R-:W4:Y:S04]  /*1c550*/  LDL.LU.64 R10, [R1+0x428] ;  /* 0x00042800010a7983 */ /* 0x000f280000300a00 */
[----:B------:R-:W3:Y:S04]  /*1c560*/  LDL.LU.64 R164, [R1+0x3f0] ;  /* 0x0003f00001a47983 */ /* 0x000ee80000300a00 */
        /* <DEDUP_REMOVED lines=35> */
[----:B------:R-:W4:Y:S04]  /*1c7a0*/  LDL.LU.64 R226, [R1+0x128] ;  /* 0x0001280001e27983 */ /* 0x000f280000300a00 */
[----:B------:R-:W4:Y:S04]  /*1c7b0*/  LDL.64 R176, [R1+0x2a8] ;  /* 0x0002a80001b07983 */ /* 0x000f280000100a00 */
[----:B--2---:R-:W-:Y:S04]  /*1c7c0*/  LDGSTS.E [R250+0x60300], desc[UR8][R98.64], P0 ;  /* 0x6030000062fa7fae */ /* 0x004fe80008121848 */
[----:B---3--:R-:W-:Y:S04]  /*1c7d0*/  LDGSTS.E [R250+0x60700], desc[UR8][R164.64], P0 ;  /* 0x60700000a4fa7fae */ /* 0x008fe80008121848 */
[----:B----4-:R-:W-:Y:S04]  /*1c7e0*/  LDGSTS.E [R250+0x60b00], desc[UR8][R40.64], P0 ;  /* 0x60b0000028fa7fae */ /* 0x010fe80008121848 */
[----:B------:R-:W-:Y:S04]  /*1c7f0*/  LDGSTS.E [R250+0x60f00], desc[UR8][R198.64], P0 ;  /* 0x60f00000c6fa7fae */ /* 0x000fe80008121848 */
[----:B------:R-:W-:Y:S04]  /*1c800*/  LDGSTS.E [R250+0x61300], desc[UR8][R116.64], P0 ;  /* 0x6130000074fa7fae */ /* 0x000fe80008121848 */
[----:B------:R-:W-:Y:S04]  /*1c810*/  LDGSTS.E [R250+0x61700], desc[UR8][R224.64], P0 ;  /* 0x61700000e0fa7fae */ /* 0x000fe80008121848 */
[----:B------:R-:W-:Y:S04]  /*1c820*/  LDGSTS.E [R250+0x61b00], desc[UR8][R22.64], P0 ;  /* 0x61b0000016fa7fae */ /* 0x000fe80008121848 */
[----:B------:R-:W-:Y:S04]  /*1c830*/  LDGSTS.E [R250+0x61f00], desc[UR8][R188.64], P0 ;  /* 0x61f00000bcfa7fae */ /* 0x000fe80008121848 */
[----:B------:R-:W-:Y:S04]  /*1c840*/  LDGSTS.E [R250+0x62300], desc[UR8][R38.64], P0 ;  /* 0x6230000026fa7fae */ /* 0x000fe80008121848 */
[----:B------:R-:W-:Y:S04]  /*1c850*/  LDGSTS.E [R250+0x62700], desc[UR8][R196.64], P0 ;  /* 0x62700000c4fa7fae */ /* 0x000fe80008121848 */
[----:B------:R-:W2:Y:S04]  /*1c860*/  LDL.64 R188, [R1+0x1a8] ;  /* 0x0001a80001bc7983 */ /* 0x000ea80000100a00 */
        /* <DEDUP_REMOVED lines=9> */
[----:B------:R-:W3:Y:S04]  /*1c900*/  LDL.LU.64 R52, [R1+0x1b80] ;  /* 0x001b800001347983 */ /* 0x000ee80000300a00 */
        /* <DEDUP_REMOVED lines=23> */
[----:B--2---:R-:W-:Y:S04]  /*1ca80*/  LDGSTS.E [R251+0x62b80], desc[UR8][R188.64], P0 ;  /* 0x62b80000bcfb7fae */ /* 0x004fe80008121848 */
[----:B------:R-:W-:Y:S04]  /*1ca90*/  LDGSTS.E [R251+0x62f80], desc[UR8][R34.64], P0 ;  /* 0x62f8000022fb7fae */ /* 0x000fe80008121848 */
[----:B------:R-:W-:Y:S04]  /*1caa0*/  LDGSTS.E [R251+0x63380], desc[UR8][R226.64], P0 ;  /* 0x63380000e2fb7fae */ /* 0x000fe80008121848 */
[----:B------:R-:W-:Y:S04]  /*1cab0*/  LDGSTS.E [R251+0x63780], desc[UR8][R128.64], P0 ;  /* 0x6378000080fb7fae */ /* 0x000fe80008121848 */
[----:B------:R-:W-:Y:S04]  /*1cac0*/  LDGSTS.E [R251+0x63b80], desc[UR8][R20.64], P0 ;  /* 0x63b8000014fb7fae */ /* 0x000fe80008121848 */
[----:B---3--:R-:W-:Y:S04]  /*1cad0*/  LDGSTS.E [R251+0x63f80], desc[UR8][R52.64], P0 ;  /* 0x63f8000034fb7fae */ /* 0x008fe80008121848 */
[----:B------:R-:W-:Y:S04]  /*1cae0*/  LDGSTS.E [R251+0x64380], desc[UR8][R6.64], P0 ;  /* 0x6438000006fb7fae */ /* 0x000fe80008121848 */
[----:B------:R-:W-:Y:S04]  /*1caf0*/  LDGSTS.E [R251+0x64780], desc[UR8][R60.64], P0 ;  /* 0x647800003cfb7fae */ /* 0x000fe80008121848 */
[----:B------:R-:W2:Y:S04]  /*1cb00*/  LDL.LU.64 R52, [R1+0x1b78] ;  /* 0x001b780001347983 */ /* 0x000ea80000300a00 */
[----:B------:R-:W3:Y:S04]  /*1cb10*/  LDL.64 R148, [R1+0x10a8] ;  /* 0x0010a80001947983 */ /* 0x000ee80000100a00 */
[----:B------:R-:W4:Y:S04]  /*1cb20*/  LDL.64 R188, [R1+0x10b0] ;  /* 0x0010b00001bc7983 */ /* 0x000f280000100a00 */
[----:B------:R-:W4:Y:S04]  /*1cb30*/  LDL.64 R210, [R1+0xc48] ;  /* 0x000c480001d27983 */ /* 0x000f280000100a00 */
[----:B------:R-:W4:Y:S04]  /*1cb40*/  LDL.64 R244, [R1+0xc40] ;  /* 0x000c400001f47983 */ /* 0x000f280000100a00 */
[----:B------:R-:W-:Y:S04]  /*1cb50*/  LDGSTS.E [R251+0x64b80], desc[UR8][R76.64], P0 ;  /* 0x64b800004cfb7fae */ /* 0x000fe80008121848 */
[----:B------:R-:W4:Y:S04]  /*1cb60*/  LDL.64 R96, [R1+0xc38] ;  /* 0x000c380001607983 */ /* 0x000f280000100a00 */
        /* <DEDUP_REMOVED lines=12> */
[----:B------:R-:W4:Y:S04]  /*1cc30*/  LDL.64 R84, [R1+0xc30] ;  /* 0x000c300001547983 */ /* 0x000f280000100a00 */
[----:B------:R-:W4:Y:S04]  /*1cc40*/  LDL.64 R194, [R1+0xc28] ;  /* 0x000c280001c27983 */ /* 0x000f280000100a00 */
[----:B------:R-:W4:Y:S04]  /*1cc50*/  LDL.64 R176, [R1+0xc20] ;  /* 0x000c200001b07983 */ /* 0x000f280000100a00 */
[----:B------:R4:W-:Y:S04]  /*1cc60*/  STL.64 [R1+0x1820], R250 ;  /* 0x001820fa01007387 */ /* 0x0009e80000100a00 */
[----:B------:R-:W4:Y:S01]  /*1cc70*/  LDL.64 R144, [R1+0xa58] ;  /* 0x000a580001907983 */ /* 0x000f220000100a00 */
[----:B-1----:R-:W-:Y:S01]  /*1cc80*/  IADD3 R8, R209, -0xa2, RZ ;  /* 0xffffff5ed1087810 */ /* 0x002fe20007ffe0ff */
[----:B------:R-:W-:-:S02]  /*1cc90*/  VIADD R9, R9, 0xffffff3f ;  /* 0xffffff3f09097836 */ /* 0x000fc40000000000 */
[----:B------:R-:W-:Y:S01]  /*1cca0*/  VIADD R70, R70, 0xffffff3d ;  /* 0xffffff3d46467836 */ /* 0x000fe20000000000 */
[----:B------:R-:W4:Y:S04]  /*1ccb0*/  LDL.64 R208, [R1+0xec8] ;  /* 0x000ec80001d07983 */ /* 0x000f280000100a00 */
[----:B------:R-:W4:Y:S04]  /*1ccc0*/  LDL.64 R102, [R1+0xcf0] ;  /* 0x000cf00001667983 */ /* 0x000f280000100a00 */
[----:B------:R-:W4:Y:S04]  /*1ccd0*/  LDL.64 R94, [R1+0xd18] ;  /* 0x000d1800015e7983 */ /* 0x000f280000100a00 */
[----:B--2---:R-:W-:Y:S04]  /*1cce0*/  LDGSTS.E [R251+0x67f80], desc[UR8][R52.64], P0 ;  /* 0x67f8000034fb7fae */ /* 0x004fe80008121848 */
[----:B------:R-:W0:Y:S01]  /*1ccf0*/  LDGDEPBAR ;  /* 0x00000000000079af */ /* 0x000e220000000000 */
[----:B------:R-:W-:Y:S01]  /*1cd00*/  BAR.SYNC.DEFER_BLOCKING 0x0 ;  /* 0x0000000000007b1d */ /* 0x000fe20000010000 */
[----:B------:R-:W-:Y:S01]  /*1cd10*/  ISETP.GE.U32.AND P0, PT, R252, 0x7ffffefb, PT ;  /* 0x7ffffefbfc00780c */ /* 0x000fe20003f06070 */
[----:B------:R-:W-:-:S04]  /*1cd20*/  VIADD R252, R83, 0xffffff5f ;  /* 0xffffff5f53fc7836 */ /* 0x000fc80000000000 */
[----:B------:R-:W2:Y:S04]  /*1cd30*/  LDL.64 R82, [R1+0xa50] ;  /* 0x000a500001527983 */ /* 0x000ea80000100a00 */
[----:B------:R-:W-:Y:S01]  /*1cd40*/  @!PT LDS RZ, [RZ] ;  /* 0x00000000fffff984 */ /* 0x000fe20000000800 */
[----:B------:R-:W-:Y:S01]  /*1cd50*/  @!PT LDS RZ, [RZ] ;  /* 0x00000000fffff984 */ /* 0x000fe20000000800 */
[----:B------:R-:W-:Y:S01]  /*1cd60*/  @!PT LDS RZ, [RZ] ;  /* 0x00000000fffff984 */ /* 0x000fe20000000800 */
[----:B---3--:R-:W-:Y:S04]  /*1cd70*/  LDGSTS.E [R248+0x20000], desc[UR8][R148.64], !P6 ;  /* 0x2000000094f87fae */ /* 0x008fe8000f121848 */
[----:B----4-:R-:W-:Y:S04]  /*1cd80*/  LDGSTS.E [R248+0x24000], desc[UR8][R188.64], !P6 ;  /* 0x24000000bcf87fae */ /* 0x010fe8000f121848 */
[----:B------:R-:W-:Y:S04]  /*1cd90*/  LDGSTS.E [R248+0x20004], desc[UR8][R210.64], !P5 ;  /* 0x20004000d2f87fae */ /* 0x000fe8000e921848 */
[----:B------:R-:W3:Y:S04]  /*1cda0*/  LDL.64 R148, [R1+0xa48] ;  /* 0x000a480001947983 */ /* 0x000ee80000100a00 */
[----:B------:R-:W4:Y:S04]  /*1cdb0*/  LDL.64 R188, [R1+0xa40] ;  /* 0x000a400001bc7983 */ /* 0x000f280000100a00 */
[----:B------:R-:W-:Y:S04]  /*1cdc0*/  LDGSTS.E [R248+0x24004], desc[UR8][R244.64], !P5 ;  /* 0x24004000f4f87fae */ /* 0x000fe8000e921848 */
[----:B------:R1:W-:Y:S01]  /*1cdd0*/  LDGSTS.E [R248+0x20008], desc[UR8][R96.64], !P3 ;  /* 0x2000800060f87fae */ /* 0x0003e2000d921848 */
[----:B------:R-:W-:-:S03]  /*1cde0*/  ISETP.GE.U32.AND P6, PT, R252, 0x7ffffee0, PT ;  /* 0x7ffffee0fc00780c */ /* 0x000fc60003fc6070 */
[----:B------:R-:W4:Y:S04]  /*1cdf0*/  LDL.64 R210, [R1+0xa38] ;  /* 0x000a380001d27983 */ /* 0x000f280000100a00 */
[----:B------:R-:W4:Y:S01]  /*1ce00*/  LDL.64 R244, [R1+0xa30] ;  /* 0x000a300001f47983 */ /* 0x000f220000100a00 */
[----:B-1----:R-:W1:Y:S01]  /*1ce10*/  LDC R97, c[0x0][0x230] ;  /* 0x00008c00ff617b82 */ /* 0x002e620000000800 */
[----:B------:R-:W-:Y:S01]  /*1ce20*/  VIADD R252, R81, 0xffffff5d ;  /* 0xffffff5d51fc7836 */ /* 0x000fe20000000000 */
[----:B------:R-:W-:Y:S01]  /*1ce30*/  ISETP.GE.U32.AND P5, PT, R8, 0x7ffffedf, PT ;  /* 0x7ffffedf0800780c */ /* 0x000fe20003fa6070 */
[----:B------:R-:W-:Y:S03]  /*1ce40*/  LDGSTS.E [R248+0x24008], desc[UR8][R84.64], !P3 ;  /* 0x2400800054f87fae */ /* 0x000fe6000d921848 */
[----:B------:R-:W-:-:S02]  /*1ce50*/  ISETP.GE.U32.AND P3, PT, R252, 0x7ffffede, PT ;  /* 0x7ffffedefc00780c */ /* 0x000fc40003f66070 */
[----:B------:R-:W4:Y:S01]  /*1ce60*/  LDC R8, c[0x0][0x230] ;  /* 0x00008c00ff087b82 */ /* 0x000f220000000800 */
[----:B------:R-:W-:Y:S04]  /*1ce70*/  LDGSTS.E [R248+0x2000c], desc[UR8][R194.64], !P4 ;  /* 0x2000c000c2f87fae */ /* 0x000fe8000e121848 */
[----:B------:R-:W-:Y:S03]  /*1ce80*/  LDGSTS.E [R248+0x2400c], desc[UR8][R176.64], !P4 ;  /* 0x2400c000b0f87fae */ /* 0x000fe6000e121848 */
[----:B------:R-:W4:Y:S01]  /*1ce90*/  LDC R81, c[0x0][0x230] ;  /* 0x00008c00ff517b82 */ /* 0x000f220000000800 */
[----:B------:R-:W4:Y:S01]  /*1cea0*/  LDL.64 R84, [R1+0xa28] ;  /* 0x000a280001547983 */ /* 0x000f220000100a00 */
[----:B-1----:R-:W-:-:S03]  /*1ceb0*/  VIADD R252, R97, 0xffffff5c ;  /* 0xffffff5c61fc7836 */ /* 0x002fc60000000000 */
[----:B------:R-:W4:Y:S04]  /*1cec0*/  LDL.64 R194, [R1+0xca8] ;  /* 0x000ca80001c27983 */ /* 0x000f280000100a00 */
[----:B------:R-:W4:Y:S04]  /*1ced0*/  LDL.64 R96, [R1+0xa20] ;  /* 0x000a200001607983 */ /* 0x000f280000100a00 */
[----:B------:R-:W4:Y:S04]  /*1cee0*/  LDL.64 R176, [R1+0xcb0] ;  /* 0x000cb00001b07983 */ /* 0x000f280000100a00 */
[----:B------:R-:W-:Y:S04]  /*1cef0*/  LDGSTS.E [R248+0x28000], desc[UR8][R144.64], !P6 ;  /* 0x2800000090f87fae */ /* 0x000fe8000f121848 */
[----:B------:R-:W4:Y:S04]  /*1cf00*/  LDL.64 R144, [R1+0xcb8] ;  /* 0x000cb80001907983 */ /* 0x000f280000100a00 */
[----:B--2---:R-:W-:Y:S04]  /*1cf10*/  LDGSTS.E [R248+0x2c000], desc[UR8][R82.64], !P6 ;  /* 0x2c00000052f87fae */ /* 0x004fe8000f121848 */
[----:B------:R-:W2:Y:S04]  /*1cf20*/  LDL.64 R82, [R1+0xcc0] ;  /* 0x000cc00001527983 */ /* 0x000ea80000100a00 */
[----:B---3--:R-:W-:Y:S04]  /*1cf30*/  LDGSTS.E [R248+0x28004], desc[UR8][R148.64], !P5 ;  /* 0x2800400094f87fae */ /* 0x008fe8000e921848 */
[----:B----4-:R-:W-:Y:S04]  /*1cf40*/  LDGSTS.E [R248+0x2c004], desc[UR8][R188.64], !P5 ;  /* 0x2c004000bcf87fae */ /* 0x010fe8000e921848 */
[----:B------:R-:W3:Y:S04]  /*1cf50*/  LDL.64 R148, [R1+0xcc8] ;  /* 0x000cc80001947983 */ /* 0x000ee80000100a00 */
[----:B------:R-:W4:Y:S01]  /*1cf60*/  LDL.64 R188, [R1+0xcd0] ;  /* 0x000cd00001bc7983 */ /* 0x000f220000100a00 */
[----:B------:R-:W-:-:S02]  /*1cf70*/  ISETP.GE.U32.AND P4, PT, R252, 0x7ffffedd, PT ;  /* 0x7ffffeddfc00780c */ /* 0x000fc40003f86070 */
[----:B------:R-:W-:Y:S01]  /*1cf80*/  IADD3 R252, R80, -0xc2, RZ ;  /* 0xffffff3e50fc7810 */ /* 0x000fe20007ffe0ff */
[----:B------:R-:W-:Y:S01]  /*1cf90*/  LDGSTS.E [R248+0x28008], desc[UR8][R210.64], !P3 ;  /* 0x28008000d2f87fae */ /* 0x000fe2000d921848 */
[----:B------:R-:W-:Y:S01]  /*1cfa0*/  ISETP.GE.U32.AND P6, PT, R9, 0x7ffffec0, PT ;  /* 0x7ffffec00900780c */ /* 0x000fe20003fc6070 */
[----:B------:R-:W1:Y:S01]  /*1cfb0*/  LDC R80, c[0x0][0x230] ;  /* 0x00008c00ff507b82 */ /* 0x000e620000000800 */
[----:B------:R-:W-:Y:S01]  /*1cfc0*/  ISETP.GE.U32.AND P5, PT, R252, 0x7ffffebf, PT ;  /* 0x7ffffebffc00780c */ /* 0x000fe20003fa6070 */
[----:B------:R-:W-:Y:S01]  /*1cfd0*/  LDGSTS.E [R248+0x2c008], desc[UR8][R244.64], !P3 ;  /* 0x2c008000f4f87fae */ /* 0x000fe2000d921848 */
[----:B------:R-:W-:-:S05]  /*1cfe0*/  ISETP.GE.U32.AND P3, PT, R70, 0x7ffffebe, PT ;  /* 0x7ffffebe4600780c */ /* 0x000fca0003f66070 */
[----:B------:R-:W1:Y:S01]  /*1cff0*/  LDC R9, c[0x0][0x230] ;  /* 0x00008c00ff097b82 */ /* 0x000e620000000800 */
[----:B------:R-:W4:Y:S04]  /*1d000*/  LDL.64 R210, [R1+0xcd8] ;  /* 0x000cd80001d27983 */ /* 0x000f280000100a00 */
[----:B------:R-:W4:Y:S01]  /*1d010*/  LDL.64 R244, [R1+0xce0] ;  /* 0x000ce00001f47983 */ /* 0x000f220000100a00 */
[----:B------:R-:W-:Y:S02]  /*1d020*/  VIADD R252, R71, 0xffffff3c ;  /* 0xffffff3c47fc7836 */ /* 0x000fe40000000000 */
[----:B------:R-:W1:Y:S01]  /*1d030*/  LDC R70, c[0x0][0x230] ;  /* 0x00008c00ff467b82 */ /* 0x000e620000000800 */
[----:B------:R-:W-:Y:S01]  /*1d040*/  LDGSTS.E [R248+0x2800c], desc[UR8][R84.64], !P4 ;  /* 0x2800c00054f87fae */ /* 0x000fe2000e121848 */
[----:B------:R-:W-:-:S06]  /*1d050*/  IADD3 R81, R81, -0x87, RZ ;  /* 0xffffff7951517810 */ /* 0x000fcc0007ffe0ff */
[----:B------:R-:W4:Y:S01]  /*1d060*/  LDC R71, c[0x0][0x230] ;  /* 0x00008c00ff477b82 */ /* 0x000f220000000800 */
[----:B------:R-:W-:Y:S04]  /*1d070*/  LDGSTS.E [R248+0x2c00c], desc[UR8][R96.64], !P4 ;  /* 0x2c00c00060f87fae */ /* 0x000fe8000e121848 */
[----:B------:R-:W4:Y:S04]  /*1d080*/  LDL.64 R84, [R1+0xea8] ;  /* 0x000ea80001547983 */ /* 0x000f280000100a00 */
[----:B------:R-:W-:Y:S04]  /*1d090*/  LDGSTS.E [R248+0x30000], desc[UR8][R194.64], !P6 ;  /* 0x30000000c2f87fae */ /* 0x000fe8000f121848 */
[----:B------:R-:W4:Y:S04]  /*1d0a0*/  LDL.64 R96, [R1+0xeb0] ;  /* 0x000eb00001607983 */ /* 0x000f280000100a00 */
[----:B------:R-:W-:Y:S04]  /*1d0b0*/  LDGSTS.E [R248+0x34000], desc[UR8][R176.64], !P6 ;  /* 0x34000000b0f87fae */ /* 0x000fe8000f121848 */
[----:B------:R-:W4:Y:S04]  /*1d0c0*/  LDL.64 R194, [R1+0xeb8] ;  /* 0x000eb80001c27983 */ /* 0x000f280000100a00 */
[----:B------:R-:W-:Y:S04]  /*1d0d0*/  LDGSTS.E [R248+0x30004], desc[UR8][R144.64], !P5 ;  /* 0x3000400090f87fae */ /* 0x000fe8000e921848 */
[----:B------:R-:W4:Y:S04]  /*1d0e0*/  LDL.64 R176, [R1+0xec0] ;  /* 0x000ec00001b07983 */ /* 0x000f280000100a00 */
[----:B------:R-:W4:Y:S04]  /*1d0f0*/  LDL.64 R144, [R1+0xed0] ;  /* 0x000ed00001907983 */ /* 0x000f280000100a00 */
[----:B--2---:R2:W-:Y:S01]  /*1d100*/  LDGSTS.E [R248+0x34004], desc[UR8][R82.64], !P5 ;  /* 0x3400400052f87fae */ /* 0x0045e2000e921848 */
[----:B------:R-:W-:Y:S01]  /*1d110*/  ISETP.GE.U32.AND P4, PT, R252, 0x7ffffebd, PT ;  /* 0x7ffffebdfc00780c */ /* 0x000fe20003f86070 */
[----:B-1----:R-:W-:-:S02]  /*1d120*/  VIADD R9, R9, 0xffffff1d ;  /* 0xffffff1d09097836 */ /* 0x002fc40000000000 */
[----:B------:R-:W-:Y:S01]  /*1d130*/  VIADD R70, R70, 0xffffff5b ;  /* 0xffffff5b46467836 */ /* 0x000fe20000000000 */
[----:B--2---:R-:W1:Y:S01]  /*1d140*/  LDC R82, c[0x0][0x230] ;  /* 0x00008c00ff527b82 */ /* 0x004e620000000800 */
[----:B---3--:R-:W-:Y:S04]  /*1d150*/  LDGSTS.E [R248+0x30008], desc[UR8][R148.64], !P3 ;  /* 0x3000800094f87fae */ /* 0x008fe8000d921848 */
[----:B----4-:R-:W-:Y:S04]  /*1d160*/  LDGSTS.E [R248+0x34008], desc[UR8][R188.64], !P3 ;  /* 0x34008000bcf87fae */ /* 0x010fe8000d921848 */
[----:B------:R-:W2:Y:S04]  /*1d170*/  LDL.64 R148, [R1+0xed8] ;  /* 0x000ed80001947983 */ /* 0x000ea80000100a00 */
[----:B------:R-:W3:Y:S01]  /*1d180*/  LDL.64 R188, [R1+0xee0] ;  /* 0x000ee00001bc7983 */ /* 0x000ee20000100a00 */
[----:B------:R-:W-:-:S02]  /*1d190*/  VIADD R252, R8, 0xffffff1f ;  /* 0xffffff1f08fc7836 */ /* 0x000fc40000000000 */
[----:B------:R-:W4:Y:S01]  /*1d1a0*/  LDC R8, c[0x0][0x230] ;  /* 0x00008c00ff087b82 */ /* 0x000f220000000800 */
[----:B------:R-:W-:Y:S02]  /*1d1b0*/  LDGSTS.E [R248+0x3000c], desc[UR8][R210.64], !P4 ;  /* 0x3000c000d2f87fae */ /* 0x000fe4000e121848 */
[----:B------:R-:W-:Y:S01]  /*1d1c0*/  ISETP.GE.U32.AND P6, PT, R252, 0x7ffffea0, PT ;  /* 0x7ffffea0fc00780c */ /* 0x000fe20003fc6070 */
[----:B------:R-:W-:Y:S01]  /*1d1d0*/  VIADD R252, R86, 0xffffff1e ;  /* 0xffffff1e56fc7836 */ /* 0x000fe20000000000 */
[----:B------:R-:W-:Y:S04]  /*1d1e0*/  LDGSTS.E [R248+0x3400c], desc[UR8][R244.64], !P4 ;  /* 0x3400c000f4f87fae */ /* 0x000fe8000e121848 */
[----:B------:R-:W-:Y:S01]  /*1d1f0*/  ISETP.GE.U32.AND P3, PT, R252, 0x7ffffe9f, PT ;  /* 0x7ffffe9ffc00780c */ /* 0x000fe20003f66070 */
[----:B------:R-:W-:Y:S01]  /*1d200*/  VIADD R252, R80, 0xffffff1c ;  /* 0xffffff1c50fc7836 */ /* 0x000fe20000000000 */
[----:B------:R-:W-:Y:S01]  /*1d210*/  ISETP.GE.U32.AND P4, PT, R9, 0x7ffffe9e, PT ;  /* 0x7ffffe9e0900780c */ /* 0x000fe20003f86070 */
[----:B------:R-:W1:Y:S01]  /*1d220*/  LDC R80, c[0x0][0x230] ;  /* 0x00008c00ff507b82 */ /* 0x000e620000000800 */
[----:B------:R-:W4:Y:S04]  /*1d230*/  LDL.64 R210, [R1+0xc18] ;  /* 0x000c180001d27983 */ /* 0x000f280000100a00 */
[----:B------:R-:W4:Y:S01]  /*1d240*/  LDL.64 R244, [R1+0xc10] ;  /* 0x000c100001f47983 */ /* 0x000f220000100a00 */
[----:B------:R-:W-:-:S02]  /*1d250*/  ISETP.GE.U32.AND P5, PT, R81, 0x7ffffefa, PT ;  /* 0x7ffffefa5100780c */ /* 0x000fc40003fa6070 */
[----:B------:R-:W1:Y:S01]  /*1d260*/  LDC R81, c[0x0][0x230] ;  /* 0x00008c00ff517b82 */ /* 0x000e620000000800 */
[----:B------:R-:W4:Y:S04]  /*1d270*/  LDL.64 R86, [R1+0xcf8] ;  /* 0x000cf80001567983 */ /* 0x000f280000100a00 */
[----:B------:R-:W-:Y:S03]  /*1d280*/  LDGSTS.E [R248+0x38000], desc[UR8][R84.64], !P6 ;  /* 0x3800000054f87fae */ /* 0x000fe6000f121848 */
[----:B------:R-:W1:Y:S01]  /*1d290*/  LDC R9, c[0x0][0x230] ;  /* 0x00008c00ff097b82 */ /* 0x000e620000000800 */
[----:B------:R-:W-:Y:S01]  /*1d2a0*/  LDGSTS.E [R248+0x3c000], desc[UR8][R96.64], !P6 ;  /* 0x3c00000060f87fae */ /* 0x000fe2000f121848 */
[----:B------:R-:W-:-:S03]  /*1d2b0*/  ISETP.GE.U32.AND P6, PT, R252, 0x7ffffe9d, PT ;  /* 0x7ffffe9dfc00780c */ /* 0x000fc60003fc6070 */
[----:B------:R-:W4:Y:S04]  /*1d2c0*/  LDL.64 R84, [R1+0xc00] ;  /* 0x000c000001547983 */ /* 0x000f280000100a00 */
        /* <DEDUP_REMOVED lines=9> */
[----:B--2---:R-:W-:Y:S04]  /*1d360*/  LDGSTS.E [R248+0x3800c], desc[UR8][R148.64], !P6 ;  /* 0x3800c00094f87fae */ /* 0x004fe8000f121848 */
[----:B---3--:R1:W-:Y:S01]  /*1d370*/  LDGSTS.E [R248+0x3c00c], desc[UR8][R188.64], !P6 ;  /* 0x3c00c000bcf87fae */ /* 0x0083e2000f121848 */
[----:B----4-:R-:W-:-:S02]  /*1d380*/  IADD3 R252, R8, -0x88, RZ ;  /* 0xffffff7808fc7810 */ /* 0x010fc40007ffe0ff */
[----:B------:R-:W-:Y:S01]  /*1d390*/  ISETP.GE.U32.AND P4, PT, R70, 0x7ffffedc, PT ;  /* 0x7ffffedc4600780c */ /* 0x000fe20003f86070 */
[----:B------:R-:W2:Y:S01]  /*1d3a0*/  LDC R8, c[0x0][0x230] ;  /* 0x00008c00ff087b82 */ /* 0x000ea20000000800 */
[----:B------:R-:W3:Y:S04]  /*1d3b0*/  LDL.64 R148, [R1+0xa10] ;  /* 0x000a100001947983 */ /* 0x000ee80000100a00 */
[----:B------:R-:W4:Y:S01]  /*1d3c0*/  LDL.64 R188, [R1+0xa18] ;  /* 0x000a180001bc7983 */ /* 0x000f220000100a00 */
[----:B------:R-:W-:-:S03]  /*1d3d0*/  ISETP.GE.U32.AND P3, PT, R252, 0x7ffffef9, PT ;  /* 0x7ffffef9fc00780c */ /* 0x000fc60003f66070 */
[----:B------:R-:W-:Y:S01]  /*1d3e0*/  LDGSTS.E [R4+0x20000], desc[UR8][R210.64], !P1 ;  /* 0x20000000d2047fae */ /* 0x000fe2000c921848 */
[----:B------:R-:W2:Y:S03]  /*1d3f0*/  LDC R70, c[0x0][0x230] ;  /* 0x00008c00ff467b82 */ /* 0x000ea60000000800 */
[----:B------:R-:W-:Y:S04]  /*1d400*/  LDGSTS.E [R4+0x24000], desc[UR8][R244.64], !P1 ;  /* 0x24000000f4047fae */ /* 0x000fe8000c921848 */
[----:B------:R-:W2:Y:S04]  /*1d410*/  LDL.64 R210, [R1+0xa08] ;  /* 0x000a080001d27983 */ /* 0x000ea80000100a00 */
[----:B------:R-:W2:Y:S04]  /*1d420*/  LDL.64 R244, [R1+0xa00] ;  /* 0x000a000001f47983 */ /* 0x000ea80000100a00 */
[----:B------:R-:W-:Y:S04]  /*1d430*/  LDGSTS.E [R4+0x20004], desc[UR8][R96.64], !P0 ;  /* 0x2000400060047fae */ /* 0x000fe8000c121848 */
[----:B------:R-:W-:Y:S04]  /*1d440*/  LDGSTS.E [R4+0x24004], desc[UR8][R84.64], !P0 ;  /* 0x2400400054047fae */ /* 0x000fe8000c121848 */
[----:B------:R-:W-:Y:S04]  /*1d450*/  LDGSTS.E [R4+0x20008], desc[UR8][R194.64], !P5 ;  /* 0x20008000c2047fae */ /* 0x000fe8000e921848 */
[----:B------:R-:W2:Y:S04]  /*1d460*/  LDL.64 R96, [R1+0x9f8] ;  /* 0x0009f80001607983 */ /* 0x000ea80000100a00 */
[----:B------:R-:W2:Y:S04]  /*1d470*/  LDL.64 R84, [R1+0x9f0] ;  /* 0x0009f00001547983 */ /* 0x000ea80000100a00 */
[----:B------:R-:W-:Y:S04]  /*1d480*/  LDGSTS.E [R4+0x24008], desc[UR8][R176.64], !P5 ;  /* 0x24008000b0047fae */ /* 0x000fe8000e921848 */
[----:B------:R-:W2:Y:S04]  /*1d490*/  LDL.64 R194, [R1+0x9e8] ;  /* 0x0009e80001c27983 */ /* 0x000ea80000100a00 */
[----:B------:R-:W-:Y:S04]  /*1d4a0*/  LDGSTS.E [R4+0x2000c], desc[UR8][R208.64], !P3 ;  /* 0x2000c000d0047fae */ /* 0x000fe8000d921848 */
[----:B------:R-:W2:Y:S04]  /*1d4b0*/  LDL.64 R176, [R1+0x9e0] ;  /* 0x0009e00001b07983 */ /* 0x000ea80000100a00 */
[----:B------:R-:W-:Y:S01]  /*1d4c0*/  LDGSTS.E [R4+0x2400c], desc[UR8][R144.64], !P3 ;  /* 0x2400c00090047fae */ /* 0x000fe2000d921848 */
[----:B------:R-:W-:-:S02]  /*1d4d0*/  VIADD R252, R71, 0xffffff5a ;  /* 0xffffff5a47fc7836 */ /* 0x000fc40000000000 */
[----:B------:R-:W2:Y:S01]  /*1d4e0*/  LDC R71, c[0x0][0x230] ;  /* 0x00008c00ff477b82 */ /* 0x000ea20000000800 */
[----:B-1----:R-:W-:Y:S01]  /*1d4f0*/  IADD3 R248, R81, -0xa8, RZ ;  /* 0xffffff5851f87810 */ /* 0x002fe20007ffe0ff */
[----:B------:R-:W2:Y:S04]  /*1d500*/  LDL.64 R208, [R1+0xd20] ;  /* 0x000d200001d07983 */ /* 0x000ea80000100a00 */
[----:B------:R-:W2:Y:S04]  /*1d510*/  LDL.64 R144, [R1+0xee8] ;  /* 0x000ee80001907983 */ /* 0x000ea80000100a00 */
[----:B----4-:R-:W-:Y:S01]  /*1d520*/  LDGSTS.E [R4+0x28000], desc[UR8][R188.64], !P4 ;  /* 0x28000000bc047fae */ /* 0x010fe2000e121848 */
[----:B------:R-:W-:Y:S01]  /*1d530*/  ISETP.GE.U32.AND P6, PT, R252, 0x7ffffedb, PT ;  /* 0x7ffffedbfc00780c */ /* 0x000fe20003fc6070 */
[----:B------:R-:W1:Y:S02]  /*1d540*/  LDC R81, c[0x0][0x230] ;  /* 0x00008c00ff517b82 */ /* 0x000e640000000800 */
[----:B------:R-:W4:Y:S01]  /*1d550*/  LDL.64 R188, [R1+0xce8] ;  /* 0x000ce80001bc7983 */ /* 0x000f220000100a00 */
[----:B------:R-:W-:Y:S01]  /*1d560*/  VIADD R252, R82, 0xffffff59 ;  /* 0xffffff5952fc7836 */ /* 0x000fe20000000000 */
[----:B------:R-:W-:-:S04]  /*1d570*/  ISETP.GE.U32.AND P0, PT, R248, 0x7ffffed9, PT ;  /* 0x7ffffed9f800780c */ /* 0x000fc80003f06070 */
[----:B------:R-:W1:Y:S01]  /*1d580*/  LDC R82, c[0x0][0x230] ;  /* 0x00008c00ff527b82 */ /* 0x000e620000000800 */
[----:B------:R-:W-:Y:S01]  /*1d590*/  VIADD R248, R9, 0xffffff3b ;  /* 0xffffff3b09f87836 */ /* 0x000fe20000000000 */
[----:B---3--:R-:W-:Y:S01]  /*1d5a0*/  LDGSTS.E [R4+0x2c000], desc[UR8][R148.64], !P4 ;  /* 0x2c00000094047fae */ /* 0x008fe2000e121848 */
[----:B------:R-:W-:Y:S01]  /*1d5b0*/  ISETP.GE.U32.AND P1, PT, R252, 0x7ffffeda, PT ;  /* 0x7ffffedafc00780c */ /* 0x000fe20003f26070 */
[----:B------:R-:W-:Y:S02]  /*1d5c0*/  VIADD R252, R80, 0xffffff3a ;  /* 0xffffff3a50fc7836 */ /* 0x000fe40000000000 */
[----:B------:R-:W-:Y:S01]  /*1d5d0*/  ISETP.GE.U32.AND P5, PT, R248, 0x7ffffebc, PT ;  /* 0x7ffffebcf800780c */ /* 0x000fe20003fa6070 */
[----:B--2---:R-:W-:Y:S01]  /*1d5e0*/  VIADD R248, R8, 0xffffff39 ;  /* 0xffffff3908f87836 */ /* 0x004fe20000000000 */
[----:B------:R-:W-:Y:S01]  /*1d5f0*/  LDGSTS.E [R4+0x28004], desc[UR8][R210.64], !P6 ;  /* 0x28004000d2047fae */ /* 0x000fe2000f121848 */
[----:B------:R-:W-:Y:S01]  /*1d600*/  ISETP.GE.U32.AND P3, PT, R252, 0x7ffffebb, PT ;  /* 0x7ffffebbfc00780c */ /* 0x000fe20003f66070 */
[----:B------:R-:W2:Y:S01]  /*1d610*/  LDC R9, c[0x0][0x230] ;  /* 0x00008c00ff097b82 */ /* 0x000ea20000000800 */
[----:B------:R-:W-:Y:S01]  /*1d620*/  IADD3 R252, R71, -0xc8, RZ ;  /* 0xffffff3847fc7810 */ /* 0x000fe20007ffe0ff */
[----:B------:R-:W-:Y:S01]  /*1d630*/  LDGSTS.E [R4+0x2c004], desc[UR8][R244.64], !P6 ;  /* 0x2c004000f4047fae */ /* 0x000fe2000f121848 */
[----:B------:R-:W-:Y:S01]  /*1d640*/  ISETP.GE.U32.AND P4, PT, R248, 0x7ffffeba, PT ;  /* 0x7ffffebaf800780c */ /* 0x000fe20003f86070 */
[----:B------:R-:W-:-:S02]  /*1d650*/  VIADD R248, R70, 0xffffff1b ;  /* 0xffffff1b46f87836 */ /* 0x000fc40000000000 */
[----:B------:R-:W3:Y:S01]  /*1d660*/  LDL.64 R70, [R1+0xd00] ;  /* 0x000d000001467983 */ /* 0x000ee20000100a00 */
[----:B------:R-:W-:Y:S01]  /*1d670*/  ISETP.GE.U32.AND P6, PT, R252, 0x7ffffeb9, PT ;  /* 0x7ffffeb9fc00780c */ /* 0x000fe20003fc6070 */
[----:B------:R-:W3:Y:S02]  /*1d680*/  LDC R8, c[0x0][0x230] ;  /* 0x00008c00ff087b82 */ /* 0x000ee40000000800 */
[----:B------:R-:W3:Y:S04]  /*1d690*/  LDL.64 R148, [R1+0xf08] ;  /* 0x000f080001947983 */ /* 0x000ee80000100a00 */
[----:B------:R-:W3:Y:S01]  /*1d6a0*/  LDL.64 R244, [R1+0xd08] ;  /* 0x000d080001f47983 */ /* 0x000ee20000100a00 */
[----:B-1----:R-:W-:Y:S01]  /*1d6b0*/  VIADD R252, R82, 0xffffff19 ;  /* 0xffffff1952fc7836 */ /* 0x002fe20000000000 */
[----:B------:R-:W1:Y:S02]  /*1d6c0*/  LDC R80, c[0x0][0x230] ;  /* 0x00008c00ff507b82 */ /* 0x000e640000000800 */
[----:B------:R-:W3:Y:S04]  /*1d6d0*/  LDL.64 R82, [R1+0xf00] ;  /* 0x000f000001527983 */ /* 0x000ee80000100a00 */
[----:B------:R-:W3:Y:S04]  /*1d6e0*/  LDL.64 R210, [R1+0xf10] ;  /* 0x000f100001d27983 */ /* 0x000ee80000100a00 */
[----:B------:R-:W-:Y:S04]  /*1d6f0*/  LDGSTS.E [R4+0x28008], desc[UR8][R96.64], !P1 ;  /* 0x2800800060047fae */ /* 0x000fe8000c921848 */
[----:B------:R2:W-:Y:S04]  /*1d700*/  LDGSTS.E [R4+0x2c008], desc[UR8][R84.64], !P1 ;  /* 0x2c00800054047fae */ /* 0x0005e8000c921848 */
[----:B------:R-:W-:Y:S04]  /*1d710*/  LDGSTS.E [R4+0x2800c], desc[UR8][R194.64], !P0 ;  /* 0x2800c000c2047fae */ /* 0x000fe8000c121848 */
[----:B------:R-:W3:Y:S01]  /*1d720*/  LDL.64 R96, [R1+0xd10] ;  /* 0x000d100001607983 */ /* 0x000ee20000100a00 */
[----:B--2---:R-:W2:Y:S03]  /*1d730*/  LDC R84, c[0x0][0x230] ;  /* 0x00008c00ff547b82 */ /* 0x004ea60000000800 */
[----:B------:R-:W-:Y:S04]  /*1d740*/  LDGSTS.E [R4+0x2c00c], desc[UR8][R176.64], !P0 ;  /* 0x2c00c000b0047fae */ /* 0x000fe8000c121848 */
[----:B------:R-:W2:Y:S01]  /*1d750*/  LDL.64 R194, [R1+0xef0] ;  /* 0x000ef00001c27983 */ /* 0x000ea20000100a00 */
[----:B-1----:R-:W-:Y:S01]  /*1d760*/  VIADD R80, R80, 0xffffff76 ;  /* 0xffffff7650507836 */ /* 0x002fe20000000000 */
[----:B------:R-:W1:Y:S02]  /*1d770*/  LDC R85, c[0x0][0x230] ;  /* 0x00008c00ff557b82 */ /* 0x000e640000000800 */
[----:B------:R-:W2:Y:S04]  /*1d780*/  LDL.64 R176, [R1+0xef8] ;  /* 0x000ef80001b07983 */ /* 0x000ea80000100a00 */
[----:B----4-:R-:W-:Y:S01]  /*1d790*/  LDGSTS.E [R4+0x30000], desc[UR8][R188.64], !P5 ;  /* 0x30000000bc047fae */ /* 0x010fe2000e921848 */
[----:B------:R-:W-:-:S03]  /*1d7a0*/  ISETP.GE.U32.AND P1, PT, R248, 0x7ffffe9c, PT ;  /* 0x7ffffe9cf800780c */ /* 0x000fc60003f26070 */
[----:B------:R-:W4:Y:S01]  /*1d7b0*/  LDL.64 R188, [R1+0xf18] ;  /* 0x000f180001bc7983 */ /* 0x000f220000100a00 */
[----:B------:R-:W-:Y:S02]  /*1d7c0*/  VIADD R248, R81, 0xffffff1a ;  /* 0xffffff1a51f87836 */ /* 0x000fe40000000000 */
[----:B------:R-:W1:Y:S01]  /*1d7d0*/  LDC R81, c[0x0][0x230] ;  /* 0x00008c00ff517b82 */ /* 0x000e620000000800 */
[----:B------:R-:W-:Y:S02]  /*1d7e0*/  LDGSTS.E [R4+0x34000], desc[UR8][R102.64], !P5 ;  /* 0x3400000066047fae */ /* 0x000fe4000e921848 */
[----:B------:R-:W-:Y:S02]  /*1d7f0*/  ISETP.GE.U32.AND P0, PT, R248, 0x7ffffe9b, PT ;  /* 0x7ffffe9bf800780c */ /* 0x000fe40003f06070 */
[----:B------:R-:W-:Y:S01]  /*1d800*/  IADD3 R248, R9, -0xe8, RZ ;  /* 0xffffff1809f87810 */ /* 0x000fe20007ffe0ff */
[----:B------:R2:W-:Y:S01]  /*1d810*/  LDGSTS.E [R4+0x30004], desc[UR8][R86.64], !P3 ;  /* 0x3000400056047fae */ /* 0x0005e2000d921848 */
[----:B------:R-:W-:Y:S01]  /*1d820*/  ISETP.GE.U32.AND P5, PT, R252, 0x7ffffe9a, PT ;  /* 0x7ffffe9afc00780c */ /* 0x000fe20003fa6070 */
[----:B------:R-:W1:Y:S02]  /*1d830*/  LDC R9, c[0x0][0x230] ;  /* 0x00008c00ff097b82 */ /* 0x000e640000000800 */
[----:B---3--:R3:W-:Y:S01]  /*1d840*/  LDGSTS.E [R4+0x34004], desc[UR8][R70.64], !P3 ;  /* 0x3400400046047fae */ /* 0x0087e2000d921848 */
[----:B------:R-:W-:-:S03]  /*1d850*/  ISETP.GE.U32.AND P3, PT, R248, 0x7ffffe99, PT ;  /* 0x7ffffe99f800780c */ /* 0x000fc60003f66070 */
[----:B------:R-:W-:Y:S01]  /*1d860*/  LDGSTS.E [R4+0x30008], desc[UR8][R244.64], !P4 ;  /* 0x30008000f4047fae */ /* 0x000fe2000e121848 */
[----:B--2---:R-:W-:Y:S02]  /*1d870*/  VIADD R252, R84, 0xffffff75 ;  /* 0xffffff7554fc7836 */ /* 0x004fe40000000000 */
[----:B------:R-:W-:Y:S01]  /*1d880*/  VIADD R248, R8, 0xffffff77 ;  /* 0xffffff7708f87836 */ /* 0x000fe20000000000 */
[----:B------:R-:W2:Y:S01]  /*1d890*/  LDC R86, c[0x0][0x230] ;  /* 0x00008c00ff567b82 */ /* 0x000ea20000000800 */
[----:B------:R-:W2:Y:S07]  /*1d8a0*/  LDL.64 R244, [R1+0xbd8] ;  /* 0x000bd80001f47983 */ /* 0x000eae0000100a00 */
[----:B------:R-:W2:Y:S08]  /*1d8b0*/  LDC R8, c[0x0][0x230] ;  /* 0x00008c00ff087b82 */ /* 0x000eb00000000800 */
[----:B---3--:R-:W3:Y:S01]  /*1d8c0*/  LDC R71, c[0x0][0x230] ;  /* 0x00008c00ff477b82 */ /* 0x008ee20000000800 */
[----:B------:R-:W-:Y:S04]  /*1d8d0*/  LDGSTS.E [R4+0x34008], desc[UR8][R96.64], !P4 ;  /* 0x3400800060047fae */ /* 0x000fe8000e121848 */
[----:B------:R-:W-:Y:S03]  /*1d8e0*/  LDGSTS.E [R4+0x3000c], desc[UR8][R94.64], !P6 ;  /* 0x3000c0005e047fae */ /* 0x000fe6000f121848 */
[----:B------:R-:W2:Y:S01]  /*1d8f0*/  LDC R70, c[0x0][0x230] ;  /* 0x00008c00ff467b82 */ /* 0x000ea20000000800 */
[----:B------:R-:W-:Y:S04]  /*1d900*/  LDGSTS.E [R4+0x3400c], desc[UR8][R208.64], !P6 ;  /* 0x3400c000d0047fae */ /* 0x000fe8000f121848 */
[----:B------:R-:W-:Y:S03]  /*1d910*/  LDGSTS.E [R4+0x38000], desc[UR8][R144.64], !P1 ;  /* 0x3800000090047fae */ /* 0x000fe6000c921848 */
[----:B------:R-:W2:Y:S01]  /*1d920*/  LDC R84, c[0x0][0x230] ;  /* 0x00008c00ff547b82 */ /* 0x000ea20000000800 */
[----:B------:R-:W-:Y:S04]  /*1d930*/  LDGSTS.E [R4+0x3c000], desc[UR8][R194.64], !P1 ;  /* 0x3c000000c2047fae */ /* 0x000fe8000c921848 */
[----:B------:R-:W-:Y:S04]  /*1d940*/  LDGSTS.E [R4+0x38004], desc[UR8][R176.64], !P0 ;  /* 0x38004000b0047fae */ /* 0x000fe8000c121848 */
[----:B------:R-:W-:Y:S04]  /*1d950*/  LDGSTS.E [R4+0x3c004], desc[UR8][R82.64], !P0 ;  /* 0x3c00400052047fae */ /* 0x000fe8000c121848 */
[----:B------:R-:W-:Y:S04]  /*1d960*/  LDGSTS.E [R4+0x38008], desc[UR8][R148.64], !P5 ;  /* 0x3800800094047fae */ /* 0x000fe8000e921848 */
[----:B------:R-:W-:Y:S04]  /*1d970*/  LDGSTS.E [R4+0x3c008], desc[UR8][R210.64], !P5 ;  /* 0x3c008000d2047fae */ /* 0x000fe8000e921848 */
[----:B------:R-:W2:Y:S04]  /*1d980*/  LDL.64 R96, [R1+0xbd0] ;  /* 0x000bd00001607983 */ /* 0x000ea80000100a00 */
[----:B------:R-:W2:Y:S04]  /*1d990*/  LDL.64 R194, [R1+0xbc8] ;  /* 0x000bc80001c27983 */ /* 0x000ea80000100a00 */
[----:B------:R-:W2:Y:S04]  /*1d9a0*/  LDL.64 R176, [R1+0xbc0] ;  /* 0x000bc00001b07983 */ /* 0x000ea80000100a00 */
[----:B----4-:R-:W-:Y:S04]  /*1d9b0*/  LDGSTS.E [R4+0x3800c], desc[UR8][R188.64], !P3 ;  /* 0x3800c000bc047fae */ /* 0x010fe8000d921848 */
[----:B------:R3:W-:Y:S04]  /*1d9c0*/  LDGSTS.E [R4+0x3c00c], desc[UR8][R246.64], !P3 ;  /* 0x3c00c000f6047fae */ /* 0x0007e8000d921848 */
[----:B------:R-:W2:Y:S04]  /*1d9d0*/  LDL.LU.64 R246, [R1+0x1b70] ;  /* 0x001b700001f67983 */ /* 0x000ea80000300a00 */
[----:B------:R-:W4:Y:S04]  /*1d9e0*/  LDL.64 R208, [R1+0xbb8] ;  /* 0x000bb80001d07983 */ /* 0x000f280000100a00 */
[----:B------:R-:W4:Y:S01]  /*1d9f0*/  LDL.64 R188, [R1+0xbb0] ;  /* 0x000bb00001bc7983 */ /* 0x000f220000100a00 */
[----:B------:R-:W-:-:S02]  /*1da00*/  ISETP.GE.U32.AND P4, PT, R248, 0x7ffffef8, PT ;  /* 0x7ffffef8f800780c */ /* 0x000fc40003f86070 */
[----:B-1----:R-:W-:Y:S01]  /*1da10*/  IADD3 R248, R81, -0x8c, RZ ;  /* 0xffffff7451f87810 */ /* 0x002fe20007ffe0ff */
[----:B------:R-:W4:Y:S01]  /*1da20*/  LDL.64 R144, [R1+0xba0] ;  /* 0x000ba00001907983 */ /* 0x000f220000100a00 */
[----:B------:R-:W-:-:S03]  /*1da30*/  ISETP.GE.U32.AND P6, PT, R80, 0x7ffffef7, PT ;  /* 0x7ffffef75000780c */ /* 0x000fc60003fc6070 */
[----:B------:R-:W4:Y:S04]  /*1da40*/  LDL.64 R80, [R1+0xba8] ;  /* 0x000ba80001507983 */ /* 0x000f280000100a00 */
[----:B------:R-:W4:Y:S01]  /*1da50*/  LDL.64 R82, [R1+0x9d8] ;  /* 0x0009d80001527983 */ /* 0x000f220000100a00 */
[----:B------:R-:W-:-:S03]  /*1da60*/  ISETP.GE.U32.AND P5, PT, R252, 0x7ffffef6, PT ;  /* 0x7ffffef6fc00780c */ /* 0x000fc60003fa6070 */
[----:B------:R-:W4:Y:S04]  /*1da70*/  LDL.64 R148, [R1+0x9d0] ;  /* 0x0009d00001947983 */ /* 0x000f280000100a00 */
[----:B------:R-:W4:Y:S01]  /*1da80*/  LDL.64 R210, [R1+0x9c8] ;  /* 0x0009c80001d27983 */ /* 0x000f220000100a00 */
[----:B---3--:R-:W-:-:S03]  /*1da90*/  VIADD R4, R71, 0xffffff57 ;  /* 0xffffff5747047836 */ /* 0x008fc60000000000 */
[----:B------:R-:W3:Y:S04]  /*1daa0*/  LDL.64 R250, [R1+0xd28] ;  /* 0x000d280001fa7983 */ /* 0x000ee80000100a00 */
[----:B------:R-:W3:Y:S04]  /*1dab0*/  LDL.64 R102, [R1+0xd48] ;  /* 0x000d480001667983 */ /* 0x000ee80000100a00 */
[----:B------:R-:W3:Y:S04]  /*1dac0*/  LDL.64 R94, [R1+0xd50] ;  /* 0x000d5000015e7983 */ /* 0x000ee80000100a00 */
[----:B--2---:R-:W-:Y:S01]  /*1dad0*/  LDGSTS.E [R247+0x20000], desc[UR8][R244.64], !P4 ;  /* 0x20000000f4f77fae */ /* 0x004fe2000e121848 */
[----:B------:R-:W-:Y:S01]  /*1dae0*/  ISETP.GE.U32.AND P3, PT, R248, 0x7ffffef5, PT ;  /* 0x7ffffef5f800780c */ /* 0x000fe20003f66070 */
[----:B------:R-:W1:Y:S02]  /*1daf0*/  LDC R71, c[0x0][0x230] ;  /* 0x00008c00ff477b82 */ /* 0x000e640000000800 */
[----:B------:R-:W-:Y:S04]  /*1db00*/  LDGSTS.E [R247+0x24000], desc[UR8][R96.64], !P4 ;  /* 0x2400000060f77fae */ /* 0x000fe8000e121848 */
[----:B------:R-:W-:Y:S02]  /*1db10*/  LDGSTS.E [R247+0x20004], desc[UR8][R194.64], !P6 ;  /* 0x20004000c2f77fae */ /* 0x000fe4000f121848 */
[----:B------:R-:W2:Y:S02]  /*1db20*/  LDC R252, c[0x0][0x230] ;  /* 0x00008c00fffc7b82 */ /* 0x000ea40000000800 */
[----:B------:R-:W3:Y:S04]  /*1db30*/  LDL.64 R244, [R1+0x9c0] ;  /* 0x0009c00001f47983 */ /* 0x000ee80000100a00 */
[----:B------:R-:W2:Y:S04]  /*1db40*/  LDL.64 R96, [R1+0x9b8] ;  /* 0x0009b80001607983 */ /* 0x000ea80000100a00 */
[----:B------:R-:W-:Y:S04]  /*1db50*/  LDGSTS.E [R247+0x24004], desc[UR8][R176.64], !P6 ;  /* 0x24004000b0f77fae */ /* 0x000fe8000f121848 */
[----:B------:R-:W2:Y:S04]  /*1db60*/  LDL.64 R194, [R1+0x9b0] ;  /* 0x0009b00001c27983 */ /* 0x000ea80000100a00 */
[----:B----4-:R-:W-:Y:S04]  /*1db70*/  LDGSTS.E [R247+0x20008], desc[UR8][R208.64], !P5 ;  /* 0x20008000d0f77fae */ /* 0x010fe8000e921848 */
[----:B------:R-:W4:Y:S04]  /*1db80*/  LDL.64 R176, [R1+0x9a8] ;  /* 0x0009a80001b07983 */ /* 0x000f280000100a00 */
[----:B------:R-:W-:Y:S01]  /*1db90*/  LDGSTS.E [R247+0x24008], desc[UR8][R188.64], !P5 ;  /* 0x24008000bcf77fae */ /* 0x000fe2000e921848 */
[----:B------:R-:W-:-:S02]  /*1dba0*/  VIADD R248, R8, 0xffffff56 ;  /* 0xffffff5608f87836 */ /* 0x000fc40000000000 */
[----:B------:R-:W1:Y:S01]  /*1dbb0*/  LDC R8, c[0x0][0x230] ;  /* 0x00008c00ff087b82 */ /* 0x000e620000000800 */
[----:B------:R-:W-:Y:S01]  /*1dbc0*/  ISETP.GE.U32.AND P1, PT, R4, 0x7ffffed8, PT ;  /* 0x7ffffed80400780c */ /* 0x000fe20003f26070 */
[----:B------:R-:W4:Y:S04]  /*1dbd0*/  LDL.64 R208, [R1+0xd58] ;  /* 0x000d580001d07983 */ /* 0x000f280000100a00 */
[----:B------:R-:W4:Y:S01]  /*1dbe0*/  LDL.64 R188, [R1+0x9a0] ;  /* 0x0009a00001bc7983 */ /* 0x000f220000100a00 */
[----:B------:R-:W-:Y:S01]  /*1dbf0*/  VIADD R4, R70, 0xffffff55 ;  /* 0xffffff5546047836 */ /* 0x000fe20000000000 */
[----:B------:R-:W-:Y:S01]  /*1dc00*/  ISETP.GE.U32.AND P0, PT, R248, 0x7ffffed7, PT ;  /* 0x7ffffed7f800780c */ /* 0x000fe20003f06070 */
[----:B------:R-:W-:Y:S01]  /*1dc10*/  VIADD R248, R86, 0xffffff37 ;  /* 0xffffff3756f87836 */ /* 0x000fe20000000000 */
[----:B------:R-:W-:Y:S01]  /*1dc20*/  LDGSTS.E [R247+0x2000c], desc[UR8][R80.64], !P3 ;  /* 0x2000c00050f77fae */ /* 0x000fe2000d921848 */
[----:B------:R-:W4:Y:S01]  /*1dc30*/  LDC R70, c[0x0][0x230] ;  /* 0x00008c00ff467b82 */ /* 0x000f220000000800 */
[----:B------:R-:W-:-:S02]  /*1dc40*/  ISETP.GE.U32.AND P4, PT, R4, 0x7ffffed6, PT ;  /* 0x7ffffed60400780c */ /* 0x000fc40003f86070 */
[----:B------:R-:W-:Y:S01]  /*1dc50*/  IADD3 R4, R9, -0xac, RZ ;  /* 0xffffff5409047810 */ /* 0x000fe20007ffe0ff */
[----:B------:R-:W4:Y:S03]  /*1dc60*/  LDL.64 R86, [R1+0xd30] ;  /* 0x000d300001567983 */ /* 0x000f260000100a00 */
[----:B------:R-:W-:Y:S01]  /*1dc70*/  ISETP.GE.U32.AND P6, PT, R4, 0x7ffffed5, PT ;  /* 0x7ffffed50400780c */ /* 0x000fe20003fc6070 */
[----:B------:R-:W-:Y:S01]  /*1dc80*/  VIADD R4, R85, 0xffffff36 ;  /* 0xffffff3655047836 */ /* 0x000fe20000000000 */
[----:B------:R-:W-:Y:S01]  /*1dc90*/  LDGSTS.E [R247+0x2400c], desc[UR8][R144.64], !P3 ;  /* 0x2400c00090f77fae */ /* 0x000fe2000d921848 */
[----:B------:R-:W4:Y:S03]  /*1dca0*/  LDC R9, c[0x0][0x230] ;  /* 0x00008c00ff097b82 */ /* 0x000f260000000800 */
[----:B------:R-:W4:Y:S01]  /*1dcb0*/  LDL.64 R80, [R1+0xd38] ;  /* 0x000d380001507983 */ /* 0x000f220000100a00 */
[----:B------:R-:W-:-:S03]  /*1dcc0*/  ISETP.GE.U32.AND P3, PT, R4, 0x7ffffeb7, PT ;  /* 0x7ffffeb70400780c */ /* 0x000fc60003f66070 */
[----:B------:R-:W-:Y:S01]  /*1dcd0*/  LDGSTS.E [R247+0x28000], desc[UR8][R82.64], !P1 ;  /* 0x2800000052f77fae */ /* 0x000fe2000c921848 */
[----:B-1----:R-:W-:Y:S02]  /*1dce0*/  IADD3 R4, R8, -0xcc, RZ ;  /* 0xffffff3408047810 */ /* 0x002fe40007ffe0ff */
[----:B------:R-:W-:Y:S01]  /*1dcf0*/  ISETP.GE.U32.AND P5, PT, R248, 0x7ffffeb8, PT ;  /* 0x7ffffeb8f800780c */ /* 0x000fe20003fa6070 */
[----:B------:R-:W-:Y:S01]  /*1dd00*/  LDGSTS.E [R247+0x2c000], desc[UR8][R148.64], !P1 ;  /* 0x2c00000094f77fae */ /* 0x000fe2000c921848 */
[----:B------:R-:W1:Y:S03]  /*1dd10*/  LDC R8, c[0x0][0x230] ;  /* 0x00008c00ff087b82 */ /* 0x000e660000000800 */
[----:B------:R-:W-:Y:S04]  /*1dd20*/  LDGSTS.E [R247+0x28004], desc[UR8][R210.64], !P0 ;  /* 0x28004000d2f77fae */ /* 0x000fe8000c121848 */
[----:B------:R-:W4:Y:S04]  /*1dd30*/  LDL.64 R82, [R1+0xd40] ;  /* 0x000d400001527983 */ /* 0x000f280000100a00 */
[----:B------:R-:W4:Y:S04]  /*1dd40*/  LDL.64 R144, [R1+0xd60] ;  /* 0x000d600001907983 */ /* 0x000f280000100a00 */
[----:B------:R-:W4:Y:S04]  /*1dd50*/  LDL.64 R148, [R1+0xf28] ;  /* 0x000f280001947983 */ /* 0x000f280000100a00 */
[----:B------:R-:W4:Y:S04]  /*1dd60*/  LDL.64 R210, [R1+0xf30] ;  /* 0x000f300001d27983 */ /* 0x000f280000100a00 */
[----:B---3--:R-:W-:Y:S01]  /*1dd70*/  LDGSTS.E [R247+0x2c004], desc[UR8][R244.64], !P0 ;  /* 0x2c004000f4f77fae */ /* 0x008fe2000c121848 */
[----:B------:R-:W-:Y:S01]  /*1dd80*/  ISETP.GE.U32.AND P0, PT, R4, 0x7ffffeb5, PT ;  /* 0x7ffffeb50400780c */ /* 0x000fe20003f06070 */
[----:B------:R-:W-:-:S02]  /*1dd90*/  VIADD R4, R84, 0xffffff16 ;  /* 0xffffff1654047836 */ /* 0x000fc40000000000 */
[----:B------:R-:W3:Y:S04]  /*1dda0*/  LDL.64 R84, [R1+0xf40] ;  /* 0x000f400001547983 */ /* 0x000ee80000100a00 */
[----:B--2---:R-:W-:Y:S04]  /*1ddb0*/  LDGSTS.E [R247+0x28008], desc[UR8][R96.64], !P4 ;  /* 0x2800800060f77fae */ /* 0x004fe8000e121848 */
[----:B------:R-:W2:Y:S04]  /*1ddc0*/  LDL.64 R244, [R1+0xf38] ;  /* 0x000f380001f47983 */ /* 0x000ea80000100a00 */
[----:B------:R-:W-:Y:S04]  /*1ddd0*/  LDGSTS.E [R247+0x2c008], desc[UR8][R194.64], !P4 ;  /* 0x2c008000c2f77fae */ /* 0x000fe8000e121848 */
[----:B------:R-:W3:Y:S04]  /*1dde0*/  LDL.64 R96, [R1+0xf48] ;  /* 0x000f480001607983 */ /* 0x000ee80000100a00 */
[----:B----4-:R-:W-:Y:S04]  /*1ddf0*/  LDGSTS.E [R247+0x2800c], desc[UR8][R176.64], !P6 ;  /* 0x2800c000b0f77fae */ /* 0x010fe8000f121848 */
[----:B------:R-:W4:Y:S04]  /*1de00*/  LDL.64 R194, [R1+0xf50] ;  /* 0x000f500001c27983 */ /* 0x000f280000100a00 */
[----:B------:R-:W4:Y:S04]  /*1de10*/  LDL.64 R176, [R1+0xf58] ;  /* 0x000f580001b07983 */ /* 0x000f280000100a00 */
[----:B------:R-:W-:Y:S04]  /*1de20*/  LDGSTS.E [R247+0x2c00c], desc[UR8][R188.64], !P6 ;  /* 0x2c00c000bcf77fae */ /* 0x000fe8000f121848 */
[----:B------:R-:W4:Y:S01]  /*1de30*/  LDL.64 R188, [R1+0xf60] ;  /* 0x000f600001bc7983 */ /* 0x000f220000100a00 */
[----:B------:R-:W-:-:S02]  /*1de40*/  VIADD R248, R71, 0xffffff35 ;  /* 0xffffff3547f87836 */ /* 0x000fc40000000000 */
[----:B------:R-:W1:Y:S01]  /*1de50*/  LDC R71, c[0x0][0x230] ;  /* 0x00008c00ff477b82 */ /* 0x000e620000000800 */
[----:B------:R-:W-:Y:S02]  /*1de60*/  LDGSTS.E [R247+0x30000], desc[UR8][R250.64], !P5 ;  /* 0x30000000faf77fae */ /* 0x000fe4000e921848 */
[----:B------:R-:W-:Y:S01]  /*1de70*/  ISETP.GE.U32.AND P1, PT, R248, 0x7ffffeb6, PT ;  /* 0x7ffffeb6f800780c */ /* 0x000fe20003f26070 */
[----:B------:R-:W-:Y:S01]  /*1de80*/  VIADD R248, R252, 0xffffff17 ;  /* 0xffffff17fcf87836 */ /* 0x000fe20000000000 */
[----:B------:R-:W-:Y:S01]  /*1de90*/  LDGSTS.E [R247+0x34000], desc[UR8][R86.64], !P5 ;  /* 0x3400000056f77fae */ /* 0x000fe2000e921848 */
[----:B------:R-:W-:Y:S02]  /*1dea0*/  ISETP.GE.U32.AND P6, PT, R4, 0x7ffffe97, PT ;  /* 0x7ffffe970400780c */ /* 0x000fe40003fc6070 */
[----:B------:R-:W1:Y:S01]  /*1deb0*/  LDC R252, c[0x0][0x230] ;  /* 0x00008c00fffc7b82 */ /* 0x000e620000000800 */
[----:B------:R-:W-:Y:S01]  /*1dec0*/  ISETP.GE.U32.AND P4, PT, R248, 0x7ffffe98, PT ;  /* 0x7ffffe98f800780c */ /* 0x000fe20003f86070 */
[----:B------:R1:W-:Y:S01]  /*1ded0*/  LDGSTS.E [R247+0x30004], desc[UR8][R80.64], !P3 ;  /* 0x3000400050f77fae */ /* 0x0003e2000d921848 */
[----:B------:R-:W-:Y:S01]  /*1dee0*/  VIADD R248, R70, 0xffffff15 ;  /* 0xffffff1546f87836 */ /* 0x000fe20000000000 */
[----:B------:R-:W-:-:S02]  /*1def0*/  IADD3 R4, R9, -0xec, RZ ;  /* 0xffffff1409047810 */ /* 0x000fc40007ffe0ff */
[----:B------:R1:W-:Y:S02]  /*1df00*/  LDGSTS.E [R247+0x34004], desc[UR8][R82.64], !P3 ;  /* 0x3400400052f77fae */ /* 0x0003e4000d921848 */
[----:B------:R-:W-:Y:S01]  /*1df10*/  ISETP.GE.U32.AND P5, PT, R248, 0x7ffffe96, PT ;  /* 0x7ffffe96f800780c */ /* 0x000fe20003fa6070 */
[----:B------:R-:W4:Y:S01]  /*1df20*/  LDC R70, c[0x0][0x230] ;  /* 0x00008c00ff467b82 */ /* 0x000f220000000800 */
[----:B------:R-:W-:Y:S01]  /*1df30*/  ISETP.GE.U32.AND P3, PT, R4, 0x7ffffe95, PT ;  /* 0x7ffffe950400780c */ /* 0x000fe20003f66070 */
[----:B------:R1:W-:Y:S04]  /*1df40*/  LDGSTS.E [R247+0x30008], desc[UR8][R102.64], !P1 ;  /* 0x3000800066f77fae */ /* 0x0003e8000c921848 */
[----:B------:R-:W-:Y:S02]  /*1df50*/  LDGSTS.E [R247+0x34008], desc[UR8][R94.64], !P1 ;  /* 0x340080005ef77fae */ /* 0x000fe4000c921848 */
[----:B-1----:R-:W1:Y:S02]  /*1df60*/  LDC R80, c[0x0][0x230] ;  /* 0x00008c00ff507b82 */ /* 0x002e640000000800 */
[----:B------:R-:W-:Y:S04]  /*1df70*/  LDGSTS.E [R247+0x3000c], desc[UR8][R208.64], !P0 ;  /* 0x3000c000d0f77fae */ /* 0x000fe8000c121848 */
[----:B------:R-:W-:Y:S01]  /*1df80*/  LDGSTS.E [R247+0x3400c], desc[UR8][R144.64], !P0 ;  /* 0x3400c00090f77fae */ /* 0x000fe2000c121848 */
[----:B------:R-:W-:Y:S01]  /*1df90*/  VIADD R248, R71, 0xffffff73 ;  /* 0xffffff7347f87836 */ /* 0x000fe20000000000 */
[----:B------:R-:W4:Y:S02]  /*1dfa0*/  LDC R9, c[0x0][0x230] ;  /* 0x00008c00ff097b82 */ /* 0x000f240000000800 */
[----:B------:R-:W-:Y:S04]  /*1dfb0*/  LDGSTS.E [R247+0x38000], desc[UR8][R148.64], !P4 ;  /* 0x3800000094f77fae */ /* 0x000fe8000e121848 */
[----:B------:R-:W-:Y:S01]  /*1dfc0*/  LDGSTS.E [R247+0x3c000], desc[UR8][R210.64], !P4 ;  /* 0x3c000000d2f77fae */ /* 0x000fe2000e121848 */
[----:B------:R-:W-:Y:S01]  /*1dfd0*/  VIADD R4, R8, 0xffffff72 ;  /* 0xffffff7208047836 */ /* 0x000fe20000000000 */
[----:B------:R-:W4:Y:S02]  /*1dfe0*/  LDC R83, c[0x0][0x230] ;  /* 0x00008c00ff537b82 */ /* 0x000f240000000800 */
[----:B------:R-:W4:Y:S01]  /*1dff0*/  LDL.64 R208, [R1+0xb80] ;  /* 0x000b800001d07983 */ /* 0x000f220000100a00 */
[----:B------:R-:W-:Y:S01]  /*1e000*/  ISETP.GE.U32.AND P1, PT, R248, 0x7ffffef4, PT ;  /* 0x7ffffef4f800780c */ /* 0x000fe20003f26070 */
[----:B------:R-:W-:-:S02]  /*1e010*/  VIADD R252, R252, 0xffffff71 ;  /* 0xffffff71fcfc7836 */ /* 0x000fc40000000000 */
[----:B------:R-:W4:Y:S02]  /*1e020*/  LDL.64 R144, [R1+0x990] ;  /* 0x0009900001907983 */ /* 0x000f240000100a00 */
[----:B------:R-:W4:Y:S02]  /*1e030*/  LDC R86, c[0x0][0x230] ;  /* 0x00008c00ff567b82 */ /* 0x000f240000000800 */
[----:B------:R-:W4:Y:S01]  /*1e040*/  LDL.64 R210, [R1+0xb98] ;  /* 0x000b980001d27983 */ /* 0x000f220000100a00 */
[----:B-1----:R-:W-:-:S03]  /*1e050*/  IADD3 R248, R80, -0x90, RZ ;  /* 0xffffff7050f87810 */ /* 0x002fc60007ffe0ff */
[----:B------:R-:W4:Y:S02]  /*1e060*/  LDL.64 R80, [R1+0xb68] ;  /* 0x000b680001507983 */ /* 0x000f240000100a00 */
[----:B------:R-:W1:Y:S02]  /*1e070*/  LDC R82, c[0x0][0x230] ;  /* 0x00008c00ff527b82 */ /* 0x000e640000000800 */
[----:B------:R-:W4:Y:S04]  /*1e080*/  LDL.64 R148, [R1+0x988] ;  /* 0x0009880001947983 */ /* 0x000f280000100a00 */
[----:B------:R-:W4:Y:S02]  /*1e090*/  LDL.64 R94, [R1+0xd98] ;  /* 0x000d9800015e7983 */ /* 0x000f240000100a00 */
[----:B------:R-:W1:Y:S08]  /*1e0a0*/  LDC R71, c[0x0][0x230] ;  /* 0x00008c00ff477b82 */ /* 0x000e700000000800 */
[----:B------:R-:W1:Y:S08]  /*1e0b0*/  LDC R87, c[0x0][0x230] ;  /* 0x00008c00ff577b82 */ /* 0x000e700000000800 */
[----:B------:R-:W1:Y:S01]  /*1e0c0*/  LDC R102, c[0x0][0x230] ;  /* 0x00008c00ff667b82 */ /* 0x000e620000000800 */
[----:B--2---:R-:W-:Y:S07]  /*1e0d0*/  LDGSTS.E [R247+0x38004], desc[UR8][R244.64], !P6 ;  /* 0x38004000f4f77fae */ /* 0x004fee000f121848 */
[----:B------:R-:W2:Y:S01]  /*1e0e0*/  LDC R8, c[0x0][0x230] ;  /* 0x00008c00ff087b82 */ /* 0x000ea20000000800 */
[----:B---3--:R-:W-:Y:S04]  /*1e0f0*/  LDGSTS.E [R247+0x3c004], desc[UR8][R84.64], !P6 ;  /* 0x3c00400054f77fae */ /* 0x008fe8000f121848 */
[----:B------:R-:W-:Y:S04]  /*1e100*/  LDGSTS.E [R247+0x38008], desc[UR8][R96.64], !P5 ;  /* 0x3800800060f77fae */ /* 0x000fe8000e921848 */
[----:B------:R-:W3:Y:S04]  /*1e110*/  LDL.64 R244, [R1+0xb90] ;  /* 0x000b900001f47983 */ /* 0x000ee80000100a00 */
[----:B------:R-:W2:Y:S04]  /*1e120*/  LDL.64 R84, [R1+0xb88] ;  /* 0x000b880001547983 */ /* 0x000ea80000100a00 */
[----:B----4-:R-:W-:Y:S04]  /*1e130*/  LDGSTS.E [R247+0x3c008], desc[UR8][R194.64], !P5 ;  /* 0x3c008000c2f77fae */ /* 0x010fe8000e921848 */
[----:B------:R-:W-:Y:S04]  /*1e140*/  LDGSTS.E [R247+0x3800c], desc[UR8][R176.64], !P3 ;  /* 0x3800c000b0f77fae */ /* 0x000fe8000d921848 */
[----:B------:R-:W4:Y:S04]  /*1e150*/  LDL.64 R96, [R1+0xb60] ;  /* 0x000b600001607983 */ /* 0x000f280000100a00 */
[----:B------:R-:W4:Y:S04]  /*1e160*/  LDL.64 R194, [R1+0xb78] ;  /* 0x000b780001c27983 */ /* 0x000f280000100a00 */
[----:B------:R-:W4:Y:S04]  /*1e170*/  LDL.64 R176, [R1+0xb70] ;  /* 0x000b700001b07983 */ /* 0x000f280000100a00 */
[----:B------:R1:W-:Y:S04]  /*1e180*/  LDGSTS.E [R247+0x3c00c], desc[UR8][R188.64], !P3 ;  /* 0x3c00c000bcf77fae */ /* 0x0003e8000d921848 */
[----:B------:R-:W4:Y:S01]  /*1e190*/  LDL.64 R188, [R1+0x998] ;  /* 0x0009980001bc7983 */ /* 0x000f220000100a00 */
[----:B------:R-:W-:-:S02]  /*1e1a0*/  ISETP.GE.U32.AND P3, PT, R4, 0x7ffffef3, PT ;  /* 0x7ffffef30400780c */ /* 0x000fc40003f66070 */
[----:B------:R-:W-:Y:S01]  /*1e1b0*/  ISETP.GE.U32.AND P4, PT, R252, 0x7ffffef2, PT ;  /* 0x7ffffef2fc00780c */ /* 0x000fe20003f86070 */
[----:B-1----:R-:W-:Y:S01]  /*1e1c0*/  VIADD R247, R70, 0xffffff53 ;  /* 0xffffff5346f77836 */ /* 0x002fe20000000000 */
[----:B------:R-:W-:Y:S01]  /*1e1d0*/  ISETP.GE.U32.AND P5, PT, R248, 0x7ffffef1, PT ;  /* 0x7ffffef1f800780c */ /* 0x000fe20003fa6070 */
[----:B------:R-:W-:Y:S03]  /*1e1e0*/  LDGSTS.E [R246+0x20000], desc[UR8][R210.64], !P1 ;  /* 0x20000000d2f67fae */ /* 0x000fe6000c921848 */
[----:B------:R-:W-:Y:S01]  /*1e1f0*/  ISETP.GE.U32.AND P6, PT, R247, 0x7ffffed4, PT ;  /* 0x7ffffed4f700780c */ /* 0x000fe20003fc6070 */
[----:B------:R-:W-:Y:S01]  /*1e200*/  VIADD R4, R9, 0xffffff52 ;  /* 0xffffff5209047836 */ /* 0x000fe20000000000 */
[----:B------:R-:W1:Y:S08]  /*1e210*/  LDC R70, c[0x0][0x230] ;  /* 0x00008c00ff467b82 */ /* 0x000e700000000800 */
[----:B------:R-:W1:Y:S01]  /*1e220*/  LDC R9, c[0x0][0x230] ;  /* 0x00008c00ff097b82 */ /* 0x000e620000000800 */
[----:B------:R-:W4:Y:S07]  /*1e230*/  LDL.64 R210, [R1+0x980] ;  /* 0x0009800001d27983 */ /* 0x000f2e0000100a00 */
[----:B------:R-:W1:Y:S08]  /*1e240*/  LDC R252, c[0x0][0x230] ;  /* 0x00008c00fffc7b82 */ /* 0x000e700000000800 */
[----:B------:R-:W1:Y:S01]  /*1e250*/  LDC R248, c[0x0][0x230] ;  /* 0x00008c00fff87b82 */ /* 0x000e620000000800 */
[----:B---3--:R-:W-:Y:S04]  /*1e260*/  LDGSTS.E [R246+0x24000], desc[UR8][R244.64], !P1 ;  /* 0x24000000f4f67fae */ /* 0x008fe8000c921848 */
[----:B--2---:R-:W-:Y:S04]  /*1e270*/  LDGSTS.E [R246+0x20004], desc[UR8][R84.64], !P3 ;  /* 0x2000400054f67fae */ /* 0x004fe8000d921848 */
[----:B------:R-:W-:Y:S04]  /*1e280*/  LDGSTS.E [R246+0x24004], desc[UR8][R208.64], !P3 ;  /* 0x24004000d0f67fae */ /* 0x000fe8000d921848 */
[----:B------:R-:W2:Y:S04]  /*1e290*/  LDL.64 R244, [R1+0x978] ;  /* 0x0009780001f47983 */ /* 0x000ea80000100a00 */
[----:B------:R-:W3:Y:S04]  /*1e2a0*/  LDL.64 R84, [R1+0x970] ;  /* 0x0009700001547983 */ /* 0x000ee80000100a00 */
[----:B----4-:R-:W-:Y:S04]  /*1e2b0*/  LDGSTS.E [R246+0x20008], desc[UR8][R194.64], !P4 ;  /* 0x20008000c2f67fae */ /* 0x010fe8000e121848 */
[----:B------:R-:W-:Y:S04]  /*1e2c0*/  LDGSTS.E [R246+0x24008], desc[UR8][R176.64], !P4 ;  /* 0x24008000b0f67fae */ /* 0x000fe8000e121848 */
[----:B------:R-:W-:Y:S04]  /*1e2d0*/  LDGSTS.E [R246+0x2000c], desc[UR8][R80.64], !P5 ;  /* 0x2000c00050f67fae */ /* 0x000fe8000e921848 */
[----:B------:R-:W4:Y:S04]  /*1e2e0*/  LDL.64 R194, [R1+0x968] ;  /* 0x0009680001c27983 */ /* 0x000f280000100a00 */
[----:B------:R-:W4:Y:S04]  /*1e2f0*/  LDL.64 R176, [R1+0x960] ;  /* 0x0009600001b07983 */ /* 0x000f280000100a00 */
[----:B------:R-:W-:Y:S04]  /*1e300*/  LDGSTS.E [R246+0x2400c], desc[UR8][R96.64], !P5 ;  /* 0x2400c00060f67fae */ /* 0x000fe8000e921848 */
[----:B------:R-:W-:Y:S01]  /*1e310*/  LDGSTS.E [R246+0x28000], desc[UR8][R188.64], !P6 ;  /* 0x28000000bcf67fae */ /* 0x000fe2000f121848 */
[----:B------:R-:W-:Y:S01]  /*1e320*/  ISETP.GE.U32.AND P0, PT, R4, 0x7ffffed3, PT ;  /* 0x7ffffed30400780c */ /* 0x000fe20003f06070 */
[----:B------:R-:W-:-:S02]  /*1e330*/  VIADD R247, R86, 0xffffff51 ;  /* 0xffffff5156f77836 */ /* 0x000fc40000000000 */
[----:B------:R-:W4:Y:S04]  /*1e340*/  LDL.64 R80, [R1+0xd80] ;  /* 0x000d800001507983 */ /* 0x000f280000100a00 */
[----:B------:R-:W4:Y:S04]  /*1e350*/  LDL.64 R96, [R1+0xd68] ;  /* 0x000d680001607983 */ /* 0x000f280000100a00 */
[----:B------:R-:W4:Y:S01]  /*1e360*/  LDL.64 R188, [R1+0xd70] ;  /* 0x000d700001bc7983 */ /* 0x000f220000100a00 */
[----:B------:R-:W-:Y:S01]  /*1e370*/  IADD3 R4, R83, -0xb0, RZ ;  /* 0xffffff5053047810 */ /* 0x000fe20007ffe0ff */
[----:B------:R-:W4:Y:S02]  /*1e380*/  LDC R86, c[0x0][0x230] ;  /* 0x00008c00ff567b82 */ /* 0x000f240000000800 */
[----:B------:R-:W-:Y:S01]  /*1e390*/  LDGSTS.E [R246+0x2c000], desc[UR8][R144.64], !P6 ;  /* 0x2c00000090f67fae */ /* 0x000fe2000f121848 */
[----:B------:R-:W-:Y:S01]  /*1e3a0*/  ISETP.GE.U32.AND P3, PT, R4, 0x7ffffed1, PT ;  /* 0x7ffffed10400780c */ /* 0x000fe20003f66070 */
[----:B------:R-:W-:Y:S01]  /*1e3b0*/  VIADD R4, R82, 0xffffff33 ;  /* 0xffffff3352047836 */ /* 0x000fe20000000000 */
[----:B------:R-:W-:Y:S01]  /*1e3c0*/  ISETP.GE.U32.AND P1, PT, R247, 0x7ffffed2, PT ;  /* 0x7ffffed2f700780c */ /* 0x000fe20003f26070 */
[----:B------:R-:W-:Y:S02]  /*1e3d0*/  LDGSTS.E [R246+0x28004], desc[UR8][R148.64], !P0 ;  /* 0x2800400094f67fae */ /* 0x000fe4000c121848 */
[----:B------:R-:W4:Y:S01]  /*1e3e0*/  LDC R82, c[0x0][0x230] ;  /* 0x00008c00ff527b82 */ /* 0x000f220000000800 */
[----:B------:R-:W-:Y:S01]  /*1e3f0*/  ISETP.GE.U32.AND P4, PT, R4, 0x7ffffeb4, PT ;  /* 0x7ffffeb40400780c */ /* 0x000fe20003f86070 */
[----:B------:R-:W-:Y:S01]  /*1e400*/  VIADD R247, R71, 0xffffff32 ;  /* 0xffffff3247f77836 */ /* 0x000fe20000000000 */
[----:B------:R-:W4:Y:S01]  /*1e410*/  LDL.64 R208, [R1+0xda0] ;  /* 0x000da00001d07983 */ /* 0x000f220000100a00 */
[----:B------:R-:W-:-:S03]  /*1e420*/  VIADD R4, R8, 0xffffff31 ;  /* 0xffffff3108047836 */ /* 0x000fc60000000000 */
[----:B------:R-:W-:Y:S01]  /*1e430*/  ISETP.GE.U32.AND P5, PT, R247, 0x7ffffeb3, PT ;  /* 0x7ffffeb3f700780c */ /* 0x000fe20003fa6070 */
[----:B------:R-:W4:Y:S01]  /*1e440*/  LDL.64 R144, [R1+0xf68] ;  /* 0x000f680001907983 */ /* 0x000f220000100a00 */
[----:B------:R-:W-:Y:S01]  /*1e450*/  ISETP.GE.U32.AND P6, PT, R4, 0x7ffffeb2, PT ;  /* 0x7ffffeb20400780c */ /* 0x000fe20003fc6070 */
[----:B-1----:R-:W-:Y:S01]  /*1e460*/  VIADD R4, R9, 0xffffff13 ;  /* 0xffffff1309047836 */ /* 0x002fe20000000000 */
[----:B------:R-:W-:Y:S01]  /*1e470*/  IADD3 R247, R70, -0xd0, RZ ;  /* 0xffffff3046f77810 */ /* 0x000fe20007ffe0ff */
[----:B------:R-:W4:Y:S01]  /*1e480*/  LDL.64 R148, [R1+0xf88] ;  /* 0x000f880001947983 */ /* 0x000f220000100a00 */
[----:B------:R-:W1:Y:S03]  /*1e490*/  LDC R8, c[0x0][0x230] ;  /* 0x00008c00ff087b82 */ /* 0x000e660000000800 */
[----:B------:R-:W4:Y:S05]  /*1e4a0*/  LDL.64 R70, [R1+0xd78] ;  /* 0x000d780001467983 */ /* 0x000f2a0000100a00 */
[----:B------:R-:W1:Y:S01]  /*1e4b0*/  LDC R9, c[0x0][0x230] ;  /* 0x00008c00ff097b82 */ /* 0x000e620000000800 */
[----:B------:R-:W-:Y:S04]  /*1e4c0*/  LDGSTS.E [R246+0x2c004], desc[UR8][R210.64], !P0 ;  /* 0x2c004000d2f67fae */ /* 0x000fe8000c121848 */
[----:B------:R-:W4:Y:S04]  /*1e4d0*/  LDL.64 R210, [R1+0xd88] ;  /* 0x000d880001d27983 */ /* 0x000f280000100a00 */
[----:B--2---:R-:W-:Y:S04]  /*1e4e0*/  LDGSTS.E [R246+0x28008], desc[UR8][R244.64], !P1 ;  /* 0x28008000f4f67fae */ /* 0x004fe8000c921848 */
[----:B---3--:R-:W-:Y:S01]  /*1e4f0*/  LDGSTS.E [R246+0x2c008], desc[UR8][R84.64], !P1 ;  /* 0x2c00800054f67fae */ /* 0x008fe2000c921848 */
[----:B------:R-:W-:Y:S01]  /*1e500*/  ISETP.GE.U32.AND P1, PT, R4, 0x7ffffe94, PT ;  /* 0x7ffffe940400780c */ /* 0x000fe20003f26070 */
[----:B------:R-:W-:Y:S01]  /*1e510*/  VIADD R4, R252, 0xffffff12 ;  /* 0xffffff12fc047836 */ /* 0x000fe20000000000 */
[----:B------:R-:W-:Y:S01]  /*1e520*/  ISETP.GE.U32.AND P0, PT, R247, 0x7ffffeb1, PT ;  /* 0x7ffffeb1f700780c */ /* 0x000fe20003f06070 */
[----:B------:R-:W2:Y:S04]  /*1e530*/  LDL.64 R244, [R1+0xd90] ;  /* 0x000d900001f47983 */ /* 0x000ea80000100a00 */
[----:B------:R-:W3:Y:S04]  /*1e540*/  LDL.64 R84, [R1+0xf90] ;  /* 0x000f900001547983 */ /* 0x000ee80000100a00 */
[----:B----4-:R-:W-:Y:S01]  /*1e550*/  LDGSTS.E [R246+0x2800c], desc[UR8][R194.64], !P3 ;  /* 0x2800c000c2f67fae */ /* 0x010fe2000d921848 */
[----:B------:R-:W4:Y:S03]  /*1e560*/  LDC R252, c[0x0][0x230] ;  /* 0x00008c00fffc7b82 */ /* 0x000f260000000800 */
[----:B------:R-:W-:Y:S01]  /*1e570*/  LDGSTS.E [R246+0x2c00c], desc[UR8][R176.64], !P3 ;  /* 0x2c00c000b0f67fae */ /* 0x000fe2000d921848 */
[----:B------:R-:W-:-:S02]  /*1e580*/  ISETP.GE.U32.AND P3, PT, R4, 0x7ffffe93, PT ;  /* 0x7ffffe930400780c */ /* 0x000fc40003f66070 */
[----:B------:R-:W-:Y:S02]  /*1e590*/  IADD3 R4, R82, -0xf0, RZ ;  /* 0xffffff1052047810 */ /* 0x000fe40007ffe0ff */
[----:B------:R-:W4:Y:S04]  /*1e5a0*/  LDL.64 R82, [R1+0xf80] ;  /* 0x000f800001527983 */ /* 0x000f280000100a00 */
[----:B------:R-:W3:Y:S04]  /*1e5b0*/  LDL.64 R194, [R1+0xf70] ;  /* 0x000f700001c27983 */ /* 0x000ee80000100a00 */
[----:B------:R-:W4:Y:S04]  /*1e5c0*/  LDL.64 R176, [R1+0xf78] ;  /* 0x000f780001b07983 */ /* 0x000f280000100a00 */
[----:B------:R-:W-:Y:S04]  /*1e5d0*/  LDGSTS.E [R246+0x30000], desc[UR8][R96.64], !P4 ;  /* 0x3000000060f67fae */ /* 0x000fe8000e121848 */
[----:B------:R-:W-:Y:S04]  /*1e5e0*/  LDGSTS.E [R246+0x34000], desc[UR8][R188.64], !P4 ;  /* 0x34000000bcf67fae */ /* 0x000fe8000e121848 */
[----:B------:R-:W4:Y:S04]  /*1e5f0*/  LDL.64 R96, [R1+0xf98] ;  /* 0x000f980001607983 */ /* 0x000f280000100a00 */
[----:B------:R-:W4:Y:S01]  /*1e600*/  LDL.64 R188, [R1+0xfa0] ;  /* 0x000fa00001bc7983 */ /* 0x000f220000100a00 */
[----:B------:R-:W-:-:S05]  /*1e610*/  VIADD R247, R248, 0xffffff11 ;  /* 0xffffff11f8f77836 */ /* 0x000fca0000000000 */
[----:B------:R-:W-:Y:S01]  /*1e620*/  ISETP.GE.U32.AND P4, PT, R247, 0x7ffffe92, PT ;  /* 0x7ffffe92f700780c */ /* 0x000fe20003f86070 */
[----:B------:R1:W-:Y:S04]  /*1e630*/  LDGSTS.E [R246+0x30004], desc[UR8][R70.64], !P5 ;  /* 0x3000400046f67fae */ /* 0x0003e8000e921848 */
[----:B------:R1:W-:Y:S01]  /*1e640*/  LDGSTS.E [R246+0x34004], desc[UR8][R80.64], !P5 ;  /* 0x3400400050f67fae */ /* 0x0003e2000e921848 */
[----:B------:R-:W-:Y:S01]  /*1e650*/  ISETP.GE.U32.AND P5, PT, R4, 0x7ffffe91, PT ;  /* 0x7ffffe910400780c */ /* 0x000fe20003fa6070 */
[----:B------:R-:W-:Y:S02]  /*1e660*/  VIADD R248, R87, 0xffffff6e ;  /* 0xffffff6e57f87836 */ /* 0x000fe40000000000 */
[----:B------:R-:W-:Y:S01]  /*1e670*/  VIADD R247, R86, 0xffffff6d ;  /* 0xffffff6d56f77836 */ /* 0x000fe20000000000 */
[----:B-1----:R-:W1:Y:S08]  /*1e680*/  LDC R71, c[0x0][0x230] ;  /* 0x00008c00ff477b82 */ /* 0x002e700000000800 */
[----:B------:R-:W1:Y:S01]  /*1e690*/  LDC R81, c[0x0][0x230] ;  /* 0x00008c00ff517b82 */ /* 0x000e620000000800 */
[----:B------:R-:W-:Y:S01]  /*1e6a0*/  LDGSTS.E [R246+0x30008], desc[UR8][R210.64], !P6 ;  /* 0x30008000d2f67fae */ /* 0x000fe2000f121848 */
[----:B------:R-:W-:-:S06]  /*1e6b0*/  VIADD R4, R8, 0xffffff6f ;  /* 0xffffff6f08047836 */ /* 0x000fcc0000000000 */
[----:B------:R-:W1:Y:S01]  /*1e6c0*/  LDC R8, c[0x0][0x230] ;  /* 0x00008c00ff087b82 */ /* 0x000e620000000800 */
[----:B------:R-:W4:Y:S04]  /*1e6d0*/  LDL.64 R86, [R1+0xda8] ;  /* 0x000da80001567983 */ /* 0x000f280000100a00 */
[----:B------:R-:W4:Y:S03]  /*1e6e0*/  LDL.64 R210, [R1+0xb58] ;  /* 0x000b580001d27983 */ /* 0x000f260000100a00 */
[----:B------:R-:W1:Y:S08]  /*1e6f0*/  LDC R80, c[0x0][0x230] ;  /* 0x00008c00ff507b82 */ /* 0x000e700000000800 */
[----:B------:R-:W1:Y:S01]  /*1e700*/  LDC R70, c[0x0][0x230] ;  /* 0x00008c00ff467b82 */ /* 0x000e620000000800 */
[----:B--2---:R-:W-:Y:S04]  /*1e710*/  LDGSTS.E [R246+0x34008], desc[UR8][R244.64], !P6 ;  /* 0x34008000f4f67fae */ /* 0x004fe8000f121848 */
[----:B------:R-:W-:Y:S04]  /*1e720*/  LDGSTS.E [R246+0x3000c], desc[UR8][R94.64], !P0 ;  /* 0x3000c0005ef67fae */ /* 0x000fe8000c121848 */
[----:B------:R-:W-:Y:S04]  /*1e730*/  LDGSTS.E [R246+0x3400c], desc[UR8][R208.64], !P0 ;  /* 0x3400c000d0f67fae */ /* 0x000fe8000c121848 */
[----:B------:R-:W-:Y:S04]  /*1e740*/  LDGSTS.E [R246+0x38000], desc[UR8][R144.64], !P1 ;  /* 0x3800000090f67fae */ /* 0x000fe8000c921848 */
[----:B------:R-:W2:Y:S01]  /*1e750*/  LDL.64 R244, [R1+0xb50] ;  /* 0x000b500001f47983 */ /* 0x000ea20000100a00 */
[----:B------:R-:W-:-:S03]  /*1e760*/  ISETP.GE.U32.AND P6, PT, R4, 0x7ffffef0, PT ;  /* 0x7ffffef00400780c */ /* 0x000fc60003fc6070 */
[----:B------:R-:W2:Y:S04]  /*1e770*/  LDL.64 R94, [R1+0xdb8] ;  /* 0x000db800015e7983 */ /* 0x000ea80000100a00 */
[----:B---3--:R-:W-:Y:S04]  /*1e780*/  LDGSTS.E [R246+0x3c000], desc[UR8][R194.64], !P1 ;  /* 0x3c000000c2f67fae */ /* 0x008fe8000c921848 */
[----:B----4-:R-:W-:Y:S04]  /*1e790*/  LDGSTS.E [R246+0x38004], desc[UR8][R176.64], !P3 ;  /* 0x38004000b0f67fae */ /* 0x010fe8000d921848 */
[----:B------:R-:W-:Y:S04]  /*1e7a0*/  LDGSTS.E [R246+0x3c004], desc[UR8][R82.64], !P3 ;  /* 0x3c00400052f67fae */ /* 0x000fe8000d921848 */
[----:B------:R-:W3:Y:S04]  /*1e7b0*/  LDL.64 R194, [R1+0xb48] ;  /* 0x000b480001c27983 */ /* 0x000ee80000100a00 */
[----:B------:R-:W-:Y:S04]  /*1e7c0*/  LDGSTS.E [R246+0x38008], desc[UR8][R148.64], !P4 ;  /* 0x3800800094f67fae */ /* 0x000fe8000e121848 */
[----:B------:R-:W4:Y:S04]  /*1e7d0*/  LDL.64 R176, [R1+0xb40] ;  /* 0x000b400001b07983 */ /* 0x000f280000100a00 */
[----:B------:R-:W-:Y:S04]  /*1e7e0*/  LDGSTS.E [R246+0x3c008], desc[UR8][R84.64], !P4 ;  /* 0x3c00800054f67fae */ /* 0x000fe8000e121848 */
[----:B------:R-:W-:Y:S04]  /*1e7f0*/  LDGSTS.E [R246+0x3800c], desc[UR8][R96.64], !P5 ;  /* 0x3800c00060f67fae */ /* 0x000fe8000e921848 */
[----:B------:R-:W4:Y:S04]  /*1e800*/  LDL.64 R144, [R1+0xb38] ;  /* 0x000b380001907983 */ /* 0x000f280000100a00 */
[----:B------:R1:W-:Y:S04]  /*1e810*/  LDGSTS.E [R246+0x3c00c], desc[UR8][R188.64], !P5 ;  /* 0x3c00c000bcf67fae */ /* 0x0003e8000e921848 */
[----:B------:R-:W4:Y:S01]  /*1e820*/  LDL.64 R96, [R1+0xb30] ;  /* 0x000b300001607983 */ /* 0x000f220000100a00 */
[----:B------:R-:W-:-:S03]  /*1e830*/  IADD3 R4, R9, -0x94, RZ ;  /* 0xffffff6c09047810 */ /* 0x000fc60007ffe0ff */
[----:B------:R-:W4:Y:S04]  /*1e840*/  LDL.64 R82, [R1+0xb20] ;  /* 0x000b200001527983 */ /* 0x000f280000100a00 */
[----:B------:R-:W4:Y:S01]  /*1e850*/  LDL.64 R188, [R1+0xb28] ;  /* 0x000b280001bc7983 */ /* 0x000f220000100a00 */
[----:B------:R-:W-:Y:S02]  /*1e860*/  ISETP.GE.U32.AND P5, PT, R248, 0x7ffffeef, PT ;  /* 0x7ffffeeff800780c */ /* 0x000fe40003fa6070 */
[----:B------:R-:W-:Y:S01]  /*1e870*/  ISETP.GE.U32.AND P4, PT, R247, 0x7ffffeee, PT ;  /* 0x7ffffeeef700780c */ /* 0x000fe20003f86070 */
[----:B------:R-:W4:Y:S01]  /*1e880*/  LDL.64 R148, [R1+0x958] ;  /* 0x0009580001947983 */ /* 0x000f220000100a00 */
[----:B------:R-:W-:-:S03]  /*1e890*/  ISETP.GE.U32.AND P3, PT, R4, 0x7ffffeed, PT ;  /* 0x7ffffeed0400780c */ /* 0x000fc60003f66070 */
[----:B------:R-:W4:Y:S04]  /*1e8a0*/  LDL.64 R84, [R1+0x950] ;  /* 0x0009500001547983 */ /* 0x000f280000100a00 */
[----:B------:R-:W4:Y:S04]  /*1e8b0*/  LDL.64 R208, [R1+0xdc8] ;  /* 0x000dc80001d07983 */ /* 0x000f280000100a00 */
[----:B------:R-:W-:Y:S01]  /*1e8c0*/  LDGSTS.E [R49+0x20000], desc[UR8][R210.64], !P6 ;  /* 0x20000000d2317fae */ /* 0x000fe2000f121848 */
[----:B-1----:R-:W-:Y:S01]  /*1e8d0*/  VIADD R246, R8, 0xffffff4e ;  /* 0xffffff4e08f67836 */ /* 0x002fe20000000000 */
[----:B------:R-:W1:Y:S08]  /*1e8e0*/  LDC R9, c[0x0][0x230] ;  /* 0x00008c00ff097b82 */ /* 0x000e700000000800 */
[----:B------:R-:W1:Y:S01]  /*1e8f0*/  LDC R247, c[0x0][0x230] ;  /* 0x00008c00fff77b82 */ /* 0x000e620000000800 */
[----:B------:R-:W4:Y:S07]  /*1e900*/  LDL.64 R210, [R1+0x948] ;  /* 0x0009480001d27983 */ /* 0x000f2e0000100a00 */
[----:B------:R-:W1:Y:S01]  /*1e910*/  LDC R248, c[0x0][0x230] ;  /* 0x00008c00fff87b82 */ /* 0x000e620000000800 */
[----:B--2---:R-:W-:Y:S01]  /*1e920*/  LDGSTS.E [R49+0x24000], desc[UR8][R244.64], !P6 ;  /* 0x24000000f4317fae */ /* 0x004fe2000f121848 */
[----:B------:R-:W-:Y:S01]  /*1e930*/  VIADD R4, R252, 0xffffff4f ;  /* 0xffffff4ffc047836 */ /* 0x000fe20000000000 */
[----:B------:R-:W-:-:S05]  /*1e940*/  ISETP.GE.U32.AND P0, PT, R246, 0x7ffffecf, PT ;  /* 0x7ffffecff600780c */ /* 0x000fca0003f06070 */
[----:B------:R-:W2:Y:S01]  /*1e950*/  LDC R8, c[0x0][0x230] ;  /* 0x00008c00ff087b82 */ /* 0x000ea20000000800 */
[----:B------:R-:W2:Y:S04]  /*1e960*/  LDL.64 R244, [R1+0x940] ;  /* 0x0009400001f47983 */ /* 0x000ea80000100a00 */
[----:B---3--:R-:W-:Y:S03]  /*1e970*/  LDGSTS.E [R49+0x20004], desc[UR8][R194.64], !P5 ;  /* 0x20004000c2317fae */ /* 0x008fe6000e921848 */
[----:B------:R-:W3:Y:S01]  /*1e980*/  LDC R252, c[0x0][0x230] ;  /* 0x00008c00fffc7b82 */ /* 0x000ee20000000800 */
[----:B----4-:R-:W-:Y:S04]  /*1e990*/  LDGSTS.E [R49+0x24004], desc[UR8][R176.64], !P5 ;  /* 0x24004000b0317fae */ /* 0x010fe8000e921848 */
[----:B------:R-:W4:Y:S04]  /*1e9a0*/  LDL.64 R194, [R1+0x938] ;  /* 0x0009380001c27983 */ /* 0x000f280000100a00 */
[----:B------:R-:W3:Y:S04]  /*1e9b0*/  LDL.64 R176, [R1+0x930] ;  /* 0x0009300001b07983 */ /* 0x000ee80000100a00 */
[----:B------:R-:W-:Y:S04]  /*1e9c0*/  LDGSTS.E [R49+0x20008], desc[UR8][R144.64], !P4 ;  /* 0x2000800090317fae */ /* 0x000fe8000e121848 */
[----:B------:R-:W-:Y:S04]  /*1e9d0*/  LDGSTS.E [R49+0x24008], desc[UR8][R96.64], !P4 ;  /* 0x2400800060317fae */ /* 0x000fe8000e121848 */
[----:B------:R-:W-:Y:S04]  /*1e9e0*/  LDGSTS.E [R49+0x2000c], desc[UR8][R188.64], !P3 ;  /* 0x2000c000bc317fae */ /* 0x000fe8000d921848 */
[----:B------:R-:W3:Y:S01]  /*1e9f0*/  LDL.64 R96, [R1+0x928] ;  /* 0x0009280001607983 */ /* 0x000ee20000100a00 */
[----:B------:R-:W-:Y:S01]  /*1ea00*/  ISETP.GE.U32.AND P1, PT, R4, 0x7ffffed0, PT ;  /* 0x7ffffed00400780c */ /* 0x000fe20003f26070 */
[----:B------:R-:W-:-:S02]  /*1ea10*/  VIADD R246, R71, 0xffffff2f ;  /* 0xffffff2f47f67836 */ /* 0x000fc40000000000 */
[----:B------:R-:W3:Y:S04]  /*1ea20*/  LDL.64 R144, [R1+0xdd8] ;  /* 0x000dd80001907983 */ /* 0x000ee80000100a00 */
[----:B------:R-:W3:Y:S01]  /*1ea30*/  LDL.64 R188, [R1+0x920] ;  /* 0x0009200001bc7983 */ /* 0x000ee20000100a00 */
[----:B------:R-:W-:-:S03]  /*1ea40*/  VIADD R4, R81, 0xffffff4d ;  /* 0xffffff4d51047836 */ /* 0x000fc60000000000 */
[----:B------:R-:W-:Y:S02]  /*1ea50*/  LDGSTS.E [R49+0x2400c], desc[UR8][R82.64], !P3 ;  /* 0x2400c00052317fae */ /* 0x000fe4000d921848 */
[----:B------:R-:W-:Y:S02]  /*1ea60*/  ISETP.GE.U32.AND P6, PT, R4, 0x7ffffece, PT ;  /* 0x7ffffece0400780c */ /* 0x000fe40003fc6070 */
[----:B------:R-:W-:Y:S01]  /*1ea70*/  IADD3 R4, R80, -0xb4, RZ ;  /* 0xffffff4c50047810 */ /* 0x000fe20007ffe0ff */
[----:B------:R-:W-:Y:S03]  /*1ea80*/  LDGSTS.E [R49+0x28000], desc[UR8][R148.64], !P1 ;  /* 0x2800000094317fae */ /* 0x000fe6000c921848 */
[----:B------:R-:W-:Y:S01]  /*1ea90*/  ISETP.GE.U32.AND P5, PT, R4, 0x7ffffecd, PT ;  /* 0x7ffffecd0400780c */ /* 0x000fe20003fa6070 */
[----:B------:R-:W-:Y:S01]  /*1eaa0*/  VIADD R4, R70, 0xffffff2e ;  /* 0xffffff2e46047836 */ /* 0x000fe20000000000 */
[----:B------:R-:W-:Y:S04]  /*1eab0*/  LDGSTS.E [R49+0x2c000], desc[UR8][R84.64], !P1 ;  /* 0x2c00000054317fae */ /* 0x000fe8000c921848 */
[----:B------:R-:W3:Y:S04]  /*1eac0*/  LDL.64 R70, [R1+0xdb0] ;  /* 0x000db00001467983 */ /* 0x000ee80000100a00 */
[----:B------:R-:W3:Y:S04]  /*1ead0*/  LDL.64 R80, [R1+0xdd0] ;  /* 0x000dd00001507983 */ /* 0x000ee80000100a00 */
[----:B------:R-:W3:Y:S04]  /*1eae0*/  LDL.64 R84, [R1+0xdc0] ;  /* 0x000dc00001547983 */ /* 0x000ee80000100a00 */
[----:B------:R-:W-:Y:S04]  /*1eaf0*/  LDGSTS.E [R49+0x28004], desc[UR8][R210.64], !P0 ;  /* 0x28004000d2317fae */ /* 0x000fe8000c121848 */
[----:B------:R-:W3:Y:S04]  /*1eb00*/  LDL.64 R82, [R1+0xde0] ;  /* 0x000de00001527983 */ /* 0x000ee80000100a00 */
[----:B------:R-:W3:Y:S04]  /*1eb10*/  LDL.64 R148, [R1+0xfa8] ;  /* 0x000fa80001947983 */ /* 0x000ee80000100a00 */
[----:B------:R-:W3:Y:S04]  /*1eb20*/  LDL.64 R210, [R1+0xfb0] ;  /* 0x000fb00001d27983 */ /* 0x000ee80000100a00 */
[----:B--2---:R-:W-:Y:S04]  /*1eb30*/  LDGSTS.E [R49+0x2c004], desc[UR8][R244.64], !P0 ;  /* 0x2c004000f4317fae */ /* 0x004fe8000c121848 */
[----:B------:R-:W2:Y:S04]  /*1eb40*/  LDL.64 R244, [R1+0xfc8] ;  /* 0x000fc80001f47983 */ /* 0x000ea80000100a00 */
[----:B----4-:R-:W-:Y:S04]  /*1eb50*/  LDGSTS.E [R49+0x28008], desc[UR8][R194.64], !P6 ;  /* 0x28008000c2317fae */ /* 0x010fe8000f121848 */
[----:B---3--:R-:W-:Y:S04]  /*1eb60*/  LDGSTS.E [R49+0x2c008], desc[UR8][R176.64], !P6 ;  /* 0x2c008000b0317fae */ /* 0x008fe8000f121848 */
[----:B------:R-:W3:Y:S04]  /*1eb70*/  LDL.64 R194, [R1+0xfb8] ;  /* 0x000fb80001c27983 */ /* 0x000ee80000100a00 */
[----:B------:R-:W4:Y:S04]  /*1eb80*/  LDL.64 R176, [R1+0xfc0] ;  /* 0x000fc00001b07983 */ /* 0x000f280000100a00 */
[----:B------:R-:W-:Y:S04]  /*1eb90*/  LDGSTS.E [R49+0x2800c], desc[UR8][R96.64], !P5 ;  /* 0x2800c00060317fae */ /* 0x000fe8000e921848 */
[----:B------:R-:W-:Y:S04]  /*1eba0*/  LDGSTS.E [R49+0x2c00c], desc[UR8][R188.64], !P5 ;  /* 0x2c00c000bc317fae */ /* 0x000fe8000e921848 */
[----:B------:R-:W2:Y:S04]  /*1ebb0*/  LDL.64 R96, [R1+0xfd0] ;  /* 0x000fd00001607983 */ /* 0x000ea80000100a00 */
[----:B------:R-:W2:Y:S01]  /*1ebc0*/  LDL.64 R188, [R1+0xfd8] ;  /* 0x000fd80001bc7983 */ /* 0x000ea20000100a00 */
[----:B------:R-:W-:Y:S01]  /*1ebd0*/  ISETP.GE.U32.AND P4, PT, R246, 0x7ffffeb0, PT ;  /* 0x7ffffeb0f600780c */ /* 0x000fe20003f86070 */
[----:B-1----:R-:W-:Y:S01]  /*1ebe0*/  VIADD R246, R9, 0xffffff2d ;  /* 0xffffff2d09f67836 */ /* 0x002fe20000000000 */
[----:B------:R-:W-:Y:S01]  /*1ebf0*/  ISETP.GE.U32.AND P3, PT, R4, 0x7ffffeaf, PT ;  /* 0x7ffffeaf0400780c */ /* 0x000fe20003f66070 */
[----:B------:R-:W1:Y:S01]  /*1ec00*/  LDC R9, c[0x0][0x230] ;  /* 0x00008c00ff097b82 */ /* 0x000e620000000800 */
[----:B------:R-:W-:-:S02]  /*1ec10*/  IADD3 R4, R8, -0xd4, RZ ;  /* 0xffffff2c08047810 */ /* 0x000fc40007ffe0ff */
[----:B------:R-:W-:Y:S01]  /*1ec20*/  ISETP.GE.U32.AND P1, PT, R246, 0x7ffffeae, PT ;  /* 0x7ffffeaef600780c */ /* 0x000fe20003f26070 */
[----:B------:R-:W-:Y:S01]  /*1ec30*/  VIADD R246, R247, 0xffffff0f ;  /* 0xffffff0ff7f67836 */ /* 0x000fe20000000000 */
[----:B------:R-:W-:Y:S01]  /*1ec40*/  ISETP.GE.U32.AND P0, PT, R4, 0x7ffffead, PT ;  /* 0x7ffffead0400780c */ /* 0x000fe20003f06070 */
[----:B------:R-:W-:Y:S02]  /*1ec50*/  VIADD R4, R252, 0xffffff0e ;  /* 0xffffff0efc047836 */ /* 0x000fe40000000000 */
[----:B------:R-:W1:Y:S01]  /*1ec60*/  LDC R8, c[0x0][0x230] ;  /* 0x00008c00ff087b82 */ /* 0x000e620000000800 */
[----:B------:R-:W-:Y:S01]  /*1ec70*/  ISETP.GE.U32.AND P6, PT, R246, 0x7ffffe90, PT ;  /* 0x7ffffe90f600780c */ /* 0x000fe20003fc6070 */
[----:B------:R-:W-:Y:S01]  /*1ec80*/  VIADD R246, R248, 0xffffff0d ;  /* 0xffffff0df8f67836 */ /* 0x000fe20000000000 */
[----:B------:R-:W-:Y:S01]  /*1ec90*/  ISETP.GE.U32.AND P5, PT, R4, 0x7ffffe8f, PT ;  /* 0x7ffffe8f0400780c */ /* 0x000fe20003fa6070 */
[----:B------:R-:W-:Y:S01]  /*1eca0*/  LDGSTS.E [R49+0x30000], desc[UR8][R86.64], !P4 ;  /* 0x3000000056317fae */ /* 0x000fe2000e121848 */
[----:B------:R-:W-:-:S03]  /*1ecb0*/  IADD3 R4, R102, -0xf4, RZ ;  /* 0xffffff0c66047810 */ /* 0x000fc60007ffe0ff */
[----:B------:R-:W-:Y:S01]  /*1ecc0*/  LDGSTS.E [R49+0x34000], desc[UR8][R70.64], !P4 ;  /* 0x3400000046317fae */ /* 0x000fe2000e121848 */
[----:B------:R-:W-:Y:S01]  /*1ecd0*/  ISETP.GE.U32.AND P4, PT, R246, 0x7ffffe8e, PT ;  /* 0x7ffffe8ef600780c */ /* 0x000fe20003f86070 */
[----:B------:R-:W1:Y:S02]  /*1ece0*/  LDC R248, c[0x0][0x230] ;  /* 0x00008c00fff87b82 */ /* 0x000e640000000800 */
[----:B------:R-:W-:Y:S04]  /*1ecf0*/  LDGSTS.E [R49+0x30004], desc[UR8][R94.64], !P3 ;  /* 0x300040005e317fae */ /* 0x000fe8000d921848 */
[----:B------:R1:W-:Y:S01]  /*1ed00*/  LDGSTS.E [R49+0x34004], desc[UR8][R84.64], !P3 ;  /* 0x3400400054317fae */ /* 0x0003e2000d921848 */
[----:B------:R-:W-:Y:S01]  /*1ed10*/  ISETP.GE.U32.AND P3, PT, R4, 0x7ffffe8d, PT ;  /* 0x7ffffe8d0400780c */ /* 0x000fe20003f66070 */
[----:B------:R-:W2:Y:S02]  /*1ed20*/  LDC R247, c[0x0][0x230] ;  /* 0x00008c00fff77b82 */ /* 0x000ea40000000800 */
[----:B------:R-:W-:Y:S04]  /*1ed30*/  LDGSTS.E [R49+0x30008], desc[UR8][R208.64], !P1 ;  /* 0x30008000d0317fae */ /* 0x000fe8000c921848 */
[----:B------:R-:W-:Y:S02]  /*1ed40*/  LDGSTS.E [R49+0x34008], desc[UR8][R80.64], !P1 ;  /* 0x3400800050317fae */ /* 0x000fe4000c921848 */
[----:B------:R-:W2:Y:S02]  /*1ed50*/  LDC R252, c[0x0][0x230] ;  /* 0x00008c00fffc7b82 */ /* 0x000ea40000000800 */
[----:B------:R-:W-:Y:S04]  /*1ed60*/  LDGSTS.E [R49+0x3000c], desc[UR8][R144.64], !P0 ;  /* 0x3000c00090317fae */ /* 0x000fe8000c121848 */
[----:B------:R-:W-:Y:S02]  /*1ed70*/  LDGSTS.E [R49+0x3400c], desc[UR8][R82.64], !P0 ;  /* 0x3400c00052317fae */ /* 0x000fe4000c121848 */
[----:B-1----:R-:W1:Y:S02]  /*1ed80*/  LDC R85, c[0x0][0x230] ;  /* 0x00008c00ff557b82 */ /* 0x002e640000000800 */
[----:B------:R-:W-:Y:S04]  /*1ed90*/  LDGSTS.E [R49+0x38000], desc[UR8][R148.64], !P6 ;  /* 0x3800000094317fae */ /* 0x000fe8000f121848 */
[----:B------:R-:W-:Y:S02]  /*1eda0*/  LDGSTS.E [R49+0x3c000], desc[UR8][R210.64], !P6 ;  /* 0x3c000000d2317fae */ /* 0x000fe4000f121848 */
[----:B------:R-:W1:Y:S08]  /*1edb0*/  LDC R84, c[0x0][0x230] ;  /* 0x00008c00ff547b82 */ /* 0x000e700000000800 */
[----:B------:R-:W1:Y:S08]  /*1edc0*/  LDC R71, c[0x0][0x230] ;  /* 0x00008c00ff477b82 */ /* 0x000e700000000800 */
[----:B------:R-:W1:Y:S08]  /*1edd0*/  LDC R70, c[0x0][0x230] ;  /* 0x00008c00ff467b82 */ /* 0x000e700000000800 */
[----:B------:R-:W1:Y:S01]  /*1ede0*/  LDC R86, c[0x0][0x230] ;  /* 0x00008c00ff567b82 */ /* 0x000e620000000800 */
[----:B---3--:R-:W-:Y:S04]  /*1edf0*/  LDGSTS.E [R49+0x38004], desc[UR8][R194.64], !P5 ;  /* 0x38004000c2317fae */ /* 0x008fe8000e921848 */
[----:B----4-:R-:W-:Y:S04]  /*1ee00*/  LDGSTS.E [R49+0x3c004], desc[UR8][R176.64], !P5 ;  /* 0x3c004000b0317fae */ /* 0x010fe8000e921848 */
[----:B--2---:R-:W-:Y:S04]  /*1ee10*/  LDGSTS.E [R49+0x38008], desc[UR8][R244.64], !P4 ;  /* 0x38008000f4317fae */ /* 0x004fe8000e121848 */
[----:B------:R-:W2:Y:S04]  /*1ee20*/  LDL.64 R194, [R1+0xb18] ;  /* 0x000b180001c27983 */ /* 0x000ea80000100a00 */
[----:B------:R-:W3:Y:S04]  /*1ee30*/  LDL.64 R176, [R1+0xb10] ;  /* 0x000b100001b07983 */ /* 0x000ee80000100a00 */
[----:B------:R-:W-:Y:S04]  /*1ee40*/  LDGSTS.E [R49+0x3c008], desc[UR8][R96.64], !P4 ;  /* 0x3c00800060317fae */ /* 0x000fe8000e121848 */
[----:B------:R-:W-:Y:S04]  /*1ee50*/  LDGSTS.E [R49+0x3800c], desc[UR8][R188.64], !P3 ;  /* 0x3800c000bc317fae */ /* 0x000fe8000d921848 */
[----:B------:R4:W-:Y:S04]  /*1ee60*/  LDGSTS.E [R49+0x3c00c], desc[UR8][R2.64], !P3 ;  /* 0x3c00c00002317fae */ /* 0x0009e8000d921848 */
[----:B------:R-:W2:Y:S01]  /*1ee70*/  LDL.LU.64 R2, [R1+0x1b68] ;  /* 0x001b680001027983 */ /* 0x000ea20000300a00 */
[----:B------:R-:W-:-:S02]  /*1ee80*/  VIADD R4, R8, 0xffffff6a ;  /* 0xffffff6a08047836 */ /* 0x000fc40000000000 */
[----:B------:R-:W-:Y:S01]  /*1ee90*/  VIADD R246, R9, 0xffffff6b ;  /* 0xffffff6b09f67836 */ /* 0x000fe20000000000 */
[----:B------:R-:W3:Y:S01]  /*1eea0*/  LDL.64 R208, [R1+0xb08] ;  /* 0x000b080001d07983 */ /* 0x000ee20000100a00 */
[----:B------:R-:W3:Y:S01]  /*1eeb0*/  LDC R9, c[0x0][0x230] ;  /* 0x00008c00ff097b82 */ /* 0x000ee20000000800 */
[----:B------:R-:W-:Y:S02]  /*1eec0*/  ISETP.GE.U32.AND P3, PT, R4, 0x7ffffeeb, PT ;  /* 0x7ffffeeb0400780c */ /* 0x000fe40003f66070 */
[----:B------:R-:W3:Y:S01]  /*1eed0*/  LDL.64 R80, [R1+0xb00] ;  /* 0x000b000001507983 */ /* 0x000ee20000100a00 */
[----:B-1----:R-:W-:-:S03]  /*1eee0*/  VIADD R4, R85, 0xffffff4a ;  /* 0xffffff4a55047836 */ /* 0x002fc60000000000 */
[----:B------:R-:W3:Y:S01]  /*1eef0*/  LDL.64 R144, [R1+0xaf8] ;  /* 0x000af80001907983 */ /* 0x000ee20000100a00 */
[----:B------:R-:W-:-:S03]  /*1ef00*/  VIADD R247, R247, 0xffffff69 ;  /* 0xffffff69f7f77836 */ /* 0x000fc60000000000 */
[----:B------:R-:W3:Y:S01]  /*1ef10*/  LDL.64 R82, [R1+0xaf0] ;  /* 0x000af00001527983 */ /* 0x000ee20000100a00 */
[----:B------:R-:W-:-:S03]  /*1ef20*/  ISETP.GE.U32.AND P0, PT, R4, 0x7ffffecb, PT ;  /* 0x7ffffecb0400780c */ /* 0x000fc60003f06070 */
[----:B------:R-:W3:Y:S01]  /*1ef30*/  LDL.64 R148, [R1+0xae8] ;  /* 0x000ae80001947983 */ /* 0x000ee20000100a00 */
[----:B------:R-:W-:Y:S01]  /*1ef40*/  VIADD R4, R84, 0xffffff49 ;  /* 0xffffff4954047836 */ /* 0x000fe20000000000 */
[----:B------:R-:W1:Y:S02]  /*1ef50*/  LDC R8, c[0x0][0x230] ;  /* 0x00008c00ff087b82 */ /* 0x000e640000000800 */
[----:B------:R-:W3:Y:S04]  /*1ef60*/  LDL.64 R188, [R1+0xae0] ;  /* 0x000ae00001bc7983 */ /* 0x000ee80000100a00 */
[----:B------:R-:W3:Y:S04]  /*1ef70*/  LDL.64 R210, [R1+0x918] ;  /* 0x0009180001d27983 */ /* 0x000ee80000100a00 */
[----:B------:R-:W3:Y:S04]  /*1ef80*/  LDL.64 R244, [R1+0x910] ;  /* 0x0009100001f47983 */ /* 0x000ee80000100a00 */
[----:B------:R-:W3:Y:S04]  /*1ef90*/  LDL.64 R84, [R1+0x908] ;  /* 0x0009080001547983 */ /* 0x000ee80000100a00 */
[----:B------:R-:W3:Y:S01]  /*1efa0*/  LDL.64 R96, [R1+0x900] ;  /* 0x0009000001607983 */ /* 0x000ee20000100a00 */
[----:B------:R-:W-:-:S02]  /*1efb0*/  ISETP.GE.U32.AND P1, PT, R246, 0x7ffffeec, PT ;  /* 0x7ffffeecf600780c */ /* 0x000fc40003f26070 */
[----:B------:R-:W-:Y:S01]  /*1efc0*/  IADD3 R246, R248, -0x98, RZ ;  /* 0xffffff68f8f67810 */ /* 0x000fe20007ffe0ff */
[----:B----4-:R-:W-:Y:S01]  /*1efd0*/  VIADD R49, R252, 0xffffff4b ;  /* 0xffffff4bfc317836 */ /* 0x010fe20000000000 */
[----:B------:R-:W-:Y:S01]  /*1efe0*/  ISETP.GE.U32.AND P4, PT, R247, 0x7ffffeea, PT ;  /* 0x7ffffeeaf700780c */ /* 0x000fe20003f86070 */
[----:B------:R-:W4:Y:S01]  /*1eff0*/  LDL.64 R250, [R1+0xde8] ;  /* 0x000de80001fa7983 */ /* 0x000f220000100a00 */
[----:B------:R-:W-:Y:S01]  /*1f000*/  ISETP.GE.U32.AND P5, PT, R246, 0x7ffffee9, PT ;  /* 0x7ffffee9f600780c */ /* 0x000fe20003fa6070 */
[----:B------:R-:W1:Y:S02]  /*1f010*/  LDC R247, c[0x0][0x230] ;  /* 0x00008c00fff77b82 */ /* 0x000e640000000800 */
[----:B------:R-:W4:Y:S04]  /*1f020*/  LDL.64 R102, [R1+0xdf0] ;  /* 0x000df00001667983 */ /* 0x000f280000100a00 */
[----:B------:R-:W4:Y:S02]  /*1f030*/  LDL.64 R94, [R1+0xe10] ;  /* 0x000e1000015e7983 */ /* 0x000f240000100a00 */
[----:B------:R-:W1:Y:S02]  /*1f040*/  LDC R246, c[0x0][0x230] ;  /* 0x00008c00fff67b82 */ /* 0x000e640000000800 */
[----:B--2---:R-:W-:Y:S06]  /*1f050*/  LDGSTS.E [R2+0x20000], desc[UR8][R194.64], !P1 ;  /* 0x20000000c2027fae */ /* 0x004fec000c921848 */
[----:B------:R-:W2:Y:S01]  /*1f060*/  LDC R248, c[0x0][0x230] ;  /* 0x00008c00fff87b82 */ /* 0x000ea20000000800 */
[----:B---3--:R-:W-:Y:S01]  /*1f070*/  LDGSTS.E [R2+0x24000], desc[UR8][R176.64], !P1 ;  /* 0x24000000b0027fae */ /* 0x008fe2000c921848 */
[----:B------:R-:W-:-:S06]  /*1f080*/  ISETP.GE.U32.AND P6, PT, R49, 0x7ffffecc, PT ;  /* 0x7ffffecc3100780c */ /* 0x000fcc0003fc6070 */
[----:B------:R-:W3:Y:S01]  /*1f090*/  LDC R252, c[0x0][0x230] ;  /* 0x00008c00fffc7b82 */ /* 0x000ee20000000800 */
[----:B------:R-:W2:Y:S04]  /*1f0a0*/  LDL.64 R194, [R1+0x8f8] ;  /* 0x0008f80001c27983 */ /* 0x000ea80000100a00 */
[----:B------:R-:W4:Y:S01]  /*1f0b0*/  LDL.64 R176, [R1+0x8f0] ;  /* 0x0008f00001b07983 */ /* 0x000f220000100a00 */
[----:B------:R-:W-:-:S03]  /*1f0c0*/  IADD3 R49, R71, -0xb8, RZ ;  /* 0xffffff4847317810 */ /* 0x000fc60007ffe0ff */
[----:B------:R-:W-:Y:S04]  /*1f0d0*/  LDGSTS.E [R2+0x20004], desc[UR8][R208.64], !P3 ;  /* 0x20004000d0027fae */ /* 0x000fe8000d921848 */
[----:B------:R-:W-:Y:S01]  /*1f0e0*/  LDGSTS.E [R2+0x24004], desc[UR8][R80.64], !P3 ;  /* 0x2400400050027fae */ /* 0x000fe2000d921848 */
[----:B------:R-:W-:Y:S01]  /*1f0f0*/  ISETP.GE.U32.AND P3, PT, R49, 0x7ffffec9, PT ;  /* 0x7ffffec93100780c */ /* 0x000fe20003f66070 */
[----:B------:R-:W-:Y:S02]  /*1f100*/  VIADD R49, R9, 0xffffff2a ;  /* 0xffffff2a09317836 */ /* 0x000fe40000000000 */
[----:B------:R-:W-:Y:S04]  /*1f110*/  LDGSTS.E [R2+0x20008], desc[UR8][R144.64], !P4 ;  /* 0x2000800090027fae */ /* 0x000fe8000e121848 */
[----:B------:R-:W-:Y:S04]  /*1f120*/  LDGSTS.E [R2+0x24008], desc[UR8][R82.64], !P4 ;  /* 0x2400800052027fae */ /* 0x000fe8000e121848 */
[----:B------:R-:W-:Y:S04]  /*1f130*/  LDGSTS.E [R2+0x2000c], desc[UR8][R148.64], !P5 ;  /* 0x2000c00094027fae */ /* 0x000fe8000e921848 */
[----:B------:R-:W-:Y:S01]  /*1f140*/  LDGSTS.E [R2+0x2400c], desc[UR8][R188.64], !P5 ;  /* 0x2400c000bc027fae */ /* 0x000fe2000e921848 */
[----:B------:R-:W-:-:S02]  /*1f150*/  ISETP.GE.U32.AND P5, PT, R49, 0x7ffffeab, PT ;  /* 0x7ffffeab3100780c */ /* 0x000fc40003fa6070 */
[----:B-1----:R-:W-:Y:S01]  /*1f160*/  IADD3 R49, R246, -0xd8, RZ ;  /* 0xffffff28f6317810 */ /* 0x002fe20007ffe0ff */
[----:B------:R-:W-:Y:S04]  /*1f170*/  LDGSTS.E [R2+0x28000], desc[UR8][R210.64], !P6 ;  /* 0x28000000d2027fae */ /* 0x000fe8000f121848 */
[----:B------:R-:W-:Y:S04]  /*1f180*/  LDGSTS.E [R2+0x2c000], desc[UR8][R244.64], !P6 ;  /* 0x2c000000f4027fae */ /* 0x000fe8000f121848 */
[----:B------:R-:W-:Y:S04]  /*1f190*/  LDGSTS.E [R2+0x28004], desc[UR8][R84.64], !P0 ;  /* 0x2800400054027fae */ /* 0x000fe8000c121848 */
[----:B------:R-:W-:Y:S01]  /*1f1a0*/  LDGSTS.E [R2+0x2c004], desc[UR8][R96.64], !P0 ;  /* 0x2c00400060027fae */ /* 0x000fe2000c121848 */
[----:B------:R-:W-:Y:S01]  /*1f1b0*/  ISETP.GE.U32.AND P0, PT, R49, 0x7ffffea9, PT ;  /* 0x7ffffea93100780c */ /* 0x000fe20003f06070 */
[----:B------:R-:W-:-:S02]  /*1f1c0*/  VIADD R49, R247, 0xffffff0a ;  /* 0xffffff0af7317836 */ /* 0x000fc40000000000 */
[----:B------:R-:W3:Y:S01]  /*1f1d0*/  LDL.64 R188, [R1+0x8e8] ;  /* 0x0008e80001bc7983 */ /* 0x000ee20000100a00 */
[----:B------:R-:W-:-:S03]  /*1f1e0*/  ISETP.GE.U32.AND P1, PT, R4, 0x7ffffeca, PT ;  /* 0x7ffffeca0400780c */ /* 0x000fc60003f26070 */
[----:B------:R-:W3:Y:S01]  /*1f1f0*/  LDL.64 R246, [R1+0x8e0] ;  /* 0x0008e00001f67983 */ /* 0x000ee20000100a00 */
[----:B------:R-:W-:-:S03]  /*1f200*/  VIADD R4, R70, 0xffffff2b ;  /* 0xffffff2b46047836 */ /* 0x000fc60000000000 */
[----:B------:R-:W3:Y:S02]  /*1f210*/  LDL.64 R70, [R1+0xdf8] ;  /* 0x000df80001467983 */ /* 0x000ee40000100a00 */
[----:B------:R-:W-:Y:S02]  /*1f220*/  ISETP.GE.U32.AND P4, PT, R4, 0x7ffffeac, PT ;  /* 0x7ffffeac0400780c */ /* 0x000fe40003f86070 */
[----:B------:R-:W3:Y:S01]  /*1f230*/  LDL.64 R84, [R1+0xe00] ;  /* 0x000e000001547983 */ /* 0x000ee20000100a00 */
[----:B------:R-:W-:-:S03]  /*1f240*/  VIADD R4, R8, 0xffffff29 ;  /* 0xffffff2908047836 */ /* 0x000fc60000000000 */
        /* <DEDUP_REMOVED lines=9> */
[----:B--2---:R-:W-:Y:S04]  /*1f2e0*/  LDGSTS.E [R2+0x28008], desc[UR8][R194.64], !P1 ;  /* 0x28008000c2027fae */ /* 0x004fe8000c921848 */
[----:B----4-:R-:W-:Y:S04]  /*1f2f0*/  LDGSTS.E [R2+0x2c008], desc[UR8][R176.64], !P1 ;  /* 0x2c008000b0027fae */ /* 0x010fe8000c921848 */
[----:B------:R-:W2:Y:S04]  /*1f300*/  LDL.64 R194, [R1+0x1018] ;  /* 0x0010180001c27983 */ /* 0x000ea80000100a00 */
[----:B------:R-:W4:Y:S01]  /*1f310*/  LDL.64 R176, [R1+0x1020] ;  /* 0x0010200001b07983 */ /* 0x000f220000100a00 */
[----:B------:R-:W-:Y:S01]  /*1f320*/  ISETP.GE.U32.AND P6, PT, R4, 0x7ffffeaa, PT ;  /* 0x7ffffeaa0400780c */ /* 0x000fe20003fc6070 */
[----:B------:R-:W-:-:S02]  /*1f330*/  VIADD R4, R248, 0xffffff0b ;  /* 0xffffff0bf8047836 */ /* 0x000fc40000000000 */
[----:B------:R-:W1:Y:S03]  /*1f340*/  LDC R248, c[0x0][0x230] ;  /* 0x00008c00fff87b82 */ /* 0x000e660000000800 */
[----:B------:R-:W-:Y:S01]  /*1f350*/  ISETP.GE.U32.AND P1, PT, R4, 0x7ffffe8c, PT ;  /* 0x7ffffe8c0400780c */ /* 0x000fe20003f26070 */
[----:B---3--:R-:W-:-:S04]  /*1f360*/  VIADD R4, R252, 0xffffff09 ;  /* 0xffffff09fc047836 */ /* 0x008fc80000000000 */
[----:B------:R-:W3:Y:S01]  /*1f370*/  LDC R252, c[0x0][0x230] ;  /* 0x00008c00fffc7b82 */ /* 0x000ee20000000800 */
[----:B------:R-:W-:Y:S04]  /*1f380*/  LDGSTS.E [R2+0x2800c], desc[UR8][R188.64], !P3 ;  /* 0x2800c000bc027fae */ /* 0x000fe8000d921848 */
[----:B------:R1:W-:Y:S01]  /*1f390*/  LDGSTS.E [R2+0x2c00c], desc[UR8][R246.64], !P3 ;  /* 0x2c00c000f6027fae */ /* 0x0003e2000d921848 */
[----:B------:R-:W-:Y:S02]  /*1f3a0*/  ISETP.GE.U32.AND P3, PT, R49, 0x7ffffe8b, PT ;  /* 0x7ffffe8b3100780c */ /* 0x000fe40003f66070 */
[----:B------:R-:W3:Y:S01]  /*1f3b0*/  LDC R49, c[0x0][0x230] ;  /* 0x00008c00ff317b82 */ /* 0x000ee20000000800 */
[----:B------:R-:W-:Y:S04]  /*1f3c0*/  LDGSTS.E [R2+0x30000], desc[UR8][R250.64], !P4 ;  /* 0x30000000fa027fae */ /* 0x000fe8000e121848 */
[----:B------:R-:W-:Y:S01]  /*1f3d0*/  LDGSTS.E [R2+0x34000], desc[UR8][R102.64], !P4 ;  /* 0x3400000066027fae */ /* 0x000fe2000e121848 */
[----:B------:R-:W-:-:S02]  /*1f3e0*/  ISETP.GE.U32.AND P4, PT, R4, 0x7ffffe8a, PT ;  /* 0x7ffffe8a0400780c */ /* 0x000fc40003f86070 */
[----:B------:R-:W-:Y:S01]  /*1f3f0*/  IADD3 R4, R86, -0xf8, RZ ;  /* 0xffffff0856047810 */ /* 0x000fe20007ffe0ff */
[----:B------:R-:W-:Y:S01]  /*1f400*/  LDGSTS.E [R2+0x30004], desc[UR8][R70.64], !P5 ;  /* 0x3000400046027fae */ /* 0x000fe2000e921848 */
[----:B-1----:R-:W1:Y:S03]  /*1f410*/  LDC R246, c[0x0][0x230] ;  /* 0x00008c00fff67b82 */ /* 0x002e660000000800 */
[----:B------:R3:W-:Y:S01]  /*1f420*/  LDGSTS.E [R2+0x34004], desc[UR8][R84.64], !P5 ;  /* 0x3400400054027fae */ /* 0x0007e2000e921848 */
[----:B------:R-:W-:-:S03]  /*1f430*/  ISETP.GE.U32.AND P5, PT, R4, 0x7ffffe89, PT ;  /* 0x7ffffe890400780c */ /* 0x000fc60003fa6070 */
[----:B------:R1:W-:Y:S01]  /*1f440*/  LDGSTS.E [R2+0x30008], desc[UR8][R8.64], !P6 ;  /* 0x3000800008027fae */ /* 0x0003e2000f121848 */
[----:B------:R-:W1:Y:S03]  /*1f450*/  LDC R247, c[0x0][0x230] ;  /* 0x00008c00fff77b82 */ /* 0x000e660000000800 */
[----:B------:R-:W-:Y:S04]  /*1f460*/  LDGSTS.E [R2+0x34008], desc[UR8][R94.64], !P6 ;  /* 0x340080005e027fae */ /* 0x000fe8000f121848 */
[----:B------:R-:W-:Y:S01]  /*1f470*/  LDGSTS.E [R2+0x3000c], desc[UR8][R208.64], !P0 ;  /* 0x3000c000d0027fae */ /* 0x000fe2000c121848 */
[----:B---3--:R-:W3:Y:S03]  /*1f480*/  LDC R84, c[0x0][0x230] ;  /* 0x00008c00ff547b82 */ /* 0x008ee60000000800 */
[----:B------:R-:W-:Y:S04]  /*1f490*/  LDGSTS.E [R2+0x3400c], desc[UR8][R80.64], !P0 ;  /* 0x3400c00050027fae */ /* 0x000fe8000c121848 */
[----:B------:R-:W-:Y:S04]  /*1f4a0*/  LDGSTS.E [R2+0x38000], desc[UR8][R144.64], !P1 ;  /* 0x3800000090027fae */ /* 0x000fe8000c921848 */
[----:B------:R-:W3:Y:S01]  /*1f4b0*/  LDL.LU.64 R188, [R1+0x1b60] ;  /* 0x001b600001bc7983 */ /* 0x000ee20000300a00 */
[----:B-1----:R-:W-:Y:S01]  /*1f4c0*/  VIADD R246, R246, 0xffffff67 ;  /* 0xffffff67f6f67836 */ /* 0x002fe20000000000 */
[----:B------:R-:W1:Y:S02]  /*1f4d0*/  LDC R70, c[0x0][0x230] ;  /* 0x00008c00ff467b82 */ /* 0x000e640000000800 */
[----:B------:R-:W-:Y:S04]  /*1f4e0*/  LDGSTS.E [R2+0x3c000], desc[UR8][R82.64], !P1 ;  /* 0x3c00000052027fae */ /* 0x000fe8000c921848 */
[----:B------:R-:W-:Y:S02]  /*1f4f0*/  LDGSTS.E [R2+0x38004], desc[UR8][R148.64], !P3 ;  /* 0x3800400094027fae */ /* 0x000fe4000d921848 */
[----:B------:R-:W1:Y:S02]  /*1f500*/  LDC R71, c[0x0][0x230] ;  /* 0x00008c00ff477b82 */ /* 0x000e640000000800 */
[----:B------:R-:W-:Y:S04]  /*1f510*/  LDGSTS.E [R2+0x3c004], desc[UR8][R210.64], !P3 ;  /* 0x3c004000d2027fae */ /* 0x000fe8000d921848 */
[----:B------:R-:W-:Y:S02]  /*1f520*/  LDGSTS.E [R2+0x38008], desc[UR8][R244.64], !P4 ;  /* 0x38008000f4027fae */ /* 0x000fe4000e121848 */
[----:B------:R-:W1:Y:S02]  /*1f530*/  LDC R8, c[0x0][0x230] ;  /* 0x00008c00ff087b82 */ /* 0x000e640000000800 */
[----:B------:R-:W-:Y:S01]  /*1f540*/  LDGSTS.E [R2+0x3c008], desc[UR8][R96.64], !P4 ;  /* 0x3c00800060027fae */ /* 0x000fe2000e121848 */
[----:B------:R-:W-:-:S03]  /*1f550*/  ISETP.GE.U32.AND P1, PT, R246, 0x7ffffee8, PT ;  /* 0x7ffffee8f600780c */ /* 0x000fc60003f26070 */
[----:B------:R-:W3:Y:S01]  /*1f560*/  LDL.64 R94, [R1+0xac8] ;  /* 0x000ac800015e7983 */ /* 0x000ee20000100a00 */
[----:B------:R-:W-:Y:S01]  /*1f570*/  VIADD R49, R49, 0xffffff66 ;  /* 0xffffff6631317836 */ /* 0x000fe20000000000 */
[----:B------:R-:W1:Y:S02]  /*1f580*/  LDC R246, c[0x0][0x230] ;  /* 0x00008c00fff67b82 */ /* 0x000e640000000800 */
[----:B------:R-:W3:Y:S04]  /*1f590*/  LDL.64 R208, [R1+0xac0] ;  /* 0x000ac00001d07983 */ /* 0x000ee80000100a00 */
[----:B------:R-:W3:Y:S02]  /*1f5a0*/  LDL.64 R80, [R1+0xab8] ;  /* 0x000ab80001507983 */ /* 0x000ee40000100a00 */
[----:B------:R-:W1:Y:S02]  /*1f5b0*/  LDC R9, c[0x0][0x230] ;  /* 0x00008c00ff097b82 */ /* 0x000e640000000800 */
[----:B------:R-:W3:Y:S04]  /*1f5c0*/  LDL.64 R144, [R1+0xab0] ;  /* 0x000ab00001907983 */ /* 0x000ee80000100a00 */
[----:B------:R-:W3:Y:S04]  /*1f5d0*/  LDL.64 R82, [R1+0xaa8] ;  /* 0x000aa80001527983 */ /* 0x000ee80000100a00 */
[----:B------:R-:W3:Y:S04]  /*1f5e0*/  LDL.64 R148, [R1+0xaa0] ;  /* 0x000aa00001947983 */ /* 0x000ee80000100a00 */
[----:B------:R-:W3:Y:S04]  /*1f5f0*/  LDL.64 R210, [R1+0x8d8] ;  /* 0x0008d80001d27983 */ /* 0x000ee80000100a00 */
[----:B------:R-:W3:Y:S04]  /*1f600*/  LDL.64 R244, [R1+0x8d0] ;  /* 0x0008d00001f47983 */ /* 0x000ee80000100a00 */
[----:B------:R-:W3:Y:S01]  /*1f610*/  LDL.64 R96, [R1+0x8c0] ;  /* 0x0008c00001607983 */ /* 0x000ee20000100a00 */
[----:B------:R-:W-:-:S03]  /*1f620*/  VIADD R4, R247, 0xffffff65 ;  /* 0xffffff65f7047836 */ /* 0x000fc60000000000 */
[----:B------:R-:W3:Y:S04]  /*1f630*/  LDL.64 R102, [R1+0xc58] ;  /* 0x000c580001667983 */ /* 0x000ee80000100a00 */
[----:B------:R-:W3:Y:S04]  /*1f640*/  LDL.64 R86, [R1+0xc60] ;  /* 0x000c600001567983 */ /* 0x000ee80000100a00 */
[----:B------:R-:W3:Y:S04]  /*1f650*/  LDL.64 R250, [R1+0xe50] ;  /* 0x000e500001fa7983 */ /* 0x000ee80000100a00 */
[----:B--2---:R-:W-:Y:S01]  /*1f660*/  LDGSTS.E [R2+0x3800c], desc[UR8][R194.64], !P5 ;  /* 0x3800c000c2027fae */ /* 0x004fe2000e921848 */
[----:B------:R-:W-:Y:S01]  /*1f670*/  ISETP.GE.U32.AND P3, PT, R49, 0x7ffffee7, PT ;  /* 0x7ffffee73100780c */ /* 0x000fe20003f66070 */
[----:B------:R-:W2:Y:S02]  /*1f680*/  LDC R247, c[0x0][0x230] ;  /* 0x00008c00fff77b82 */ /* 0x000ea40000000800 */
[----:B----4-:R4:W-:Y:S01]  /*1f690*/  LDGSTS.E [R2+0x3c00c], desc[UR8][R176.64], !P5 ;  /* 0x3c00c000b0027fae */ /* 0x0109e2000e921848 */
[----:B------:R-:W-:-:S05]  /*1f6a0*/  ISETP.GE.U32.AND P4, PT, R4, 0x7ffffee6, PT ;  /* 0x7ffffee60400780c */ /* 0x000fca0003f86070 */
[----:B------:R-:W2:Y:S01]  /*1f6b0*/  LDC R49, c[0x0][0x230] ;  /* 0x00008c00ff317b82 */ /* 0x000ea20000000800 */
[----:B------:R-:W2:Y:S04]  /*1f6c0*/  LDL.64 R194, [R1+0xad8] ;  /* 0x000ad80001c27983 */ /* 0x000ea80000100a00 */
[----:B------:R-:W2:Y:S01]  /*1f6d0*/  LDL.64 R176, [R1+0xad0] ;  /* 0x000ad00001b07983 */ /* 0x000ea20000100a00 */
[----:B----4-:R-:W-:Y:S02]  /*1f6e0*/  IADD3 R2, R252, -0x9c, RZ ;  /* 0xffffff64fc027810 */ /* 0x010fe40007ffe0ff */
[----:B------:R-:W4:Y:S02]  /*1f6f0*/  LDC R252, c[0x0][0x230] ;  /* 0x00008c00fffc7b82 */ /* 0x000f240000000800 */
[----:B------:R-:W-:Y:S01]  /*1f700*/  ISETP.GE.U32.AND P5, PT, R2, 0x7ffffee5, PT ;  /* 0x7ffffee50200780c */ /* 0x000fe20003fa6070 */
[----:B---3--:R-:W-:-:S02]  /*1f710*/  VIADD R2, R84, 0xffffff46 ;  /* 0xffffff4654027836 */ /* 0x008fc40000000000 */
[----:B------:R-:W3:Y:S01]  /*1f720*/  LDL.64 R84, [R1+0x8c8] ;  /* 0x0008c80001547983 */ /* 0x000ee20000100a00 */
[----:B------:R-:W-:Y:S02]  /*1f730*/  VIADD R4, R248, 0xffffff47 ;  /* 0xffffff47f8047836 */ /* 0x000fe40000000000 */
[----:B------:R-:W-:Y:S01]  /*1f740*/  ISETP.GE.U32.AND P0, PT, R2, 0x7ffffec7, PT ;  /* 0x7ffffec70200780c */ /* 0x000fe20003f06070 */
[----:B------:R-:W3:Y:S02]  /*1f750*/  LDC R248, c[0x0][0x230] ;  /* 0x00008c00fff87b82 */ /* 0x000ee40000000800 */
[----:B------:R-:W-:Y:S01]  /*1f760*/  ISETP.GE.U32.AND P6, PT, R4, 0x7ffffec8, PT ;  /* 0x7ffffec80400780c */ /* 0x000fe20003fc6070 */
[----:B--2---:R-:W-:Y:S04]  /*1f770*/  LDGSTS.E [R189+0x20000], desc[UR8][R194.64], !P1 ;  /* 0x20000000c2bd7fae */ /* 0x004fe8000c921848 */
[----:B------:R-:W-:Y:S01]  /*1f780*/  LDGSTS.E [R189+0x24000], desc[UR8][R176.64], !P1 ;  /* 0x24000000b0bd7fae */ /* 0x000fe2000c921848 */
[----:B-1----:R-:W-:Y:S01]  /*1f790*/  IADD3 R2, R70, -0xbc, RZ ;  /* 0xffffff4446027810 */ /* 0x002fe20007ffe0ff */
[----:B------:R-:W-:-:S02]  /*1f7a0*/  VIADD R4, R71, 0xffffff45 ;  /* 0xffffff4547047836 */ /* 0x000fc40000000000 */
[----:B------:R-:W-:Y:S04]  /*1f7b0*/  LDGSTS.E [R189+0x20004], desc[UR8][R94.64], !P3 ;  /* 0x200040005ebd7fae */ /* 0x000fe8000d921848 */
[----:B------:R-:W2:Y:S04]  /*1f7c0*/  LDL.64 R194, [R1+0x8b8] ;  /* 0x0008b80001c27983 */ /* 0x000ea80000100a00 */
[----:B------:R-:W2:Y:S01]  /*1f7d0*/  LDL.64 R176, [R1+0xc50] ;  /* 0x000c500001b07983 */ /* 0x000ea20000100a00 */
[----:B------:R-:W-:-:S03]  /*1f7e0*/  ISETP.GE.U32.AND P1, PT, R4, 0x7ffffec6, PT ;  /* 0x7ffffec60400780c */ /* 0x000fc60003f26070 */
        /* <DEDUP_REMOVED lines=8> */
[----:B----4-:R-:W-:Y:S01]  /*1f870*/  IADD3 R2, R252, -0xdc, RZ ;  /* 0xffffff24fc027810 */ /* 0x010fe20007ffe0ff */
[----:B------:R-:W-:Y:S04]  /*1f880*/  LDGSTS.E [R189+0x28000], desc[UR8][R210.64], !P6 ;  /* 0x28000000d2bd7fae */ /* 0x000fe8000f121848 */
[----:B------:R-:W4:Y:S01]  /*1f890*/  LDL.64 R70, [R1+0xe28] ;  /* 0x000e280001467983 */ /* 0x000f220000100a00 */
[----:B------:R-:W-:Y:S01]  /*1f8a0*/  VIADD R4, R9, 0xffffff27 ;  /* 0xffffff2709047836 */ /* 0x000fe20000000000 */
[----:B------:R-:W1:Y:S02]  /*1f8b0*/  LDC R252, c[0x0][0x230] ;  /* 0x00008c00fffc7b82 */ /* 0x000e640000000800 */
[----:B------:R-:W-:Y:S04]  /*1f8c0*/  LDGSTS.E [R189+0x2c000], desc[UR8][R244.64], !P6 ;  /* 0x2c000000f4bd7fae */ /* 0x000fe8000f121848 */
[----:B---3--:R-:W-:Y:S04]  /*1f8d0*/  LDGSTS.E [R189+0x28004], desc[UR8][R84.64], !P0 ;  /* 0x2800400054bd7fae */ /* 0x008fe8000c121848 */
[----:B------:R-:W-:Y:S01]  /*1f8e0*/  LDGSTS.E [R189+0x2c004], desc[UR8][R96.64], !P0 ;  /* 0x2c00400060bd7fae */ /* 0x000fe2000c121848 */
[----:B------:R-:W-:Y:S01]  /*1f8f0*/  ISETP.GE.U32.AND P0, PT, R2, 0x7ffffea5, PT ;  /* 0x7ffffea50200780c */ /* 0x000fe20003f06070 */
[----:B------:R-:W-:-:S02]  /*1f900*/  VIADD R2, R247, 0xffffff07 ;  /* 0xffffff07f7027836 */ /* 0x000fc40000000000 */
        /* <DEDUP_REMOVED lines=12> */
[----:B------:R-:W-:Y:S01]  /*1f9d0*/  LDGSTS.E [R189+0x2c008], desc[UR8][R176.64], !P1 ;  /* 0x2c008000b0bd7fae */ /* 0x000fe2000c921848 */
[----:B------:R-:W-:Y:S01]  /*1f9e0*/  ISETP.GE.U32.AND P1, PT, R2, 0x7ffffe88, PT ;  /* 0x7ffffe880200780c */ /* 0x000fe20003f26070 */
[----:B------:R-:W-:-:S02]  /*1f9f0*/  VIADD R2, R246, 0xffffff05 ;  /* 0xffffff05f6027836 */ /* 0x000fc40000000000 */
[----:B------:R-:W2:Y:S04]  /*1fa00*/  LDL.64 R246, [R1+0xe30] ;  /* 0x000e300001f67983 */ /* 0x000ea80000100a00 */
[----:B------:R-:W3:Y:S04]  /*1fa10*/  LDL.64 R194, [R1+0x1058] ;  /* 0x0010580001c27983 */ /* 0x000ee80000100a00 */
[----:B------:R-:W3:Y:S01]  /*1fa20*/  LDL.64 R176, [R1+0x1060] ;  /* 0x0010600001b07983 */ /* 0x000ee20000100a00 */
[----:B------:R-:W-:Y:S01]  /*1fa30*/  ISETP.GE.U32.AND P4, PT, R4, 0x7ffffea8, PT ;  /* 0x7ffffea80400780c */ /* 0x000fe20003f86070 */
[----:B------:R-:W-:-:S02]  /*1fa40*/  VIADD R4, R248, 0xffffff25 ;  /* 0xffffff25f8047836 */ /* 0x000fc40000000000 */
[----:B------:R-:W1:Y:S01]  /*1fa50*/  LDC R248, c[0x0][0x230] ;  /* 0x00008c00fff87b82 */ /* 0x000e620000000800 */
[----:B------:R-:W-:Y:S04]  /*1fa60*/  LDGSTS.E [R189+0x2800c], desc[UR8][R102.64], !P3 ;  /* 0x2800c00066bd7fae */ /* 0x000fe8000d921848 */
[----:B------:R-:W-:Y:S01]  /*1fa70*/  LDGSTS.E [R189+0x2c00c], desc[UR8][R86.64], !P3 ;  /* 0x2c00c00056bd7fae */ /* 0x000fe2000d921848 */
[----:B------:R-:W-:-:S04]  /*1fa80*/  ISETP.GE.U32.AND P6, PT, R4, 0x7ffffea6, PT ;  /* 0x7ffffea60400780c */ /* 0x000fc80003fc6070 */
[----:B----4-:R-:W-:Y:S01]  /*1fa90*/  LDGSTS.E [R189+0x30000], desc[UR8][R70.64], !P4 ;  /* 0x3000000046bd7fae */ /* 0x010fe2000e121848 */
[----:B------:R-:W-:Y:S02]  /*1faa0*/  VIADD R4, R49, 0xffffff06 ;  /* 0xffffff0631047836 */ /* 0x000fe40000000000 */
[----:B------:R-:W4:Y:S01]  /*1fab0*/  LDC R49, c[0x0][0x230] ;  /* 0x00008c00ff317b82 */ /* 0x000f220000000800 */
[----:B------:R-:W3:Y:S02]  /*1fac0*/  LDL.LU.64 R102, [R1+0x1b58] ;  /* 0x001b580001667983 */ /* 0x000ee40000300a00 */
[----:B------:R-:W-:Y:S02]  /*1fad0*/  ISETP.GE.U32.AND P3, PT, R4, 0x7ffffe87, PT ;  /* 0x7ffffe870400780c */ /* 0x000fe40003f66070 */
[----:B------:R-:W3:Y:S03]  /*1fae0*/  LDL.LU.64 R86, [R1+0x1b50] ;  /* 0x001b500001567983 */ /* 0x000ee60000300a00 */
[----:B------:R-:W3:Y:S01]  /*1faf0*/  LDC R4, c[0x0][0x230] ;  /* 0x00008c00ff047b82 */ /* 0x000ee20000000800 */
[----:B------:R-:W3:Y:S01]  /*1fb00*/  LDL.LU.64 R70, [R1+0x1b48] ;  /* 0x001b480001467983 */ /* 0x000ee20000300a00 */
[----:B----4-:R-:W-:-:S03]  /*1fb10*/  VIADD R49, R49, 0xffffff62 ;  /* 0xffffff6231317836 */ /* 0x010fc60000000000 */
[----:B--2---:R2:W-:Y:S01]  /*1fb20*/  LDGSTS.E [R189+0x34000], desc[UR8][R246.64], !P4 ;  /* 0x34000000f6bd7fae */ /* 0x0045e2000e121848 */
[----:B------:R-:W-:Y:S02]  /*1fb30*/  ISETP.GE.U32.AND P4, PT, R2, 0x7ffffe86, PT ;  /* 0x7ffffe860200780c */ /* 0x000fe40003f86070 */
[----:B-1----:R-:W-:Y:S01]  /*1fb40*/  IADD3 R2, R248, -0xfc, RZ ;  /* 0xffffff04f8027810 */ /* 0x002fe20007ffe0ff */
[----:B---3--:R-:W-:Y:S01]  /*1fb50*/  LDGSTS.E [R189+0x30004], desc[UR8][R8.64], !P5 ;  /* 0x3000400008bd7fae */ /* 0x008fe2000e921848 */
[----:B------:R-:W1:Y:S03]  /*1fb60*/  LDC R248, c[0x0][0x230] ;  /* 0x00008c00fff87b82 */ /* 0x000e660000000800 */
[----:B------:R3:W-:Y:S05]  /*1fb70*/  LDGSTS.E [R189+0x34004], desc[UR8][R82.64], !P5 ;  /* 0x3400400052bd7fae */ /* 0x0007ea000e921848 */
[----:B--2---:R-:W2:Y:S01]  /*1fb80*/  LDC R247, c[0x0][0x230] ;  /* 0x00008c00fff77b82 */ /* 0x004ea20000000800 */
[----:B------:R-:W-:Y:S01]  /*1fb90*/  ISETP.GE.U32.AND P5, PT, R2, 0x7ffffe85, PT ;  /* 0x7ffffe850200780c */ /* 0x000fe20003fa6070 */
[----:B------:R-:W-:Y:S01]  /*1fba0*/  LDGSTS.E [R189+0x30008], desc[UR8][R94.64], !P6 ;  /* 0x300080005ebd7fae */ /* 0x000fe2000f121848 */
[----:B------:R-:W-:-:S03]  /*1fbb0*/  VIADD R2, R252, 0xffffff63 ;  /* 0xffffff63fc027836 */ /* 0x000fc60000000000 */
[----:B------:R4:W-:Y:S02]  /*1fbc0*/  LDGSTS.E [R189+0x34008], desc[UR8][R250.64], !P6 ;  /* 0x34008000fabd7fae */ /* 0x0009e4000f121848 */
[----:B---3--:R-:W3:Y:S02]  /*1fbd0*/  LDC R82, c[0x0][0x230] ;  /* 0x00008c00ff527b82 */ /* 0x008ee40000000800 */
[----:B------:R-:W-:Y:S04]  /*1fbe0*/  LDGSTS.E [R189+0x3000c], desc[UR8][R208.64], !P0 ;  /* 0x3000c000d0bd7fae */ /* 0x000fe8000c121848 */
[----:B------:R-:W-:Y:S01]  /*1fbf0*/  LDGSTS.E [R189+0x3400c], desc[UR8][R80.64], !P0 ;  /* 0x3400c00050bd7fae */ /* 0x000fe2000c121848 */
[----:B------:R-:W-:Y:S01]  /*1fc00*/  ISETP.GE.U32.AND P6, PT, R2, 0x7ffffee4, PT ;  /* 0x7ffffee40200780c */ /* 0x000fe20003fc6070 */
[----:B------:R-:W3:Y:S02]  /*1fc10*/  LDC R246, c[0x0][0x230] ;  /* 0x00008c00fff67b82 */ /* 0x000ee40000000800 */
[----:B------:R-:W-:Y:S04]  /*1fc20*/  LDGSTS.E [R189+0x38000], desc[UR8][R144.64], !P1 ;  /* 0x3800000090bd7fae */ /* 0x000fe8000c921848 */
[----:B------:R-:W-:Y:S01]  /*1fc30*/  LDGSTS.E [R189+0x3c000], desc[UR8][R148.64], !P1 ;  /* 0x3c00000094bd7fae */ /* 0x000fe2000c921848 */
[----:B--2---:R-:W-:Y:S01]  /*1fc40*/  IADD3 R2, R247, -0xa0, RZ ;  /* 0xffffff60f7027810 */ /* 0x004fe20007ffe0ff */
[----:B------:R-:W-:-:S02]  /*1fc50*/  VIADD R4, R4, 0xffffff61 ;  /* 0xffffff6104047836 */ /* 0x000fc40000000000 */
[----:B------:R-:W-:Y:S01]  /*1fc60*/  LDGSTS.E [R189+0x38004], desc[UR8][R210.64], !P3 ;  /* 0x38004000d2bd7fae */ /* 0x000fe2000d921848 */
[----:B----4-:R-:W2:Y:S03]  /*1fc70*/  LDC R250, c[0x0][0x230] ;  /* 0x00008c00fffa7b82 */ /* 0x010ea60000000800 */
[----:B------:R-:W-:Y:S04]  /*1fc80*/  LDGSTS.E [R189+0x3c004], desc[UR8][R244.64], !P3 ;  /* 0x3c004000f4bd7fae */ /* 0x000fe8000d921848 */
[----:B------:R-:W-:Y:S01]  /*1fc90*/  LDGSTS.E [R189+0x38008], desc[UR8][R84.64], !P4 ;  /* 0x3800800054bd7fae */ /* 0x000fe2000e121848 */
[----:B------:R-:W-:Y:S01]  /*1fca0*/  ISETP.GE.U32.AND P3, PT, R2, 0x7ffffee1, PT ;  /* 0x7ffffee10200780c */ /* 0x000fe20003f66070 */
[----:B------:R-:W4:Y:S02]  /*1fcb0*/  LDC R247, c[0x0][0x230] ;  /* 0x00008c00fff77b82 */ /* 0x000f240000000800 */
[----:B------:R-:W-:Y:S01]  /*1fcc0*/  LDGSTS.E [R189+0x3c008], desc[UR8][R96.64], !P4 ;  /* 0x3c00800060bd7fae */ /* 0x000fe2000e121848 */
[----:B-1----:R-:W-:-:S03]  /*1fcd0*/  VIADD R2, R248, 0xffffff42 ;  /* 0xffffff42f8027836 */ /* 0x002fc60000000000 */
[----:B------:R-:W4:Y:S02]  /*1fce0*/  LDL.LU.64 R8, [R1+0x1b40] ;  /* 0x001b400001087983 */ /* 0x000f240000300a00 */
[----:B------:R-:W1:Y:S02]  /*1fcf0*/  LDC R251, c[0x0][0x230] ;  /* 0x00008c00fffb7b82 */ /* 0x000e640000000800 */
[----:B------:R-:W-:Y:S04]  /*1fd00*/  LDGSTS.E [R189+0x3800c], desc[UR8][R194.64], !P5 ;  /* 0x3800c000c2bd7fae */ /* 0x000fe8000e921848 */
[----:B------:R-:W4:Y:S02]  /*1fd10*/  LDL.LU.64 R94, [R1+0x1b38] ;  /* 0x001b3800015e7983 */ /* 0x000f240000300a00 */
[----:B------:R-:W1:Y:S02]  /*1fd20*/  LDC R252, c[0x0][0x230] ;  /* 0x00008c00fffc7b82 */ /* 0x000e640000000800 */
[----:B------:R3:W-:Y:S04]  /*1fd30*/  LDGSTS.E [R189+0x3c00c], desc[UR8][R176.64], !P5 ;  /* 0x3c00c000b0bd7fae */ /* 0x0007e8000e921848 */
[----:B------:R-:W2:Y:S04]  /*1fd40*/  LDL.64 R208, [R1+0xa98] ;  /* 0x000a980001d07983 */ /* 0x000ea80000100a00 */
[----:B------:R-:W4:Y:S04]  /*1fd50*/  LDL.64 R96, [R1+0xa88] ;  /* 0x000a880001607983 */ /* 0x000f280000100a00 */
[----:B------:R-:W4:Y:S04]  /*1fd60*/  LDL.64 R176, [R1+0xa80] ;  /* 0x000a800001b07983 */ /* 0x000f280000100a00 */
[----:B------:R-:W4:Y:S04]  /*1fd70*/  LDL.64 R80, [R1+0xa78] ;  /* 0x000a780001507983 */ /* 0x000f280000100a00 */
[----:B------:R-:W4:Y:S04]  /*1fd80*/  LDL.64 R144, [R1+0xa70] ;  /* 0x000a700001907983 */ /* 0x000f280000100a00 */
[----:B------:R-:W4:Y:S04]  /*1fd90*/  LDL.64 R210, [R1+0xa68] ;  /* 0x000a680001d27983 */ /* 0x000f280000100a00 */
[----:B------:R-:W4:Y:S01]  /*1fda0*/  LDL.64 R194, [R1+0xa60] ;  /* 0x000a600001c27983 */ /* 0x000f220000100a00 */
[----:B------:R-:W-:Y:S01]  /*1fdb0*/  ISETP.GE.U32.AND P4, PT, R4, 0x7ffffee2, PT ;  /* 0x7ffffee20400780c */ /* 0x000fe20003f86070 */
[----:B---3--:R-:W3:Y:S02]  /*1fdc0*/  LDC R189, c[0x0][0x230] ;  /* 0x00008c00ffbd7b82 */ /* 0x008ee40000000800 */
[----:B------:R1:W-:Y:S01]  /*1fdd0*/  STL [R1+0x1828], R249 ;  /* 0x001828f901007387 */ /* 0x0003e20000100800 */
[----:B------:R-:W-:-:S03]  /*1fde0*/  ISETP.GE.U32.AND P5, PT, R49, 0x7ffffee3, PT ;  /* 0x7ffffee33100780c */ /* 0x000fc60003fa6070 */
[----:B------:R-:W4:Y:S04]  /*1fdf0*/  LDL.64 R148, [R1+0xc70] ;  /* 0x000c700001947983 */ /* 0x000f280000100a00 */
[----:B------:R-:W4:Y:S04]  /*1fe00*/  LDL.64 R244, [R1+0xc78] ;  /* 0x000c780001f47983 */ /* 0x000f280000100a00 */
[----:B-1----:R-:W4:Y:S01]  /*1fe10*/  LDL.64 R248, [R1+0xa90] ;  /* 0x000a900001f87983 */ /* 0x002f220000100a00 */
[----:B------:R-:W-:-:S03]  /*1fe20*/  VIADD R49, R82, 0xffffff41 ;  /* 0xffffff4152317836 */ /* 0x000fc60000000000 */
[----:B------:R-:W4:Y:S04]  /*1fe30*/  LDL.64 R82, [R1+0xc68] ;  /* 0x000c680001527983 */ /* 0x000f280000100a00 */
[----:B------:R-:W4:Y:S01]  /*1fe40*/  LDL.64 R84, [R1+0xc80] ;  /* 0x000c800001547983 */ /* 0x000f220000100a00 */
[----:B------:R-:W-:Y:S02]  /*1fe50*/  VIADD R4, R246, 0xffffff43 ;  /* 0xffffff43f6047836 */ /* 0x000fe40000000000 */
[----:B------:R-:W1:Y:S03]  /*1fe60*/  LDC R246, c[0x0][0x230] ;  /* 0x00008c00fff67b82 */ /* 0x000e660000000800 */
[----:B------:R-:W-:-:S05]  /*1fe70*/  ISETP.GE.U32.AND P1, PT, R4, 0x7ffffec4, PT ;  /* 0x7ffffec40400780c */ /* 0x000fca0003f26070 */
[----:B------:R-:W3:Y:S01]  /*1fe80*/  LDC R4, c[0x0][0x230] ;  /* 0x00008c00ff047b82 */ /* 0x000ee20000000800 */
[----:B------:R-:W-:Y:S02]  /*1fe90*/  ISETP.GE.U32.AND P0, PT, R2, 0x7ffffec3, PT ;  /* 0x7ffffec30200780c */ /* 0x000fe40003f06070 */
[----:B------:R-:W-:Y:S02]  /*1fea0*/  SEL R2, RZ, 0x4, P2 ;  /* 0x00000004ff027807 */ /* 0x000fe40001000000 */
[----:B------:R-:W-:Y:S02]  /*1feb0*/  ISETP.GE.U32.AND P2, PT, R49, 0x7ffffec2, PT ;  /* 0x7ffffec23100780c */ /* 0x000fe40003f46070 */
[----:B---3--:R-:W-:Y:S01]  /*1fec0*/  IADD3 R49, R4, -0xc0, RZ ;  /* 0xffffff4004317810 */ /* 0x008fe20007ffe0ff */
[----:B------:R-:W-:Y:S02]  /*1fed0*/  VIADD R4, R189, 0xffffff23 ;  /* 0xffffff23bd047836 */ /* 0x000fe40000000000 */
[----:B------:R-:W3:Y:S01]  /*1fee0*/  LDC R189, c[0x0][0x230] ;  /* 0x00008c00ffbd7b82 */ /* 0x000ee20000000800 */
[----:B--2---:R-:W-:Y:S04]  /*1fef0*/  LDGSTS.E [R5+0x20000], desc[UR8][R208.64], !P6 ;  /* 0x20000000d0057fae */ /* 0x004fe8000f121848 */
[----:B------:R-:W2:Y:S04]  /*1ff00*/  LDL.LU.64 R208, [R1+0x1b30] ;  /* 0x001b300001d07983 */ /* 0x000ea80000300a00 */
[----:B----4-:R-:W-:Y:S04]  /*1ff10*/  LDGSTS.E [R5+0x24000], desc[UR8][R248.64], !P6 ;  /* 0x24000000f8057fae */ /* 0x010fe8000f121848 */
[----:B------:R-:W-:Y:S04]  /*1ff20*/  LDGSTS.E [R5+0x20004], desc[UR8][R96.64], !P5 ;  /* 0x2000400060057fae */ /* 0x000fe8000e921848 */
[----:B------:R-:W-:Y:S01]  /*1ff30*/  LDGSTS.E [R5+0x24004], desc[UR8][R176.64], !P5 ;  /* 0x24004000b0057fae */ /* 0x000fe2000e921848 */
[----:B------:R-:W-:Y:S01]  /*1ff40*/  ISETP.GE.U32.AND P5, PT, R4, 0x7ffffea4, PT ;  /* 0x7ffffea40400780c */ /* 0x000fe20003fa6070 */
[----:B------:R-:W-:-:S02]  /*1ff50*/  VIADD R4, R250, 0xffffff21 ;  /* 0xffffff21fa047836 */ /* 0x000fc40000000000 */
[----:B------:R-:W-:Y:S04]  /*1ff60*/  LDGSTS.E [R5+0x20008], desc[UR8][R80.64], !P4 ;  /* 0x2000800050057fae */ /* 0x000fe8000e121848 */
[----:B------:R-:W4:Y:S04]  /*1ff70*/  LDL.64 R96, [R1+0xc88] ;  /* 0x000c880001607983 */ /* 0x000f280000100a00 */
[----:B------:R-:W3:Y:S04]  /*1ff80*/  LDL.64 R176, [R1+0xc90] ;  /* 0x000c900001b07983 */ /* 0x000ee80000100a00 */
[----:B------:R-:W-:Y:S04]  /*1ff90*/  LDGSTS.E [R5+0x24008], desc[UR8][R144.64], !P4 ;  /* 0x2400800090057fae */ /* 0x000fe8000e121848 */
[----:B------:R-:W-:Y:S04]  /*1ffa0*/  LDGSTS.E [R5+0x2000c], desc[UR8][R210.64], !P3 ;  /* 0x2000c000d2057fae */ /* 0x000fe8000d921848 */
[----:B------:R-:W-:Y:S01]  /*1ffb0*/  LDGSTS.E [R5+0x2400c], desc[UR8][R194.64], !P3 ;  /* 0x2400c000c2057fae */ /* 0x000fe2000d921848 */
[----:B------:R-:W-:Y:S01]  /*1ffc0*/  ISETP.GE.U32.AND P3, PT, R4, 0x7ffffea2, PT ;  /* 0x7ffffea20400780c */ /* 0x000fe20003f66070 */
[----:B------:R-:W-:-:S02]  /*1ffd0*/  VIADD R4, R247, 0xffffff03 ;  /* 0xffffff03f7047836 */ /* 0x000fc40000000000 */
[----:B------:R-:W-:Y:S01]  /*1ffe0*/  LDGSTS.E [R5+0x28000], desc[UR8][R82.64], !P1 ;  /* 0x2800000052057fae */ /* 0x000fe2000c921848 */
[----:B------:R-:W-:-:S03]  /*1fff0*/  ISETP.GE.U32.AND P6, PT, R49, 0x7ffffec1, PT ;  /* 0x7ffffec13100780c */ /* 0x000fc60003fc6070 */
[----:B------:R-:W-:Y:S01]  /*20000*/  LDGSTS.E [R5+0x2c000], desc[UR8][R148.64], !P1 ;  /* 0x2c00000094057fae */ /* 0x000fe2000c921848 */
[----:B------:R-:W-:-:S03]  /*20010*/  VIADD R49, R251, 0xffffff22 ;  /* 0xffffff22fb317836 */ /* 0x000fc60000000000 */
[----:B------:R-:W2:Y:S04]  /*20020*/  LDL.64 R210, [R1+0xc98] ;  /* 0x000c980001d27983 */ /* 0x000ea80000100a00 */
[----:B------:R2:W-:Y:S04]  /*20030*/  LDGSTS.E [R5+0x28004], desc[UR8][R244.64], !P0 ;  /* 0x28004000f4057fae */ /* 0x0005e8000c121848 */
[----:B------:R-:W2:Y:S04]  /*20040*/  LDL.64 R194, [R1+0xca0] ;  /* 0x000ca00001c27983 */ /* 0x000ea80000100a00 */
[----:B------:R-:W-:Y:S01]  /*20050*/  LDGSTS.E [R5+0x2c004], desc[UR8][R84.64], !P0 ;  /* 0x2c00400054057fae */ /* 0x000fe2000c121848 */
[----:B------:R-:W-:Y:S01]  /*20060*/  ISETP.GE.U32.AND P0, PT, R4, 0x7ffffe84, PT ;  /* 0x7ffffe840400780c */ /* 0x000fe20003f06070 */
[----:B-1----:R-:W-:-:S02]  /*20070*/  VIADD R4, R246, 0xffffff02 ;  /* 0xffffff02f6047836 */ /* 0x002fc40000000000 */
[----:B------:R-:W2:Y:S04]  /*20080*/  LDL.64 R80, [R1+0xe68] ;  /* 0x000e680001507983 */ /* 0x000ea80000100a00 */
[----:B------:R-:W2:Y:S04]  /*20090*/  LDL.64 R144, [R1+0xe70] ;  /* 0x000e700001907983 */ /* 0x000ea80000100a00 */
[----:B------:R-:W2:Y:S04]  /*200a0*/  LDL.64 R248, [R1+0xe80] ;  /* 0x000e800001f87983 */ /* 0x000ea80000100a00 */
[----:B------:R-:W2:Y:S04]  /*200b0*/  LDL.64 R250, [R1+0xe88] ;  /* 0x000e880001fa7983 */ /* 0x000ea80000100a00 */
[----:B------:R-:W2:Y:S04]  /*200c0*/  LDL.64 R84, [R1+0xe90] ;  /* 0x000e900001547983 */ /* 0x000ea80000100a00 */
[----:B------:R-:W2:Y:S04]  /*200d0*/  LDL.64 R246, [R1+0xe78] ;  /* 0x000e780001f67983 */ /* 0x000ea80000100a00 */
[----:B------:R-:W2:Y:S01]  /*200e0*/  LDL.LU.64 R244, [R1+0x460] ;  /* 0x0004600001f47983 */ /* 0x000ea20000300a00 */
[----:B------:R-:W-:Y:S01]  /*200f0*/  UIADD3 UR42, UR4, -0x100, URZ ;  /* 0xffffff00042a7890 */ /* 0x000fe2000fffe03f */
[----:B------:R-:W-:Y:S01]  /*20100*/  ISETP.GE.U32.AND P4, PT, R49, 0x7ffffea3, PT ;  /* 0x7ffffea33100780c */ /* 0x000fe20003f86070 */
[----:B------:R-:W-:Y:S01]  /*20110*/  USHF.L.U32 UR11, UR11, 0x7, URZ ;  /* 0x000000070b0b7899 */ /* 0x000fe2000800063f */
[----:B------:R-:W2:Y:S01]  /*20120*/  LDL.LU.64 R148, [R1+0x458] ;  /* 0x0004580001947983 */ /* 0x000ea20000300a00 */
[----:B------:R-:W-:-:S04]  /*20130*/  IADD3 R49, R252, -0xe0, RZ ;  /* 0xffffff20fc317810 */ /* 0x000fc80007ffe0ff */
[----:B------:R-:W-:Y:S01]  /*20140*/  ISETP.GE.U32.AND P1, PT, R49, 0x7ffffea1, PT ;  /* 0x7ffffea13100780c */ /* 0x000fe20003f26070 */
[----:B------:R-:W-:Y:S01]  /*20150*/  IMAD.U32 R49, RZ, RZ, UR11 ;  /* 0x0000000bff317e24 */ /* 0x000fe2000f8e00ff */
[----:B----4-:R1:W-:Y:S04]  /*20160*/  LDGSTS.E [R5+0x28008], desc[UR8][R96.64], !P2 ;  /* 0x2800800060057fae */ /* 0x0103e8000d121848 */
[----:B---3--:R3:W-:Y:S01]  /*20170*/  LDGSTS.E [R5+0x2c008], desc[UR8][R176.64], !P2 ;  /* 0x2c008000b0057fae */ /* 0x0087e2000d121848 */
[----:B------:R-:W-:Y:S01]  /*20180*/  ISETP.GE.U32.AND P2, PT, R4, 0x7ffffe83, PT ;  /* 0x7ffffe830400780c */ /* 0x000fe20003f46070 */
[----:B------:R-:W-:-:S05]  /*20190*/  IMAD.U32 R4, RZ, RZ, UR42 ;  /* 0x0000002aff047e24 */ /* 0x000fca000f8e00ff */
[----:B------:R4:W-:Y:S04]  /*201a0*/  STL [R1+0x17f8], R4 ;  /* 0x0017f80401007387 */ /* 0x0009e80000100800 */
[----:B------:R-:W1:Y:S04]  /*201b0*/  LDL.LU.64 R96, [R1+0x450] ;  /* 0x0004500001607983 */ /* 0x000e680000300a00 */
[----:B------:R-:W3:Y:S01]  /*201c0*/  LDL.LU.64 R176, [R1+0x448] ;  /* 0x0004480001b07983 */ /* 0x000ee20000300a00 */
[----:B----4-:R-:W-:-:S03]  /*201d0*/  IADD3 R4, R189, -0xff, RZ ;  /* 0xffffff01bd047810 */ /* 0x010fc60007ffe0ff */
[----:B------:R4:W-:Y:S04]  /*201e0*/  STL [R1+0x1810], R188 ;  /* 0x001810bc01007387 */ /* 0x0009e80000100800 */
[----:B------:R-:W3:Y:S04]  /*201f0*/  LDL.LU.64 R82, [R1+0x420] ;  /* 0x0004200001527983 */ /* 0x000ee80000300a00 */
[----:B--2---:R2:W-:Y:S04]  /*20200*/  LDGSTS.E [R5+0x2800c], desc[UR8][R210.64], !P6 ;  /* 0x2800c000d2057fae */ /* 0x0045e8000f121848 */
[----:B------:R2:W-:Y:S04]  /*20210*/  LDGSTS.E [R5+0x2c00c], desc[UR8][R194.64], !P6 ;  /* 0x2c00c000c2057fae */ /* 0x0005e8000f121848 */
[----:B------:R-:W2:Y:S04]  /*20220*/  LDL.LU.64 R210, [R1+0x418] ;  /* 0x0004180001d27983 */ /* 0x000ea80000300a00 */
[----:B----4-:R-:W4:Y:S04]  /*20230*/  LDL.LU.64 R188, [R1+0x410] ;  /* 0x0004100001bc7983 */ /* 0x010f280000300a00 */
[----:B------:R-:W-:Y:S04]  /*20240*/  LDGSTS.E [R5+0x30000], desc[UR8][R80.64], !P5 ;  /* 0x3000000050057fae */ /* 0x000fe8000e921848 */
[----:B------:R-:W4:Y:S04]  /*20250*/  LDL.LU.64 R194, [R1+0x408] ;  /* 0x0004080001c27983 */ /* 0x000f280000300a00 */
[----:B------:R-:W-:Y:S04]  /*20260*/  LDGSTS.E [R5+0x34000], desc[UR8][R144.64], !P5 ;  /* 0x3400000090057fae */ /* 0x000fe8000e921848 */
[----:B------:R-:W4:Y:S04]  /*20270*/  LDL.LU.64 R80, [R1+0x1b28] ;  /* 0x001b280001507983 */ /* 0x000f280000300a00 */
[----:B------:R4:W-:Y:S01]  /*20280*/  LDGSTS.E [R5+0x30004], desc[UR8][R246.64], !P4 ;  /* 0x30004000f6057fae */ /* 0x0009e2000e121848 */
[----:B------:R-:W-:-:S03]  /*20290*/  IMAD.WIDE R244, R49, 0x4, R244 ;  /* 0x0000000431f47825 */ /* 0x000fc600078e02f4 */
[----:B------:R-:W4:Y:S04]  /*202a0*/  LDL.LU.64 R144, [R1+0x1b20] ;  /* 0x001b200001907983 */ /* 0x000f280000300a00 */
[----:B------:R-:W-:Y:S04]  /*202b0*/  LDGSTS.E [R5+0x34004], desc[UR8][R248.64], !P4 ;  /* 0x34004000f8057fae */ /* 0x000fe8000e121848 */
[----:B------:R4:W-:Y:S04]  /*202c0*/  LDGSTS.E [R5+0x30008], desc[UR8][R250.64], !P3 ;  /* 0x30008000fa057fae */ /* 0x0009e8000d921848 */
[----:B------:R-:W4:Y:S04]  /*202d0*/  LDL.LU.64 R246, [R1+0x3e0] ;  /* 0x0003e00001f67983 */ /* 0x000f280000300a00 */
[----:B------:R4:W-:Y:S04]  /*202e0*/  LDGSTS.E [R5+0x34008], desc[UR8][R84.64], !P3 ;  /* 0x3400800054057fae */ /* 0x0009e8000d921848 */
[----:B------:R-:W4:Y:S04]  /*202f0*/  LDL.LU.64 R248, [R1+0x3d8] ;  /* 0x0003d80001f87983 */ /* 0x000f280000300a00 */
[----:B------:R-:W4:Y:S04]  /*20300*/  LDL.LU.64 R84, [R1+0x3d0] ;  /* 0x0003d00001547983 */ /* 0x000f280000300a00 */
[----:B------:R-:W4:Y:S04]  /*20310*/  LDL.LU.64 R250, [R1+0x3c8] ;  /* 0x0003c80001fa7983 */ /* 0x000f280000300a00 */
[----:B------:R1:W-:Y:S04]  /*20320*/  STL.64 [R1+0x10b8], R244 ;  /* 0x0010b8f401007387 */ /* 0x0003e80000100a00 */
[----:B-1----:R-:W4:Y:S01]  /*20330*/  LDL.LU.64 R244, [R1+0x1b18] ;  /* 0x001b180001f47983 */ /* 0x002f220000300a00 */
[----:B------:R-:W-:-:S05]  /*20340*/  IMAD.WIDE R148, R49, 0x4, R148 ;  /* 0x0000000431947825 */ /* 0x000fca00078e0294 */
[----:B------:R1:W-:Y:S01]  /*20350*/  STL.64 [R1+0x10c0], R148 ;  /* 0x0010c09401007387 */ /* 0x0003e20000100a00 */
[----:B------:R-:W-:-:S04]  /*20360*/  IMAD.WIDE R66, R49, 0x4, R66 ;  /* 0x0000000431427825 */ /* 0x000fc800078e0242 */
[C---:B------:R-:W-:Y:S01]  /*20370*/  IMAD.WIDE R98, R49.reuse, 0x4, R98 ;  /* 0x0000000431627825 */ /* 0x040fe200078e0262 */
[----:B-1----:R-:W4:Y:S03]  /*20380*/  LDL.LU.64 R148, [R1+0x3c0] ;  /* 0x0003c00001947983 */ /* 0x002f260000300a00 */
[----:B------:R-:W-:-:S04]  /*20390*/  IMAD.WIDE R10, R49, 0x4, R10 ;  /* 0x00000004310a7825 */ /* 0x000fc800078e020a */
[----:B------:R-:W-:-:S04]  /*203a0*/  IMAD.WIDE R96, R49, 0x4, R96 ;  /* 0x0000000431607825 */ /* 0x000fc800078e0260 */
[C---:B---3--:R-:W-:Y:S01]  /*203b0*/  IMAD.WIDE R176, R49.reuse, 0x4, R176 ;  /* 0x0000000431b07825 */ /* 0x048fe200078e02b0 */
[----:B------:R1:W-:Y:S04]  /*203c0*/  STL.64 [R1+0x10c8], R96 ;  /* 0x0010c86001007387 */ /* 0x0003e80000100a00 */
[----:B-1----:R-:W3:Y:S04]  /*203d0*/  LDL.LU.64 R96, [R1+0x3a0] ;  /* 0x0003a00001607983 */ /* 0x002ee80000300a00 */
[----:B------:R1:W-:Y:S01]  /*203e0*/  STL.64 [R1+0x10d0], R176 ;  /* 0x0010d0b001007387 */ /* 0x0003e20000100a00 */
[----:B------:R-:W-:-:S03]  /*203f0*/  IMAD.WIDE R82, R49, 0x4, R82 ;  /* 0x0000000431527825 */ /* 0x000fc600078e0252 */
[----:B-1----:R-:W3:Y:S01]  /*20400*/  LDL.LU.64 R176, [R1+0x398] ;  /* 0x0003980001b07983 */ /* 0x002ee20000300a00 */
[----:B--2---:R-:W-:-:S04]  /*20410*/  IMAD.WIDE R210, R49, 0x4, R210 ;  /* 0x0000000431d27825 */ /* 0x004fc800078e02d2 */
[----:B----4-:R-:W-:-:S05]  /*20420*/  IMAD.WIDE R244, R49, 0x4, R244 ;  /* 0x0000000431f47825 */ /* 0x010fca00078e02f4 */
[----:B------:R1:W-:Y:S04]  /*20430*/  STL.64 [R1+0x10d8], R244 ;  /* 0x0010d8f401007387 */ /* 0x0003e80000100a00 */
[----:B-1----:R-:W2:Y:S04]  /*20440*/  LDL.LU.64 R244, [R1+0x390] ;  /* 0x0003900001f47983 */ /* 0x002ea80000300a00 */
[----:B------:R1:W-:Y:S04]  /*20450*/  STL.64 [R1+0x10e0], R66 ;  /* 0x0010e04201007387 */ /* 0x0003e80000100a00 */
[----:B-1----:R-:W4:Y:S04]  /*20460*/  LDL.LU.64 R66, [R1+0x1b10] ;  /* 0x001b100001427983 */ /* 0x002f280000300a00 */
[----:B------:R1:W-:Y:S04]  /*20470*/  STL.64 [R1+0x10e8], R98 ;  /* 0x0010e86201007387 */ /* 0x0003e80000100a00 */
[----:B-1----:R-:W4:Y:S04]  /*20480*/  LDL.LU.64 R98, [R1+0x1b08] ;  /* 0x001b080001627983 */ /* 0x002f280000300a00 */
[----:B------:R1:W-:Y:S04]  /*20490*/  STL.64 [R1+0x10f0], R10 ;  /* 0x0010f00a01007387 */ /* 0x0003e80000100a00 */
[----:B-1----:R-:W4:Y:S04]  /*204a0*/  LDL.LU.64 R10, [R1+0x388] ;  /* 0x00038800010a7983 */ /* 0x002f280000300a00 */
[----:B------:R1:W-:Y:S04]  /*204b0*/  STL.64 [R1+0x10f8], R82 ;  /* 0x0010f85201007387 */ /* 0x0003e80000100a00 */
[----:B-1----:R-:W4:Y:S04]  /*204c0*/  LDL.LU.64 R82, [R1+0x1b00] ;  /* 0x001b000001527983 */ /* 0x002f280000300a00 */
[----:B------:R1:W-:Y:S04]  /*204d0*/  STL.64 [R1+0x1100], R210 ;  /* 0x001100d201007387 */ /* 0x0003e80000100a00 */
[----:B-1----:R-:W2:Y:S01]  /*204e0*/  LDL.LU.64 R210, [R1+0x1af8] ;  /* 0x001af80001d27983 */ /* 0x002ea20000300a00 */
[----:B------:R-:W-:-:S04]  /*204f0*/  IMAD.WIDE R188, R49, 0x4, R188 ;  /* 0x0000000431bc7825 */ /* 0x000fc800078e02bc */
[C---:B------:R-:W-:Y:S01]  /*20500*/  IMAD.WIDE R194, R49.reuse, 0x4, R194 ;  /* 0x0000000431c27825 */ /* 0x040fe200078e02c2 */
[----:B------:R1:W-:Y:S03]  /*20510*/  STL.64 [R1+0x1108], R188 ;  /* 0x001108bc01007387 */ /* 0x0003e60000100a00 */
[----:B------:R-:W-:-:S04]  /*20520*/  IMAD.WIDE R36, R49, 0x4, R36 ;  /* 0x0000000431247825 */ /* 0x000fc800078e0224 */
[C---:B------:R-:W-:Y:S01]  /*20530*/  IMAD.WIDE R164, R49.reuse, 0x4, R164 ;  /* 0x0000000431a47825 */ /* 0x040fe200078e02a4 */
[----:B-1----:R-:W4:Y:S03]  /*20540*/  LDL.LU.64 R188, [R1+0x360] ;  /* 0x0003600001bc7983 */ /* 0x002f260000300a00 */
[C---:B------:R-:W-:Y:S01]  /*20550*/  IMAD.WIDE R68, R49.reuse, 0x4, R68 ;  /* 0x0000000431447825 */ /* 0x040fe200078e0244 */
[----:B------:R1:W-:Y:S03]  /*20560*/  STL.64 [R1+0x1110], R194 ;  /* 0x001110c201007387 */ /* 0x0003e60000100a00 */
[C---:B------:R-:W-:Y:S01]  /*20570*/  IMAD.WIDE R246, R49.reuse, 0x4, R246 ;  /* 0x0000000431f67825 */ /* 0x040fe200078e02f6 */
[----:B-1----:R-:W4:Y:S03]  /*20580*/  LDL.LU.64 R194, [R1+0x358] ;  /* 0x0003580001c27983 */ /* 0x002f260000300a00 */
[----:B------:R-:W-:-:S04]  /*20590*/  IMAD.WIDE R250, R49, 0x4, R250 ;  /* 0x0000000431fa7825 */ /* 0x000fc800078e02fa */
[----:B------:R-:W-:-:S04]  /*205a0*/  IMAD.WIDE R148, R49, 0x4, R148 ;  /* 0x0000000431947825 */ /* 0x000fc800078e0294 */
[----:B------:R-:W-:-:S04]  /*205b0*/  IMAD.WIDE R230, R49, 0x4, R230 ;  /* 0x0000000431e67825 */ /* 0x000fc800078e02e6 */
[----:B------:R-:W-:-:S04]  /*205c0*/  IMAD.WIDE R40, R49, 0x4, R40 ;  /* 0x0000000431287825 */ /* 0x000fc800078e0228 */
[----:B------:R-:W-:-:S04]  /*205d0*/  IMAD.WIDE R26, R49, 0x4, R26 ;  /* 0x00000004311a7825 */ /* 0x000fc800078e021a */
[----:B---3--:R-:W-:-:S04]  /*205e0*/  IMAD.WIDE R96, R49, 0x4, R96 ;  /* 0x0000000431607825 */ /* 0x008fc800078e0260 */
[----:B------:R-:W-:-:S04]  /*205f0*/  IMAD.WIDE R176, R49, 0x4, R176 ;  /* 0x0000000431b07825 */ /* 0x000fc800078e02b0 */
[----:B--2---:R-:W-:-:S05]  /*20600*/  IMAD.WIDE R210, R49, 0x4, R210 ;  /* 0x0000000431d27825 */ /* 0x004fca00078e02d2 */
[----:B------:R1:W-:Y:S04]  /*20610*/  STL.64 [R1+0x1118], R210 ;  /* 0x001118d201007387 */ /* 0x0003e80000100a00 */
[----:B-1----:R-:W2:Y:S04]  /*20620*/  LDL.LU.64 R210, [R1+0x350] ;  /* 0x0003500001d27983 */ /* 0x002ea80000300a00 */
        /* <DEDUP_REMOVED lines=8> */
[C---:B------:R-:W-:Y:S02]  /*206b0*/  IMAD.WIDE R248, R49.reuse, 0x4, R84 ;  /* 0x0000000431f87825 */ /* 0x040fe400078e0254 */
        /* <DEDUP_REMOVED lines=18> */
[----:B-1----:R-:W3:Y:S01]  /*207e0*/  LDL.LU.64 R176, [R1+0x2d8] ;  /* 0x0002d80001b07983 */ /* 0x002ee20000300a00 */
[----:B------:R-:W-:-:S04]  /*207f0*/  IMAD.WIDE R244, R49, 0x4, R244 ;  /* 0x0000000431f47825 */ /* 0x000fc800078e02f4 */
[C---:B----4-:R-:W-:Y:S01]  /*20800*/  IMAD.WIDE R10, R49.reuse, 0x4, R10 ;  /* 0x00000004310a7825 */ /* 0x050fe200078e020a */
[----:B------:R1:W-:Y:S03]  /*20810*/  STL.64 [R1+0x1188], R244 ;  /* 0x001188f401007387 */ /* 0x0003e60000100a00 */
[----:B------:R-:W-:-:S04]  /*20820*/  IMAD.WIDE R214, R49, 0x4, R214 ;  /* 0x0000000431d67825 */ /* 0x000fc800078e02d6 */
[C---:B------:R-:W-:Y:S01]  /*20830*/  IMAD.WIDE R198, R49.reuse, 0x4, R198 ;  /* 0x0000000431c67825 */ /* 0x040fe200078e02c6 */
[----:B-1----:R-:W4:Y:S03]  /*20840*/  LDL.LU.64 R244, [R1+0x2d0] ;  /* 0x0002d00001f47983 */ /* 0x002f260000300a00 */
[C---:B------:R-:W-:Y:S01]  /*20850*/  IMAD.WIDE R180, R49.reuse, 0x4, R180 ;  /* 0x0000000431b47825 */ /* 0x040fe200078e02b4 */
[----:B------:R1:W-:Y:S03]  /*20860*/  STL.64 [R1+0x1190], R10 ;  /* 0x0011900a01007387 */ /* 0x0003e60000100a00 */
[----:B------:R-:W-:-:S04]  /*20870*/  IMAD.WIDE R188, R49, 0x4, R188 ;  /* 0x0000000431bc7825 */ /* 0x000fc800078e02bc */
[C---:B------:R-:W-:Y:S01]  /*20880*/  IMAD.WIDE R194, R49.reuse, 0x4, R194 ;  /* 0x0000000431c27825 */ /* 0x040fe200078e02c2 */
[----:B-1----:R-:W4:Y:S03]  /*20890*/  LDL.LU.64 R10, [R1+0x1ac0] ;  /* 0x001ac000010a7983 */ /* 0x002f260000300a00 */
[----:B------:R-:W-:-:S04]  /*208a0*/  IMAD.WIDE R132, R49, 0x4, R132 ;  /* 0x0000000431847825 */ /* 0x000fc800078e0284 */
[----:B------:R-:W-:-:S04]  /*208b0*/  IMAD.WIDE R116, R49, 0x4, R116 ;  /* 0x0000000431747825 */ /* 0x000fc800078e0274 */
[----:B------:R-:W-:-:S04]  /*208c0*/  IMAD.WIDE R100, R49, 0x4, R100 ;  /* 0x0000000431647825 */ /* 0x000fc800078e0264 */
[----:B------:R-:W-:-:S04]  /*208d0*/  IMAD.WIDE R110, R49, 0x4, R110 ;  /* 0x00000004316e7825 */ /* 0x000fc800078e026e */
[----:B------:R-:W-:-:S04]  /*208e0*/  IMAD.WIDE R224, R49, 0x4, R224 ;  /* 0x0000000431e07825 */ /* 0x000fc800078e02e0 */
[----:B------:R-:W-:-:S04]  /*208f0*/  IMAD.WIDE R146, R49, 0x4, R146 ;  /* 0x0000000431927825 */ /* 0x000fc800078e0292 */
[----:B--2---:R-:W-:-:S04]  /*20900*/  IMAD.WIDE R210, R49, 0x4, R210 ;  /* 0x0000000431d27825 */ /* 0x004fc800078e02d2 */
[----:B---3--:R-:W-:-:S04]  /*20910*/  IMAD.WIDE R164, R49, 0x4, R164 ;  /* 0x0000000431a47825 */ /* 0x008fc800078e02a4 */
[----:B------:R-:W-:-:S04]  /*20920*/  IMAD.WIDE R68, R49, 0x4, R68 ;  /* 0x0000000431447825 */ /* 0x000fc800078e0244 */
[----:B------:R-:W-:-:S04]  /*20930*/  IMAD.WIDE R84, R49, 0x4, R84 ;  /* 0x0000000431547825 */ /* 0x000fc800078e0254 */
[----:B------:R-:W-:-:S04]  /*20940*/  IMAD.WIDE R246, R49, 0x4, R246 ;  /* 0x0000000431f67825 */ /* 0x000fc800078e02f6 */
[----:B------:R-:W-:-:S04]  /*20950*/  IMAD.WIDE R248, R49, 0x4, R248 ;  /* 0x0000000431f87825 */ /* 0x000fc800078e02f8 */
[----:B------:R-:W-:-:S04]  /*20960*/  IMAD.WIDE R250, R49, 0x4, R250 ;  /* 0x0000000431fa7825 */ /* 0x000fc800078e02fa */
[----:B------:R-:W-:-:S04]  /*20970*/  IMAD.WIDE R148, R49, 0x4, R148 ;  /* 0x0000000431947825 */ /* 0x000fc800078e0294 */
[----:B------:R-:W-:-:S05]  /*20980*/  IMAD.WIDE R230, R49, 0x4, R230 ;  /* 0x0000000431e67825 */ /* 0x000fca00078e02e6 */
[----:B------:R1:W-:Y:S04]  /*20990*/  STL.64 [R1+0x1198], R230 ;  /* 0x001198e601007387 */ /* 0x0003e80000100a00 */
[----:B-1----:R-:W2:Y:S04]  /*209a0*/  LDL.LU.64 R230, [R1+0x1ab8] ;  /* 0x001ab80001e67983 */ /* 0x002ea80000300a00 */
        /* <DEDUP_REMOVED lines=44> */
[----:B----4-:R-:W-:-:S04]  /*20c70*/  IMAD.WIDE R244, R49, 0x4, R244 ;  /* 0x0000000431f47825 */ /* 0x010fc800078e02f4 */
[C---:B------:R-:W-:Y:S01]  /*20c80*/  IMAD.WIDE R36, R49.reuse, 0x4, R36 ;  /* 0x0000000431247825 */ /* 0x040fe200078e0224 */
[----:B------:R1:W-:Y:S03]  /*20c90*/  STL.64 [R1+0x1248], R244 ;  /* 0x001248f401007387 */ /* 0x0003e60000100a00 */
[----:B------:R-:W-:-:S04]  /*20ca0*/  IMAD.WIDE R160, R49, 0x4, R160 ;  /* 0x0000000431a07825 */ /* 0x000fc800078e02a0 */
[C---:B------:R-:W-:Y:S01]  /*20cb0*/  IMAD.WIDE R22, R49.reuse, 0x4, R22 ;  /* 0x0000000431167825 */ /* 0x040fe200078e0216 */
[----:B-1----:R-:W4:Y:S03]  /*20cc0*/  LDL.LU.64 R244, [R1+0x220] ;  /* 0x0002200001f47983 */ /* 0x002f260000300a00 */
[----:B--2---:R-:W-:-:S04]  /*20cd0*/  IMAD.WIDE R188, R49, 0x4, R188 ;  /* 0x0000000431bc7825 */ /* 0x004fc800078e02bc */
[----:B---3--:R-:W-:-:S04]  /*20ce0*/  IMAD.WIDE R194, R49, 0x4, R194 ;  /* 0x0000000431c27825 */ /* 0x008fc800078e02c2 */
[----:B------:R-:W-:-:S04]  /*20cf0*/  IMAD.WIDE R210, R49, 0x4, R210 ;  /* 0x0000000431d27825 */ /* 0x000fc800078e02d2 */
[----:B------:R-:W-:-:S05]  /*20d00*/  IMAD.WIDE R176, R49, 0x4, R176 ;  /* 0x0000000431b07825 */ /* 0x000fca00078e02b0 */
        /* <DEDUP_REMOVED lines=11> */
[----:B-1----:R-:W4:Y:S04]  /*20dc0*/  LDL.LU.64 R194, [R1+0x1a30] ;  /* 0x001a300001c27983 */ /* 0x002f280000300a00 */
[----:B------:R1:W-:Y:S04]  /*20dd0*/  STL.64 [R1+0x1280], R210 ;  /* 0x001280d201007387 */ /* 0x0003e80000100a00 */
[----:B-1----:R-:W2:Y:S01]  /*20de0*/  LDL.LU.64 R210, [R1+0x1a28] ;  /* 0x001a280001d27983 */ /* 0x002ea20000300a00 */
[----:B------:R-:W-:-:S04]  /*20df0*/  IMAD.WIDE R82, R49, 0x4, R82 ;  /* 0x0000000431527825 */ /* 0x000fc800078e0252 */
[----:B------:R-:W-:-:S04]  /*20e00*/  IMAD.WIDE R162, R49, 0x4, R162 ;  /* 0x0000000431a27825 */ /* 0x000fc800078e02a2 */
[----:B------:R-:W-:-:S04]  /*20e10*/  IMAD.WIDE R246, R49, 0x4, R246 ;  /* 0x0000000431f67825 */ /* 0x000fc800078e02f6 */
[----:B------:R-:W-:-:S04]  /*20e20*/  IMAD.WIDE R112, R49, 0x4, R112 ;  /* 0x0000000431707825 */ /* 0x000fc800078e0270 */
[----:B----4-:R-:W-:-:S04]  /*20e30*/  IMAD.WIDE R194, R49, 0x4, R194 ;  /* 0x0000000431c27825 */ /* 0x010fc800078e02c2 */
[----:B--2---:R-:W-:-:S05]  /*20e40*/  IMAD.WIDE R210, R49, 0x4, R210 ;  /* 0x0000000431d27825 */ /* 0x004fca00078e02d2 */
        /* <DEDUP_REMOVED lines=19> */
[----:B------:R1:W-:Y:S04]  /*20f80*/  STL.64 [R1+0x12c0], R250 ;  /* 0x0012c0fa01007387 */ /* 0x0003e80000100a00 */
[----:B-1----:R-:W4:Y:S01]  /*20f90*/  LDL.LU.64 R250, [R1+0x1a0] ;  /* 0x0001a00001fa7983 */ /* 0x002f220000300a00 */
[----:B------:R-:W-:-:S04]  /*20fa0*/  IMAD.WIDE R38, R49, 0x4, R38 ;  /* 0x0000000431267825 */ /* 0x000fc800078e0226 */
[----:B------:R-:W-:-:S04]  /*20fb0*/  IMAD.WIDE R24, R49, 0x4, R24 ;  /* 0x0000000431187825 */ /* 0x000fc800078e0218 */
[----:B------:R-:W-:-:S04]  /*20fc0*/  IMAD.WIDE R244, R49, 0x4, R244 ;  /* 0x0000000431f47825 */ /* 0x000fc800078e02f4 */
[----:B------:R-:W-:-:S04]  /*20fd0*/  IMAD.WIDE R176, R49, 0x4, R176 ;  /* 0x0000000431b07825 */ /* 0x000fc800078e02b0 */
[----:B---3--:R-:W-:-:S04]  /*20fe0*/  IMAD.WIDE R36, R49, 0x4, R36 ;  /* 0x0000000431247825 */ /* 0x008fc800078e0224 */
[----:B--2---:R-:W-:-:S05]  /*20ff0*/  IMAD.WIDE R112, R49, 0x4, R112 ;  /* 0x0000000431707825 */ /* 0x004fca00078e0270 */
[----:B------:R1:W-:Y:S04]  /*21000*/  STL.64 [R1+0x12c8], R112 ;  /* 0x0012c87001007387 */ /* 0x0003e80000100a00 */
[----:B-1----:R-:W2:Y:S04]  /*21010*/  LDL.LU.64 R112, [R1+0x198] ;  /* 0x0001980001707983 */ /* 0x002ea80000300a00 */
[----:B------:R1:W-:Y:S04]  /*21020*/  STL.64 [R1+0x12d0], R146 ;  /* 0x0012d09201007387 */ /* 0x0003e80000100a00 */
[----:B-1----:R-:W3:Y:S04]  /*21030*/  LDL.LU.64 R146, [R1+0x1a10] ;  /* 0x001a100001927983 */ /* 0x002ee80000300a00 */
        /* <DEDUP_REMOVED lines=13> */
[----:B-1----:R-:W2:Y:S01]  /*21110*/  LDL.LU.64 R36, [R1+0x158] ;  /* 0x0001580001247983 */ /* 0x002ea20000300a00 */
[----:B------:R-:W-:-:S04]  /*21120*/  IMAD.WIDE R188, R49, 0x4, R188 ;  /* 0x0000000431bc7825 */ /* 0x000fc800078e02bc */
[----:B------:R-:W-:-:S04]  /*21130*/  IMAD.WIDE R212, R49, 0x4, R212 ;  /* 0x0000000431d47825 */ /* 0x000fc800078e02d4 */
[----:B------:R-:W-:-:S04]  /*21140*/  IMAD.WIDE R196, R49, 0x4, R196 ;  /* 0x0000000431c47825 */ /* 0x000fc800078e02c4 */
[----:B------:R-:W-:-:S04]  /*21150*/  IMAD.WIDE R178, R49, 0x4, R178 ;  /* 0x0000000431b27825 */ /* 0x000fc800078e02b2 */
[----:B------:R-:W-:-:S04]  /*21160*/  IMAD.WIDE R210, R49, 0x4, R210 ;  /* 0x0000000431d27825 */ /* 0x000fc800078e02d2 */
[----:B----4-:R-:W-:-:S04]  /*21170*/  IMAD.WIDE R194, R49, 0x4, R194 ;  /* 0x0000000431c27825 */ /* 0x010fc800078e02c2 */
        /* <DEDUP_REMOVED lines=31> */
[----:B------:R1:W-:Y:S01]  /*21370*/  STL.64 [R1+0x1358], R246 ;  /* 0x001358f601007387 */ /* 0x0003e20000100a00 */
[----:B------:R-:W-:-:S03]  /*21380*/  IMAD.WIDE R98, R49, 0x4, R98 ;  /* 0x0000000431627825 */ /* 0x000fc600078e0262 */
[----:B-1----:R-:W4:Y:S04]  /*21390*/  LDL.LU.64 R246, [R1+0xf8] ;  /* 0x0000f80001f67983 */ /* 0x002f280000300a00 */
[----:B------:R1:W-:Y:S04]  /*213a0*/  STL.64 [R1+0x1360], R130 ;  /* 0x0013608201007387 */ /* 0x0003e80000100a00 */
[----:B-1----:R-:W4:Y:S04]  /*213b0*/  LDL.LU.64 R130, [R1+0x19b8] ;  /* 0x0019b80001827983 */ /* 0x002f280000300a00 */
[----:B------:R1:W-:Y:S04]  /*213c0*/  STL.64 [R1+0x1368], R114 ;  /* 0x0013687201007387 */ /* 0x0003e80000100a00 */
[----:B-1----:R-:W4:Y:S04]  /*213d0*/  LDL.LU.64 R114, [R1+0x19b0] ;  /* 0x0019b00001727983 */ /* 0x002f280000300a00 */
[----:B------:R1:W-:Y:S04]  /*213e0*/  STL.64 [R1+0x1370], R248 ;  /* 0x001370f801007387 */ /* 0x0003e80000100a00 */
[----:B-1----:R-:W4:Y:S04]  /*213f0*/  LDL.LU.64 R248, [R1+0xe0] ;  /* 0x0000e00001f87983 */ /* 0x002f280000300a00 */
[----:B------:R1:W-:Y:S02]  /*21400*/  STL.64 [R1+0x1378], R250 ;  /* 0x001378fa01007387 */ /* 0x0003e40000100a00 */
[----:B-1----:R-:W-:-:S02]  /*21410*/  IMAD.WIDE R250, R49, 0x4, R112 ;  /* 0x0000000431fa7825 */ /* 0x002fc400078e0270 */
[----:B------:R-:W4:Y:S04]  /*21420*/  LDL.LU.64 R112, [R1+0xd8] ;  /* 0x0000d80001707983 */ /* 0x000f280000300a00 */
[----:B------:R1:W-:Y:S01]  /*21430*/  STL.64 [R1+0x1380], R250 ;  /* 0x001380fa01007387 */ /* 0x0003e20000100a00 */
[----:B------:R-:W-:-:S03]  /*21440*/  IMAD.WIDE R176, R49, 0x4, R176 ;  /* 0x0000000431b07825 */ /* 0x000fc600078e02b0 */
        /* <DEDUP_REMOVED lines=17> */
[----:B-1----:R-:W4:Y:S01]  /*21560*/  LDL.LU.64 R36, [R1+0x1978] ;  /* 0x0019780001247983 */ /* 0x002f220000300a00 */
[----:B------:R-:W-:-:S04]  /*21570*/  IMAD.WIDE R22, R49, 0x4, R22 ;  /* 0x0000000431167825 */ /* 0x000fc800078e0216 */
[----:B---3--:R-:W-:-:S04]  /*21580*/  IMAD.WIDE R188, R49, 0x4, R188 ;  /* 0x0000000431bc7825 */ /* 0x008fc800078e02bc */
[----:B------:R-:W-:-:S04]  /*21590*/  IMAD.WIDE R158, R49, 0x4, R158 ;  /* 0x00000004319e7825 */ /* 0x000fc800078e029e */
[----:B------:R-:W-:-:S04]  /*215a0*/  IMAD.WIDE R242, R49, 0x4, R242 ;  /* 0x0000000431f27825 */ /* 0x000fc800078e02f2 */
[----:B------:R-:W-:-:S04]  /*215b0*/  IMAD.WIDE R226, R49, 0x4, R226 ;  /* 0x0000000431e27825 */ /* 0x000fc800078e02e2 */
[----:B--2---:R-:W-:-:S04]  /*215c0*/  IMAD.WIDE R210, R49, 0x4, R210 ;  /* 0x0000000431d27825 */ /* 0x004fc800078e02d2 */
        /* <DEDUP_REMOVED lines=37> */
[----:B------:R1:W-:Y:S02]  /*21820*/  STL.64 [R1+0x1420], R246 ;  /* 0x001420f601007387 */ /* 0x0003e40000100a00 */
[----:B-1----:R-:W-:-:S02]  /*21830*/  IMAD.WIDE R246, R49, 0x4, R62 ;  /* 0x0000000431f67825 */ /* 0x002fc400078e023e */
        /* <DEDUP_REMOVED lines=22> */
[C---:B------:R-:W-:Y:S01]  /*219a0*/  IMAD.WIDE R240, R49.reuse, 0x4, R240 ;  /* 0x0000000431f07825 */ /* 0x040fe200078e02f0 */
[----:B------:R1:W-:Y:S03]  /*219b0*/  STL.64 [R1+0x1488], R34 ;  /* 0x0014882201007387 */ /* 0x0003e60000100a00 */
[----:B------:R-:W-:-:S04]  /*219c0*/  IMAD.WIDE R224, R49, 0x4, R224 ;  /* 0x0000000431e07825 */ /* 0x000fc800078e02e0 */
[C---:B------:R-:W-:Y:S01]  /*219d0*/  IMAD.WIDE R208, R49.reuse, 0x4, R208 ;  /* 0x0000000431d07825 */ /* 0x040fe200078e02d0 */
[----:B-1----:R-:W3:Y:S03]  /*219e0*/  LDL.LU.64 R34, [R1+0x18f0] ;  /* 0x0018f00001227983 */ /* 0x002ee60000300a00 */
[----:B------:R-:W-:-:S04]  /*219f0*/  IMAD.WIDE R192, R49, 0x4, R192 ;  /* 0x0000000431c07825 */ /* 0x000fc800078e02c0 */
[----:B------:R-:W-:-:S04]  /*21a00*/  IMAD.WIDE R174, R49, 0x4, R174 ;  /* 0x0000000431ae7825 */ /* 0x000fc800078e02ae */
[----:B--2---:R-:W-:-:S04]  /*21a10*/  IMAD.WIDE R158, R49, 0x4, R158 ;  /* 0x00000004319e7825 */ /* 0x004fc800078e029e */
[----:B------:R-:W-:-:S04]  /*21a20*/  IMAD.WIDE R126, R49, 0x4, R126 ;  /* 0x00000004317e7825 */ /* 0x000fc800078e027e */
[----:B----4-:R-:W-:-:S04]  /*21a30*/  IMAD.WIDE R188, R49, 0x4, R188 ;  /* 0x0000000431bc7825 */ /* 0x010fc800078e02bc */
[----:B------:R-:W-:-:S04]  /*21a40*/  IMAD.WIDE R110, R49, 0x4, R110 ;  /* 0x00000004316e7825 */ /* 0x000fc800078e026e */
[----:B------:R-:W-:-:S04]  /*21a50*/  IMAD.WIDE R94, R49, 0x4, R94 ;  /* 0x00000004315e7825 */ /* 0x000fc800078e025e */
[----:B------:R-:W-:-:S04]  /*21a60*/  IMAD.WIDE R78, R49, 0x4, R78 ;  /* 0x00000004314e7825 */ /* 0x000fc800078e024e */
        /* <DEDUP_REMOVED lines=14> */
[----:B-1----:R-:W4:Y:S04]  /*21b50*/  LDL.LU.64 R174, [R1+0x18c0] ;  /* 0x0018c00001ae7983 */ /* 0x002f280000300a00 */
[----:B------:R1:W-:Y:S04]  /*21b60*/  STL.64 [R1+0x14c8], R158 ;  /* 0x0014c89e01007387 */ /* 0x0003e80000100a00 */
[----:B-1----:R-:W4:Y:S04]  /*21b70*/  LDL.LU.64 R158, [R1+0x18b8] ;  /* 0x0018b800019e7983 */ /* 0x002f280000300a00 */
[----:B------:R1:W-:Y:S04]  /*21b80*/  STL.64 [R1+0x14d0], R142 ;  /* 0x0014d08e01007387 */ /* 0x0003e80000100a00 */
[----:B-1----:R-:W2:Y:S04]  /*21b90*/  LDL.LU.64 R142, [R1+0x18b0] ;  /* 0x0018b000018e7983 */ /* 0x002ea80000300a00 */
[----:B------:R1:W-:Y:S04]  /*21ba0*/  STL.64 [R1+0x14d8], R126 ;  /* 0x0014d87e01007387 */ /* 0x0003e80000100a00 */
[----:B-1----:R-:W3:Y:S04]  /*21bb0*/  LDL.LU.64 R126, [R1+0x18a8] ;  /* 0x0018a800017e7983 */ /* 0x002ee80000300a00 */
[----:B------:R-:W-:Y:S04]  /*21bc0*/  STL.64 [R1+0x14c0], R188 ;  /* 0x0014c0bc01007387 */ /* 0x000fe80000100a00 */
[----:B------:R1:W-:Y:S04]  /*21bd0*/  STL.64 [R1+0x1818], R188 ;  /* 0x001818bc01007387 */ /* 0x0003e80000100a00 */
[----:B-1----:R-:W4:Y:S04]  /*21be0*/  LDL.LU.64 R188, [R1+0x30] ;  /* 0x0000300001bc7983 */ /* 0x002f280000300a00 */
        /* <DEDUP_REMOVED lines=48> */
[----:B----4-:R-:W-:-:S05]  /*21ef0*/  IMAD.WIDE R188, R49, 0x4, R188 ;  /* 0x0000000431bc7825 */ /* 0x010fca00078e02bc */
[----:B------:R-:W-:Y:S04]  /*21f00*/  STL.64 [R1+0x14f8], R188 ;  /* 0x0014f8bc01007387 */ /* 0x000fe80000100a00 */
[----:B------:R1:W-:Y:S04]  /*21f10*/  STL.64 [R1+0x1830], R188 ;  /* 0x001830bc01007387 */ /* 0x0003e80000100a00 */
[----:B------:R-:W-:Y:S04]  /*21f20*/  STL.64 [R1+0x1510], R246 ;  /* 0x001510f601007387 */ /* 0x000fe80000100a00 */
[----:B------:R-:W-:Y:S01]  /*21f30*/  STL.64 [R1+0x1500], R6 ;  /* 0x0015000601007387 */ /* 0x000fe20000100a00 */
[----:B-1----:R-:W-:-:S03]  /*21f40*/  IMAD.WIDE R188, R49, 0x4, R248 ;  /* 0x0000000431bc7825 */ /* 0x002fc600078e02f8 */
[----:B------:R-:W-:Y:S04]  /*21f50*/  STL.64 [R1+0x1838], R6 ;  /* 0x0018380601007387 */ /* 0x000fe80000100a00 */
[----:B------:R1:W-:Y:S01]  /*21f60*/  STL.64 [R1+0x1518], R188 ;  /* 0x001518bc01007387 */ /* 0x0003e20000100a00 */
[----:B------:R-:W-:-:S04]  /*21f70*/  IMAD.WIDE R248, R49, 0x4, R8 ;  /* 0x0000000431f87825 */ /* 0x000fc800078e0208 */
[----:B-1----:R-:W-:-:S04]  /*21f80*/  IMAD.WIDE R188, R49, 0x4, R250 ;  /* 0x0000000431bc7825 */ /* 0x002fc800078e02fa */
[C---:B------:R-:W-:Y:S01]  /*21f90*/  IMAD.WIDE R250, R49.reuse, 0x4, R56 ;  /* 0x0000000431fa7825 */ /* 0x040fe200078e0238 */
[----:B------:R-:W-:Y:S04]  /*21fa0*/  STL.64 [R1+0x1520], R188 ;  /* 0x001520bc01007387 */ /* 0x000fe80000100a00 */
[----:B------:R-:W-:Y:S04]  /*21fb0*/  STL.64 [R1+0x1840], R188 ;  /* 0x001840bc01007387 */ /* 0x000fe80000100a00 */
[----:B------:R-:W-:Y:S04]  /*21fc0*/  STL.64 [R1+0x1528], R248 ;  /* 0x001528f801007387 */ /* 0x000fe80000100a00 */
[----:B------:R1:W-:Y:S04]  /*21fd0*/  STL.64 [R1+0x1848], R248 ;  /* 0x001848f801007387 */ /* 0x0003e80000100a00 */
[----:B------:R-:W-:Y:S01]  /*21fe0*/  STL.64 [R1+0x1530], R250 ;  /* 0x001530fa01007387 */ /* 0x000fe20000100a00 */
[----:B---3--:R-:W-:-:S03]  /*21ff0*/  IMAD.WIDE R6, R49, 0x4, R62 ;  /* 0x0000000431067825 */ /* 0x008fc600078e023e */
[----:B------:R-:W-:Y:S01]  /*22000*/  STL.64 [R1+0x1850], R250 ;  /* 0x001850fa01007387 */ /* 0x000fe20000100a00 */
[----:B-1----:R-:W-:-:S03]  /*22010*/  IMAD.WIDE R248, R49, 0x4, R64 ;  /* 0x0000000431f87825 */ /* 0x002fc600078e0240 */
[----:B------:R1:W-:Y:S04]  /*22020*/  STL.64 [R1+0x1548], R6 ;  /* 0x0015480601007387 */ /* 0x0003e80000100a00 */
[----:B------:R-:W-:Y:S01]  /*22030*/  STL.64 [R1+0x1538], R58 ;  /* 0x0015383a01007387 */ /* 0x000fe20000100a00 */
[----:B------:R-:W-:-:S03]  /*22040*/  IMAD.WIDE R64, R49, 0x4, R68 ;  /* 0x0000000431407825 */ /* 0x000fc600078e0244 */
[----:B------:R-:W-:Y:S01]  /*22050*/  STL.64 [R1+0x1860], R58 ;  /* 0x0018603a01007387 */ /* 0x000fe20000100a00 */
[----:B-1----:R-:W-:-:S03]  /*22060*/  IMAD.WIDE R6, R49, 0x4, R66 ;  /* 0x0000000431067825 */ /* 0x002fc600078e0242 */
[----:B------:R-:W-:Y:S04]  /*22070*/  STL.64 [R1+0x1540], R60 ;  /* 0x0015403c01007387 */ /* 0x000fe80000100a00 */
[----:B------:R-:W-:Y:S01]  /*22080*/  STL.64 [R1+0x1868], R60 ;  /* 0x0018683c01007387 */ /* 0x000fe20000100a00 */
[----:B--2---:R-:W-:-:S03]  /*22090*/  IMAD.WIDE R8, R49, 0x4, R78 ;  /* 0x0000000431087825 */ /* 0x004fc600078e024e */
[----:B------:R-:W-:Y:S04]  /*220a0*/  STL.64 [R1+0x1550], R248 ;  /* 0x001550f801007387 */ /* 0x000fe80000100a00 */
[----:B------:R-:W-:Y:S04]  /*220b0*/  STL.64 [R1+0x1870], R248 ;  /* 0x001870f801007387 */ /* 0x000fe80000100a00 */
[----:B------:R-:W-:Y:S04]  /*220c0*/  STL.64 [R1+0x1558], R6 ;  /* 0x0015580601007387 */ /* 0x000fe80000100a00 */
[----:B------:R1:W-:Y:S01]  /*220d0*/  STL.64 [R1+0x1878], R6 ;  /* 0x0018780601007387 */ /* 0x0003e20000100a00 */
[----:B------:R-:W-:-:S03]  /*220e0*/  IMAD.WIDE R188, R49, 0x4, R80 ;  /* 0x0000000431bc7825 */ /* 0x000fc600078e0250 */
[----:B------:R-:W-:Y:S01]  /*220f0*/  STL.64 [R1+0x1560], R64 ;  /* 0x0015604001007387 */ /* 0x000fe20000100a00 */
[----:B------:R-:W-:-:S03]  /*22100*/  IMAD.WIDE R80, R49, 0x4, R82 ;  /* 0x0000000431507825 */ /* 0x000fc600078e0252 */
[----:B------:R2:W-:Y:S04]  /*22110*/  STL.64 [R1+0x1880], R64 ;  /* 0x0018804001007387 */ /* 0x0005e80000100a00 */
[----:B------:R-:W-:Y:S04]  /*22120*/  STL.64 [R1+0x1568], R70 ;  /* 0x0015684601007387 */ /* 0x000fe80000100a00 */
[----:B-1----:R-:W3:Y:S04]  /*22130*/  LDL.64 R6, [R1+0x1098] ;  /* 0x0010980001067983 */ /* 0x002ee80000100a00 */
[----:B--2---:R-:W2:Y:S04]  /*22140*/  LDL.64 R64, [R1+0x1078] ;  /* 0x0010780001407983 */ /* 0x004ea80000100a00 */
[----:B------:R1:W-:Y:S04]  /*22150*/  STL.64 [R1+0x1588], R8 ;  /* 0x0015880801007387 */ /* 0x0003e80000100a00 */
[----:B------:R-:W-:Y:S01]  /*22160*/  STL.64 [R1+0x1570], R72 ;  /* 0x0015704801007387 */ /* 0x000fe20000100a00 */
[----:B------:R-:W-:-:S03]  /*22170*/  IMAD.WIDE R248, R49, 0x4, R94 ;  /* 0x0000000431f87825 */ /* 0x000fc600078e025e */
[----:B------:R-:W-:Y:S04]  /*22180*/  STL.64 [R1+0x1578], R74 ;  /* 0x0015784a01007387 */ /* 0x000fe80000100a00 */
[----:B------:R-:W-:Y:S04]  /*22190*/  STL.64 [R1+0x1580], R76 ;  /* 0x0015804c01007387 */ /* 0x000fe80000100a00 */
[----:B------:R-:W-:Y:S04]  /*221a0*/  STL.64 [R1+0x1590], R188 ;  /* 0x001590bc01007387 */ /* 0x000fe80000100a00 */
[----:B------:R-:W-:Y:S04]  /*221b0*/  STL.64 [R1+0x1598], R80 ;  /* 0x0015985001007387 */ /* 0x000fe80000100a00 */
[----:B------:R-:W-:Y:S04]  /*221c0*/  STL.64 [R1+0x15a0], R84 ;  /* 0x0015a05401007387 */ /* 0x000fe80000100a00 */
[----:B------:R-:W-:Y:S04]  /*221d0*/  STL.64 [R1+0x15a8], R86 ;  /* 0x0015a85601007387 */ /* 0x000fe80000100a00 */
[----:B------:R-:W-:Y:S04]  /*221e0*/  STL.64 [R1+0x15b0], R88 ;  /* 0x0015b05801007387 */ /* 0x000fe80000100a00 */
[----:B------:R-:W-:Y:S01]  /*221f0*/  STL.64 [R1+0x15b8], R90 ;  /* 0x0015b85a01007387 */ /* 0x000fe20000100a00 */
[----:B------:R-:W-:-:S03]  /*22200*/  IMAD.WIDE R60, R49, 0x4, R110 ;  /* 0x00000004313c7825 */ /* 0x000fc600078e026e */
[----:B------:R-:W-:Y:S04]  /*22210*/  STL.64 [R1+0x15c8], R248 ;  /* 0x0015c8f801007387 */ /* 0x000fe80000100a00 */
[----:B------:R-:W-:Y:S01]  /*22220*/  STL.64 [R1+0x15c0], R92 ;  /* 0x0015c05c01007387 */ /* 0x000fe20000100a00 */
[----:B------:R-:W-:-:S03]  /*22230*/  IMAD.WIDE R94, R49, 0x4, R112 ;  /* 0x00000004315e7825 */ /* 0x000fc600078e0270 */
        /* <DEDUP_REMOVED lines=22> */
[----:B------:R-:W-:Y:S01]  /*223a0*/  STL.64 [R1+0x1670], R136 ;  /* 0x0016708801007387 */ /* 0x000fe20000100a00 */
[----:B-1----:R-:W-:-:S03]  /*223b0*/  IMAD.WIDE R8, R49, 0x4, R192 ;  /* 0x0000000431087825 */ /* 0x002fc600078e02c0 */
[----:B------:R-:W-:Y:S04]  /*223c0*/  STL.64 [R1+0x1678], R138 ;  /* 0x0016788a01007387 */ /* 0x000fe80000100a00 */
[----:B------:R-:W-:Y:S04]  /*223d0*/  STL.64 [R1+0x1688], R142 ;  /* 0x0016888e01007387 */ /* 0x000fe80000100a00 */
[----:B------:R-:W-:Y:S04]  /*223e0*/  STL.64 [R1+0x1680], R140 ;  /* 0x0016808c01007387 */ /* 0x000fe80000100a00 */
[----:B------:R-:W-:Y:S01]  /*223f0*/  STL.64 [R1+0x1690], R144 ;  /* 0x0016909001007387 */ /* 0x000fe20000100a00 */
[----:B------:R-:W-:-:S03]  /*22400*/  IMAD.WIDE R200, R49, 0x4, R200 ;  /* 0x0000000431c87825 */ /* 0x000fc600078e02c8 */
[----:B------:R-:W-:Y:S01]  /*22410*/  STL.64 [R1+0x1698], R146 ;  /* 0x0016989201007387 */ /* 0x000fe20000100a00 */
[----:B------:R-:W-:-:S03]  /*22420*/  IMAD.WIDE R202, R49, 0x4, R202 ;  /* 0x0000000431ca7825 */ /* 0x000fc600078e02ca */
[----:B------:R-:W-:Y:S01]  /*22430*/  STL.64 [R1+0x16a0], R148 ;  /* 0x0016a09401007387 */ /* 0x000fe20000100a00 */
[----:B------:R-:W-:-:S03]  /*22440*/  IMAD.WIDE R204, R49, 0x4, R204 ;  /* 0x0000000431cc7825 */ /* 0x000fc600078e02cc */
[----:B------:R-:W-:Y:S01]  /*22450*/  STL.64 [R1+0x16a8], R150 ;  /* 0x0016a89601007387 */ /* 0x000fe20000100a00 */
[----:B------:R-:W-:-:S03]  /*22460*/  IMAD.WIDE R250, R49, 0x4, R208 ;  /* 0x0000000431fa7825 */ /* 0x000fc600078e02d0 */
[----:B------:R-:W4:Y:S01]  /*22470*/  LDL.64 R192, [R1+0x1068] ;  /* 0x0010680001c07983 */ /* 0x000f220000100a00 */
[----:B------:R-:W-:-:S03]  /*22480*/  IMAD.WIDE R206, R49, 0x4, R206 ;  /* 0x0000000431ce7825 */ /* 0x000fc600078e02ce */
        /* <DEDUP_REMOVED lines=58> */
[----:B------:R-:W-:Y:S04]  /*22830*/  STL.64 [R1+0x17b0], R56 ;  /* 0x0017b03801007387 */ /* 0x000fe80000100a00 */
[----:B------:R-:W-:Y:S01]  /*22840*/  STL.64 [R1+0x17a0], R208 ;  /* 0x0017a0d001007387 */ /* 0x000fe20000100a00 */
[----:B------:R-:W-:-:S03]  /*22850*/  IMAD.WIDE R32, R49, 0x4, R32 ;  /* 0x0000000431207825 */ /* 0x000fc600078e0220 */
[----:B------:R-:W3:Y:S01]  /*22860*/  LDL.64 R24, [R1+0x10a0] ;  /* 0x0010a00001187983 */ /* 0x000ee20000100a00 */
[----:B------:R-:W-:-:S03]  /*22870*/  IMAD.WIDE R20, R49, 0x4, R30 ;  /* 0x0000000431147825 */ /* 0x000fc600078e021e */
[----:B------:R-:W-:Y:S04]  /*22880*/  STL.64 [R1+0x17a8], R246 ;  /* 0x0017a8f601007387 */ /* 0x000fe80000100a00 */
[----:B------:R-:W-:Y:S01]  /*22890*/  STL.64 [R1+0x1798], R110 ;  /* 0x0017986e01007387 */ /* 0x000fe20000100a00 */
[----:B------:R-:W-:-:S03]  /*228a0*/  IMAD.WIDE R18, R49, 0x4, R34 ;  /* 0x0000000431127825 */ /* 0x000fc600078e0222 */
[----:B------:R-:W-:Y:S01]  /*228b0*/  STL.64 [R1+0x1790], R82 ;  /* 0x0017905201007387 */ /* 0x000fe20000100a00 */
[----:B------:R-:W-:-:S03]  /*228c0*/  IMAD.WIDE R16, R49, 0x4, R36 ;  /* 0x0000000431107825 */ /* 0x000fc600078e0224 */
[----:B------:R-:W-:Y:S04]  /*228d0*/  STL.64 [R1+0x1788], R68 ;  /* 0x0017884401007387 */ /* 0x000fe80000100a00 */
[----:B------:R-:W3:Y:S04]  /*228e0*/  LDL.64 R42, [R1+0x1090] ;  /* 0x00109000012a7983 */ /* 0x000ee80000100a00 */
[----:B------:R-:W3:Y:S01]  /*228f0*/  LDL.64 R30, [R1+0x10b8] ;  /* 0x0010b800011e7983 */ /* 0x000ee20000100a00 */
[----:B------:R-:W-:-:S03]  /*22900*/  IMAD.WIDE R12, R49, 0x4, R40 ;  /* 0x00000004310c7825 */ /* 0x000fc600078e0228 */
[----:B------:R1:W-:Y:S04]  /*22910*/  STL.64 [R1+0x1778], R10 ;  /* 0x0017780a01007387 */ /* 0x0003e80000100a00 */
[----:B------:R-:W3:Y:S04]  /*22920*/  LDL.64 R34, [R1+0x1088] ;  /* 0x0010880001227983 */ /* 0x000ee80000100a00 */
[----:B------:R-:W3:Y:S04]  /*22930*/  LDL.64 R36, [R1+0x1080] ;  /* 0x0010800001247983 */ /* 0x000ee80000100a00 */
[----:B------:R-:W-:Y:S01]  /*22940*/  STL.64 [R1+0x1780], R32 ;  /* 0x0017802001007387 */ /* 0x000fe20000100a00 */
[----:B-1----:R-:W-:-:S03]  /*22950*/  IMAD.WIDE R10, R49, 0x4, R44 ;  /* 0x00000004310a7825 */ /* 0x002fc600078e022c */
[----:B------:R-:W2:Y:S04]  /*22960*/  LDL.64 R44, [R1+0xe98] ;  /* 0x000e9800012c7983 */ /* 0x000ea80000100a00 */
[----:B------:R-:W4:Y:S01]  /*22970*/  LDL.64 R40, [R1+0xea0] ;  /* 0x000ea00001287983 */ /* 0x000f220000100a00 */
[----:B------:R-:W-:-:S03]  /*22980*/  IMAD.WIDE R14, R49, 0x4, R38 ;  /* 0x00000004310e7825 */ /* 0x000fc600078e0226 */
[----:B------:R-:W3:Y:S04]  /*22990*/  LDL.64 R38, [R1+0x1070] ;  /* 0x0010700001267983 */ /* 0x000ee80000100a00 */
[----:B------:R-:W3:Y:S04]  /*229a0*/  LDL.64 R242, [R1+0x10f8] ;  /* 0x0010f80001f27983 */ /* 0x000ee80000100a00 */
[----:B------:R-:W3:Y:S01]  /*229b0*/  LDL.64 R226, [R1+0x1138] ;  /* 0x0011380001e27983 */ /* 0x000ee20000100a00 */
[----:B------:R-:W-:-:S04]  /*229c0*/  IMAD.WIDE R22, R49, 0x4, R28 ;  /* 0x0000000431167825 */ /* 0x000fc800078e021c */
[----:B------:R-:W-:-:S04]  /*229d0*/  IMAD.WIDE R28, R49, 0x4, R46 ;  /* 0x00000004311c7825 */ /* 0x000fc800078e022e */
[----:B------:R-:W-:-:S04]  /*229e0*/  IMAD.WIDE R46, R49, 0x4, R52 ;  /* 0x00000004312e7825 */ /* 0x000fc800078e0234 */
[----:B------:R-:W-:Y:S01]  /*229f0*/  IMAD.WIDE R26, R49, 0x4, R50 ;  /* 0x00000004311a7825 */ /* 0x000fe200078e0232 */
[----:B------:R1:W-:Y:S04]  /*22a00*/  STL.64 [R1+0x1760], R46 ;  /* 0x0017602e01007387 */ /* 0x0003e80000100a00 */
[----:B------:R-:W-:Y:S04]  /*22a10*/  STL.64 [R1+0x1770], R28 ;  /* 0x0017701c01007387 */ /* 0x000fe80000100a00 */
[----:B------:R1:W-:Y:S01]  /*22a20*/  STL.64 [R1+0x1768], R26 ;  /* 0x0017681a01007387 */ /* 0x0003e20000100a00 */
[----:B------:R-:W-:-:S02]  /*22a30*/  UISETP.GT.AND UP0, UPT, UR6, 0xff, UPT ;  /* 0x000000ff0600788c */ /* 0x000fc4000bf04270 */
[----:B------:R-:W-:Y:S01]  /*22a40*/  UISETP.GE.U32.AND UP1, UPT, UR42, 0x7ffffe81, UPT ;  /* 0x7ffffe812a00788c */ /* 0x000fe2000bf26070 */
[----:B------:R-:W-:Y:S01]  /*22a50*/  ISETP.GE.U32.AND P6, PT, R4, 0x7ffffe82, PT ;  /* 0x7ffffe820400780c */ /* 0x000fe20003fc6070 */
[----:B------:R-:W3:Y:S04]  /*22a60*/  LDL.64 R52, [R1+0x1278] ;  /* 0x0012780001347983 */ /* 0x000ee80000100a00 */
[----:B--2---:R-:W-:Y:S04]  /*22a70*/  LDGSTS.E [R5+0x3000c], desc[UR8][R44.64], !P1 ;  /* 0x3000c0002c057fae */ /* 0x004fe8000c921848 */
[----:B----4-:R-:W-:Y:S04]  /*22a80*/  LDGSTS.E [R5+0x3400c], desc[UR8][R40.64], !P1 ;  /* 0x3400c00028057fae */ /* 0x010fe8000c921848 */
[----:B------:R-:W-:Y:S01]  /*22a90*/  LDGSTS.E [R5+0x38000], desc[UR8][R192.64], !P0 ;  /* 0x38000000c0057fae */ /* 0x000fe2000c121848 */
[----:B------:R-:W-:-:S02]  /*22aa0*/  PLOP3.LUT P4, PT, PT, PT, UP0, 0x80, 0x0 ;  /* 0x000000000000781c */ /* 0x000fc40003f8f008 */
[----:B------:R-:W-:Y:S01]  /*22ab0*/  PLOP3.LUT P5, PT, PT, PT, UP1, 0x80, 0x0 ;  /* 0x000000000000781c */ /* 0x000fe20003faf018 */
[----:B---3--:R-:W-:Y:S01]  /*22ac0*/  LDGSTS.E [R5+0x3c000], desc[UR8][R38.64], !P0 ;  /* 0x3c00000026057fae */ /* 0x008fe2000c121848 */
[----:B------:R-:W-:-:S03]  /*22ad0*/  PLOP3.LUT P3, PT, PT, PT, UP1, 0x80, 0x0 ;  /* 0x000000000000781c */ /* 0x000fc60003f6f018 */
[----:B------:R-:W2:Y:S04]  /*22ae0*/  LDL.64 R50, [R1+0x12b8] ;  /* 0x0012b80001327983 */ /* 0x000ea80000100a00 */
[----:B------:R-:W3:Y:S01]  /*22af0*/  LDL.64 R192, [R1+0x1178] ;  /* 0x0011780001c07983 */ /* 0x000ee20000100a00 */
[----:B------:R-:W-:-:S03]  /*22b00*/  SEL R2, R2, RZ, P4 ;  /* 0x000000ff02027207 */ /* 0x000fc60002000000 */
[----:B------:R-:W-:Y:S01]  /*22b10*/  LDGSTS.E [R5+0x38004], desc[UR8][R64.64], !P2 ;  /* 0x3800400040057fae */ /* 0x000fe2000d121848 */
[----:B------:R-:W-:-:S03]  /*22b20*/  ISETP.NE.U32.AND P4, PT, R2, RZ, PT ;  /* 0x000000ff0200720c */ /* 0x000fc60003f85070 */
[----:B------:R-:W-:Y:S01]  /*22b30*/  LDGSTS.E [R5+0x3c004], desc[UR8][R36.64], !P2 ;  /* 0x3c00400024057fae */ /* 0x000fe2000d121848 */
[----:B------:R-:W-:-:S03]  /*22b40*/  VIADD R2, R55, 0x100000 ;  /* 0x0010000037027836 */ /* 0x000fc60000000000 */
[----:B------:R-:W-:Y:S04]  /*22b50*/  LDGSTS.E [R5+0x38008], desc[UR8][R34.64], !P6 ;  /* 0x3800800022057fae */ /* 0x000fe8000f121848 */
[----:B------:R-:W-:Y:S04]  /*22b60*/  LDGSTS.E [R5+0x3c008], desc[UR8][R42.64], !P6 ;  /* 0x3c0080002a057fae */ /* 0x000fe8000f121848 */
[----:B------:R-:W-:Y:S04]  /*22b70*/  LDGSTS.E [R5+0x3800c], desc[UR8][R6.64], !P5 ;  /* 0x3800c00006057fae */ /* 0x000fe8000e921848 */
[----:B------:R4:W-:Y:S04]  /*22b80*/  LDGSTS.E [R5+0x3c00c], desc[UR8][R24.64], !P3 ;  /* 0x3c00c00018057fae */ /* 0x0009e8000d921848 */
[----:B------:R-:W0:Y:S04]  /*22b90*/  LDGDEPBAR ;  /* 0x00000000000079af */ /* 0x000e280000000000 */
[----:B------:R-:W-:Y:S01]  /*22ba0*/  LDGSTS.E [R2+-0x80000], desc[UR8][R30.64], P4 ;  /* 0x800000001e027fae */ /* 0x000fe2000a121848 */
[C---:B----4-:R-:W-:Y:S01]  /*22bb0*/  VIADD R25, R55.reuse, 0x100000 ;  /* 0x0010000037197836 */ /* 0x050fe20000000000 */
[----:B------:R-:W-:-:S02]  /*22bc0*/  IADD3 R24, R55, 0x100000, RZ ;  /* 0x0010000037187810 */ /* 0x000fc40007ffe0ff */
[----:B------:R-:W4:Y:S04]  /*22bd0*/  LDL.64 R64, [R1+0x11b8] ;  /* 0x0011b80001407983 */ /* 0x000f280000100a00 */
[----:B------:R-:W-:Y:S04]  /*22be0*/  LDGSTS.E [R25+-0x7fc00], desc[UR8][R242.64], P4 ;  /* 0x80400000f2197fae */ /* 0x000fe8000a121848 */
[----:B------:R-:W-:Y:S04]  /*22bf0*/  LDGSTS.E [R24+-0x7f800], desc[UR8][R226.64], P4 ;  /* 0x80800000e2187fae */ /* 0x000fe8000a121848 */
[----:B------:R-:W2:Y:S04]  /*22c00*/  LDL.64 R6, [R1+0x1238] ;  /* 0x0012380001067983 */ /* 0x000ea80000100a00 */
[----:B-1----:R-:W2:Y:S04]  /*22c10*/  LDL.64 R46, [R1+0x12f8] ;  /* 0x0012f800012e7983 */ /* 0x002ea80000100a00 */
[----:B------:R-:W2:Y:S01]  /*22c20*/  LDL.64 R24, [R1+0x11f8] ;  /* 0x0011f80001187983 */ /* 0x000ea20000100a00 */
[----:B------:R-:W-:-:S03]  /*22c30*/  VIADD R4, R55, 0x100000 ;  /* 0x0010000037047836 */ /* 0x000fc60000000000 */
[----:B------:R-:W2:Y:S04]  /*22c40*/  LDL.64 R44, [R1+0x1338] ;  /* 0x00133800012c7983 */ /* 0x000ea80000100a00 */
        /* <DEDUP_REMOVED lines=8> */
[----:B---3--:R-:W-:Y:S04]  /*22cd0*/  LDGSTS.E [R4+-0x7f400], desc[UR8][R192.64], P4 ;  /* 0x80c00000c0047fae */ /* 0x008fe8000a121848 */
[----:B------:R-:W3:Y:S01]  /*22ce0*/  LDL.64 R192, [R1+0x1588] ;  /* 0x0015880001c07983 */ /* 0x000ee20000100a00 */
[----:B------:R-:W-:-:S02]  /*22cf0*/  VIADD R5, R55, 0x100000 ;  /* 0x0010000037057836 */ /* 0x000fc40000000000 */
[----:B------:R-:W-:-:S04]  /*22d00*/  IMAD.WIDE R158, R49, 0x4, R158 ;  /* 0x00000004319e7825 */ /* 0x000fc800078e029e */
[----:B------:R-:W-:Y:S01]  /*22d10*/  IMAD.WIDE R174, R49, 0x4, R174 ;  /* 0x0000000431ae7825 */ /* 0x000fe200078e02ae */
[----:B----4-:R-:W-:Y:S04]  /*22d20*/  LDGSTS.E [R2+-0x7f000], desc[UR8][R64.64], P4 ;  /* 0x8100000040027fae */ /* 0x010fe8000a121848 */
[----:B------:R-:W4:Y:S04]  /*22d30*/  LDL.LU.64 R64, [R1+0x1880] ;  /* 0x0018800001407983 */ /* 0x000f280000300a00 */
[----:B--2---:R1:W-:Y:S04]  /*22d40*/  LDGSTS.E [R5+-0x7ec00], desc[UR8][R24.64], P4 ;  /* 0x8140000018057fae */ /* 0x0043e8000a121848 */
[----:B------:R-:W-:Y:S04]  /*22d50*/  LDGSTS.E [R4+-0x7e800], desc[UR8][R6.64], P4 ;  /* 0x8180000006047fae */ /* 0x000fe8000a121848 */
[----:B------:R-:W-:Y:S01]  /*22d60*/  LDGSTS.E [R2+-0x7e400], desc[UR8][R52.64], P4 ;  /* 0x81c0000034027fae */ /* 0x000fe2000a121848 */
[----:B-1----:R-:W-:-:S03]  /*22d70*/  VIADD R24, R55, 0x100000 ;  /* 0x0010000037187836 */ /* 0x002fc60000000000 */
[----:B------:R-:W2:Y:S04]  /*22d80*/  LDL.LU.64 R6, [R1+0x1878] ;  /* 0x0018780001067983 */ /* 0x000ea80000300a00 */
[----:B------:R-:W-:Y:S04]  /*22d90*/  LDGSTS.E [R24+-0x7e000], desc[UR8][R50.64], P4 ;  /* 0x8200000032187fae */ /* 0x000fe8000a121848 */
        /* <DEDUP_REMOVED lines=10> */
[----:B---3--:R-:W-:Y:S04]  /*22e40*/  LDGSTS.E [R5+-0x7b400], desc[UR8][R192.64], P4 ;  /* 0x84c00000c0057fae */ /* 0x008fe8000a121848 */
[----:B------:R-:W-:Y:S04]  /*22e50*/  LDGSTS.E [R2+-0x7b000], desc[UR8][R248.64], P4 ;  /* 0x85000000f8027fae */ /* 0x000fe8000a121848 */
[----:B------:R-:W-:Y:S04]  /*22e60*/  LDGSTS.E [R24+-0x7ac00], desc[UR8][R60.64], P4 ;  /* 0x854000003c187fae */ /* 0x000fe8000a121848 */
[----:B------:R-:W-:Y:S04]  /*22e70*/  LDGSTS.E [R5+-0x7a800], desc[UR8][R58.64], P4 ;  /* 0x858000003a057fae */ /* 0x000fe8000a121848 */
[----:B------:R-:W3:Y:S04]  /*22e80*/  LDL.LU.64 R248, [R1+0x1870] ;  /* 0x0018700001f87983 */ /* 0x000ee80000300a00 */
[----:B------:R-:W-:Y:S04]  /*22e90*/  LDGSTS.E [R4+-0x7a400], desc[UR8][R142.64], P4 ;  /* 0x85c000008e047fae */ /* 0x000fe8000a121848 */
[----:B------:R-:W4:Y:S04]  /*22ea0*/  LDL.LU.64 R60, [R1+0x1868] ;  /* 0x00186800013c7983 */ /* 0x000f280000300a00 */
[----:B------:R-:W-:Y:S04]  /*22eb0*/  LDGSTS.E [R2+-0x7a000], desc[UR8][R158.64], P4 ;  /* 0x860000009e027fae */ /* 0x000fe8000a121848 */
[----:B------:R-:W4:Y:S04]  /*22ec0*/  LDL.LU.64 R58, [R1+0x1860] ;  /* 0x00186000013a7983 */ /* 0x000f280000300a00 */
[----:B------:R-:W-:Y:S04]  /*22ed0*/  LDGSTS.E [R5+-0x79c00], desc[UR8][R174.64], P4 ;  /* 0x86400000ae057fae */ /* 0x000fe8000a121848 */
[----:B------:R-:W2:Y:S04]  /*22ee0*/  LDL.64 R192, [R1+0x10c0] ;  /* 0x0010c00001c07983 */ /* 0x000ea80000100a00 */
[----:B------:R-:W3:Y:S04]  /*22ef0*/  LDL.64 R142, [R1+0x1100] ;  /* 0x00110000018e7983 */ /* 0x000ee80000100a00 */
[----:B------:R-:W4:Y:S04]  /*22f00*/  LDL.64 R50, [R1+0x1140] ;  /* 0x0011400001327983 */ /* 0x000f280000100a00 */
[----:B------:R-:W-:Y:S04]  /*22f10*/  LDGSTS.E [R4+-0x79800], desc[UR8][R8.64], P4 ;  /* 0x8680000008047fae */ /* 0x000fe8000a121848 */
[----:B------:R-:W-:Y:S01]  /*22f20*/  LDGSTS.E [R2+-0x79400], desc[UR8][R250.64], P4 ;  /* 0x86c00000fa027fae */ /* 0x000fe2000a121848 */
[----:B------:R-:W-:-:S03]  /*22f30*/  IADD3 R55, R55, 0x100000, RZ ;  /* 0x0010000037377810 */ /* 0x000fc60007ffe0ff */
[----:B------:R-:W-:Y:S04]  /*22f40*/  LDGSTS.E [R24+-0x79000], desc[UR8][R224.64], P4 ;  /* 0x87000000e0187fae */ /* 0x000fe8000a121848 */
[----:B------:R-:W2:Y:S04]  /*22f50*/  LDL.LU.64 R8, [R1+0x1858] ;  /* 0x0018580001087983 */ /* 0x000ea80000300a00 */
[----:B------:R-:W4:Y:S04]  /*22f60*/  LDL.64 R46, [R1+0x1180] ;  /* 0x00118000012e7983 */ /* 0x000f280000100a00 */
[----:B------:R-:W4:Y:S04]  /*22f70*/  LDL.LU.64 R250, [R1+0x1850] ;  /* 0x0018500001fa7983 */ /* 0x000f280000300a00 */
[----:B------:R-:W4:Y:S04]  /*22f80*/  LDL.64 R44, [R1+0x11c0] ;  /* 0x0011c000012c7983 */ /* 0x000f280000100a00 */
[----:B------:R-:W4:Y:S04]  /*22f90*/  LDL.64 R40, [R1+0x1200] ;  /* 0x0012000001287983 */ /* 0x000f280000100a00 */
[----:B------:R-:W4:Y:S04]  /*22fa0*/  LDL.64 R38, [R1+0x1240] ;  /* 0x0012400001267983 */ /* 0x000f280000100a00 */
[----:B------:R-:W4:Y:S04]  /*22fb0*/  LDL.64 R36, [R1+0x1280] ;  /* 0x0012800001247983 */ /* 0x000f280000100a00 */
[----:B------:R-:W4:Y:S04]  /*22fc0*/  LDL.64 R34, [R1+0x12c0] ;  /* 0x0012c00001227983 */ /* 0x000f280000100a00 */
[----:B------:R2:W-:Y:S04]  /*22fd0*/  LDGSTS.E [R5+-0x78c00], desc[UR8][R240.64], P4 ;  /* 0x87400000f0057fae */ /* 0x0005e8000a121848 */
[----:B------:R-:W4:Y:S04]  /*22fe0*/  LDL.64 R42, [R1+0x1300] ;  /* 0x00130000012a7983 */ /* 0x000f280000100a00 */
[----:B------:R-:W4:Y:S04]  /*22ff0*/  LDL.64 R30, [R1+0x1340] ;  /* 0x00134000011e7983 */ /* 0x000f280000100a00 */
[----:B------:R-:W4:Y:S04]  /*23000*/  LDL.64 R242, [R1+0x1380] ;  /* 0x0013800001f27983 */ /* 0x000f280000100a00 */
[----:B------:R-:W4:Y:S04]  /*23010*/  LDL.64 R240, [R1+0x13c0] ;  /* 0x0013c00001f07983 */ /* 0x000f280000100a00 */
[----:B------:R1:W-:Y:S04]  /*23020*/  LDGSTS.E [R2+-0x78800], desc[UR8][R208.64], P4 ;  /* 0x87800000d0027fae */ /* 0x0003e8000a121848 */
[----:B------:R-:W4:Y:S04]  /*23030*/  LDL.64 R226, [R1+0x1400] ;  /* 0x0014000001e27983 */ /* 0x000f280000100a00 */
[----:B------:R-:W-:Y:S04]  /*23040*/  LDGSTS.E [R55+-0x78400], desc[UR8][R18.64], P4 ;  /* 0x87c0000012377fae */ /* 0x000fe8000a121848 */
[----:B------:R-:W4:Y:S04]  /*23050*/  LDL.64 R224, [R1+0x1450] ;  /* 0x0014500001e07983 */ /* 0x000f280000100a00 */
[----:B------:R-:W4:Y:S01]  /*23060*/  LDL.64 R208, [R1+0x1490] ;  /* 0x0014900001d07983 */ /* 0x000f220000100a00 */
[----:B--2---:R-:W-:-:S02]  /*23070*/  VIADD R5, R8, 0x100000 ;  /* 0x0010000008057836 */ /* 0x004fc40000000000 */
[----:B------:R-:W-:-:S03]  /*23080*/  VIADD R4, R8, 0x100000 ;  /* 0x0010000008047836 */ /* 0x000fc60000000000 */
[----:B------:R-:W-:Y:S04]  /*23090*/  LDGSTS.E [R5+-0x7ff80], desc[UR8][R192.64], P4 ;  /* 0x80080000c0057fae */ /* 0x000fe8000a121848 */
[----:B---3--:R-:W-:Y:S04]  /*230a0*/  LDGSTS.E [R4+-0x7fb80], desc[UR8][R142.64], P4 ;  /* 0x804800008e047fae */ /* 0x008fe8000a121848 */
[----:B------:R-:W2:Y:S04]  /*230b0*/  LDL.64 R192, [R1+0x14d0] ;  /* 0x0014d00001c07983 */ /* 0x000ea80000100a00 */
[----:B------:R-:W3:Y:S01]  /*230c0*/  LDL.64 R142, [R1+0x1510] ;  /* 0x00151000018e7983 */ /* 0x000ee20000100a00 */
[C---:B-1----:R-:W-:Y:S01]  /*230d0*/  VIADD R2, R8.reuse, 0x100000 ;  /* 0x0010000008027836 */ /* 0x042fe20000000000 */
[----:B------:R-:W-:-:S04]  /*230e0*/  IADD3 R24, R8, 0x100000, RZ ;  /* 0x0010000008187810 */ /* 0x000fc80007ffe0ff */
[----:B----4-:R-:W-:Y:S04]  /*230f0*/  LDGSTS.E [R2+-0x7f780], desc[UR8][R50.64], P4 ;  /* 0x8088000032027fae */ /* 0x010fe8000a121848 */
        /* <DEDUP_REMOVED lines=13> */
[----:B--2---:R-:W-:Y:S04]  /*231d0*/  LDGSTS.E [R24+-0x7bf80], desc[UR8][R192.64], P4 ;  /* 0x84080000c0187fae */ /* 0x004fe8000a121848 */
[----:B---3--:R-:W-:Y:S04]  /*231e0*/  LDGSTS.E [R5+-0x7bb80], desc[UR8][R142.64], P4 ;  /* 0x844800008e057fae */ /* 0x008fe8000a121848 */
[----:B------:R-:W-:Y:S04]  /*231f0*/  LDGSTS.E [R2+-0x7b780], desc[UR8][R248.64], P4 ;  /* 0x84880000f8027fae */ /* 0x000fe8000a121848 */
[----:B------:R-:W-:Y:S04]  /*23200*/  LDGSTS.E [R24+-0x7b380], desc[UR8][R188.64], P4 ;  /* 0x84c80000bc187fae */ /* 0x000fe8000a121848 */
[----:B------:R-:W-:Y:S04]  /*23210*/  LDGSTS.E [R5+-0x7af80], desc[UR8][R96.64], P4 ;  /* 0x8508000060057fae */ /* 0x000fe8000a121848 */
[----:B------:R-:W2:Y:S04]  /*23220*/  LDL.LU.64 R248, [R1+0x1848] ;  /* 0x0018480001f87983 */ /* 0x000ea80000300a00 */
[----:B------:R-:W3:Y:S04]  /*23230*/  LDL.LU.64 R188, [R1+0x1840] ;  /* 0x0018400001bc7983 */ /* 0x000ee80000300a00 */
[----:B------:R-:W-:Y:S04]  /*23240*/  LDGSTS.E [R4+-0x7ab80], desc[UR8][R94.64], P4 ;  /* 0x854800005e047fae */ /* 0x000fe8000a121848 */
[----:B------:R-:W4:Y:S01]  /*23250*/  LDL.64 R96, [R1+0x10c8] ;  /* 0x0010c80001607983 */ /* 0x000f220000100a00 */
[----:B------:R-:W-:-:S03]  /*23260*/  IMAD.WIDE R160, R49, 0x4, R160 ;  /* 0x0000000431a07825 */ /* 0x000fc600078e02a0 */
[----:B------:R-:W-:Y:S04]  /*23270*/  LDGSTS.E [R2+-0x7a780], desc[UR8][R128.64], P4 ;  /* 0x8588000080027fae */ /* 0x000fe8000a121848 */
[----:B------:R-:W2:Y:S01]  /*23280*/  LDL.64 R94, [R1+0x1108] ;  /* 0x00110800015e7983 */ /* 0x000ea20000100a00 */
[----:B------:R-:W-:-:S03]  /*23290*/  IMAD.WIDE R176, R49, 0x4, R176 ;  /* 0x0000000431b07825 */ /* 0x000fc600078e02b0 */
[----:B------:R-:W-:Y:S01]  /*232a0*/  LDGSTS.E [R5+-0x7a380], desc[UR8][R144.64], P4 ;  /* 0x85c8000090057fae */ /* 0x000fe2000a121848 */
[----:B------:R-:W-:-:S03]  /*232b0*/  VIADD R25, R8, 0x100000 ;  /* 0x0010000008197836 */ /* 0x000fc60000000000 */
[----:B------:R-:W-:Y:S04]  /*232c0*/  LDGSTS.E [R4+-0x79f80], desc[UR8][R160.64], P4 ;  /* 0x86080000a0047fae */ /* 0x000fe8000a121848 */
[----:B------:R-:W3:Y:S04]  /*232d0*/  LDL.64 R242, [R1+0x1148] ;  /* 0x0011480001f27983 */ /* 0x000ee80000100a00 */
[----:B------:R-:W-:Y:S04]  /*232e0*/  LDGSTS.E [R2+-0x79b80], desc[UR8][R176.64], P4 ;  /* 0x86480000b0027fae */ /* 0x000fe8000a121848 */
[----:B------:R-:W3:Y:S04]  /*232f0*/  LDL.64 R240, [R1+0x1188] ;  /* 0x0011880001f07983 */ /* 0x000ee80000100a00 */
[----:B------:R-:W-:Y:S04]  /*23300*/  LDGSTS.E [R25+-0x79780], desc[UR8][R194.64], P4 ;  /* 0x86880000c2197fae */ /* 0x000fe8000a121848 */
[----:B------:R-:W3:Y:S04]  /*23310*/  LDL.64 R226, [R1+0x11c8] ;  /* 0x0011c80001e27983 */ /* 0x000ee80000100a00 */
[----:B------:R-:W-:Y:S04]  /*23320*/  LDGSTS.E [R24+-0x79380], desc[UR8][R210.64], P4 ;  /* 0x86c80000d2187fae */ /* 0x000fe8000a121848 */
[----:B------:R-:W3:Y:S01]  /*23330*/  LDL.64 R224, [R1+0x1208] ;  /* 0x0012080001e07983 */ /* 0x000ee20000100a00 */
[----:B------:R-:W-:-:S03]  /*23340*/  VIADD R8, R8, 0x100000 ;  /* 0x0010000008087836 */ /* 0x000fc60000000000 */
[----:B------:R-:W3:Y:S04]  /*23350*/  LDL.64 R208, [R1+0x1288] ;  /* 0x0012880001d07983 */ /* 0x000ee80000100a00 */
[----:B------:R-:W3:Y:S04]  /*23360*/  LDL.64 R210, [R1+0x1248] ;  /* 0x0012480001d27983 */ /* 0x000ee80000100a00 */
[----:B------:R-:W3:Y:S04]  /*23370*/  LDL.64 R194, [R1+0x12c8] ;  /* 0x0012c80001c27983 */ /* 0x000ee80000100a00 */
[----:B------:R1:W-:Y:S04]  /*23380*/  LDGSTS.E [R5+-0x78f80], desc[UR8][R126.64], P4 ;  /* 0x870800007e057fae */ /* 0x0003e8000a121848 */
[----:B------:R-:W3:Y:S04]  /*23390*/  LDL.64 R192, [R1+0x1308] ;  /* 0x0013080001c07983 */ /* 0x000ee80000100a00 */
[----:B------:R1:W-:Y:S02]  /*233a0*/  LDGSTS.E [R2+-0x78b80], desc[UR8][R112.64], P4 ;  /* 0x8748000070027fae */ /* 0x0003e4000a121848 */
[----:B-1----:R-:W-:-:S02]  /*233b0*/  VIADD R5, R9, 0x100000 ;  /* 0x0010000009057836 */ /* 0x002fc40000000000 */
[----:B------:R-:W3:Y:S04]  /*233c0*/  LDL.64 R144, [R1+0x1348] ;  /* 0x0013480001907983 */ /* 0x000ee80000100a00 */
[----:B------:R-:W3:Y:S01]  /*233d0*/  LDL.64 R142, [R1+0x1388] ;  /* 0x00138800018e7983 */ /* 0x000ee20000100a00 */
[----:B------:R-:W-:-:S03]  /*233e0*/  IADD3 R2, R9, 0x100000, RZ ;  /* 0x0010000009027810 */ /* 0x000fc60007ffe0ff */
[----:B------:R-:W3:Y:S04]  /*233f0*/  LDL.64 R128, [R1+0x13c8] ;  /* 0x0013c80001807983 */ /* 0x000ee80000100a00 */
[----:B------:R-:W-:Y:S04]  /*23400*/  LDGSTS.E [R4+-0x78780], desc[UR8][R110.64], P4 ;  /* 0x878800006e047fae */ /* 0x000fe8000a121848 */
[----:B------:R-:W3:Y:S04]  /*23410*/  LDL.64 R126, [R1+0x1408] ;  /* 0x00140800017e7983 */ /* 0x000ee80000100a00 */
[----:B------:R1:W-:Y:S04]  /*23420*/  LDGSTS.E [R8+-0x78380], desc[UR8][R16.64], P4 ;  /* 0x87c8000010087fae */ /* 0x0003e8000a121848 */
[----:B------:R-:W3:Y:S04]  /*23430*/  LDL.64 R112, [R1+0x1458] ;  /* 0x0014580001707983 */ /* 0x000ee80000100a00 */
[----:B------:R-:W3:Y:S04]  /*23440*/  LDL.64 R110, [R1+0x1498] ;  /* 0x00149800016e7983 */ /* 0x000ee80000100a00 */
[----:B----4-:R-:W-:Y:S04]  /*23450*/  LDGSTS.E [R5+-0x7ff00], desc[UR8][R96.64], P4 ;  /* 0x8010000060057fae */ /* 0x010fe8000a121848 */
[----:B--2---:R-:W-:Y:S04]  /*23460*/  LDGSTS.E [R2+-0x7fb00], desc[UR8][R94.64], P4 ;  /* 0x805000005e027fae */ /* 0x004fe8000a121848 */
[----:B------:R-:W2:Y:S04]  /*23470*/  LDL.64 R96, [R1+0x14d8] ;  /* 0x0014d80001607983 */ /* 0x000ea80000100a00 */
[----:B------:R-:W4:Y:S01]  /*23480*/  LDL.64 R94, [R1+0x1518] ;  /* 0x00151800015e7983 */ /* 0x000f220000100a00 */
[----:B-1----:R-:W-:-:S02]  /*23490*/  VIADD R8, R9, 0x100000 ;  /* 0x0010000009087836 */ /* 0x002fc40000000000 */
[----:B------:R-:W-:-:S03]  /*234a0*/  VIADD R4, R9, 0x100000 ;  /* 0x0010000009047836 */ /* 0x000fc60000000000 */
[----:B---3--:R-:W-:Y:S04]  /*234b0*/  LDGSTS.E [R8+-0x7f700], desc[UR8][R242.64], P4 ;  /* 0x80900000f2087fae */ /* 0x008fe8000a121848 */
        /* <DEDUP_REMOVED lines=14> */
[----:B----4-:R-:W-:Y:S04]  /*235a0*/  LDGSTS.E [R4+-0x7bb00], desc[UR8][R94.64], P4 ;  /* 0x845000005e047fae */ /* 0x010fe8000a121848 */
[----:B------:R-:W-:Y:S04]  /*235b0*/  LDGSTS.E [R2+-0x7b700], desc[UR8][R6.64], P4 ;  /* 0x8490000006027fae */ /* 0x000fe8000a121848 */
[----:B------:R-:W-:Y:S01]  /*235c0*/  LDGSTS.E [R8+-0x7b300], desc[UR8][R80.64], P4 ;  /* 0x84d0000050087fae */ /* 0x000fe2000a121848 */
[----:B------:R-:W-:-:S03]  /*235d0*/  IMAD.WIDE R162, R49, 0x4, R162 ;  /* 0x0000000431a27825 */ /* 0x000fc600078e02a2 */
[----:B------:R-:W-:Y:S04]  /*235e0*/  LDGSTS.E [R5+-0x7af00], desc[UR8][R98.64], P4 ;  /* 0x8510000062057fae */ /* 0x000fe8000a121848 */
[----:B------:R-:W2:Y:S04]  /*235f0*/  LDL.LU.64 R6, [R1+0x1838] ;  /* 0x0018380001067983 */ /* 0x000ea80000300a00 */
[----:B------:R-:W3:Y:S01]  /*23600*/  LDL.64 R80, [R1+0x10d0] ;  /* 0x0010d00001507983 */ /* 0x000ee20000100a00 */
[----:B------:R-:W-:-:S03]  /*23610*/  IMAD.WIDE R178, R49, 0x4, R178 ;  /* 0x0000000431b27825 */ /* 0x000fc600078e02b2 */
[----:B------:R-:W-:Y:S01]  /*23620*/  LDGSTS.E [R2+-0x7ab00], desc[UR8][R114.64], P4 ;  /* 0x8550000072027fae */ /* 0x000fe2000a121848 */
[----:B------:R-:W-:-:S03]  /*23630*/  VIADD R24, R9, 0x100000 ;  /* 0x0010000009187836 */ /* 0x000fc60000000000 */
[----:B------:R-:W-:Y:S04]  /*23640*/  LDGSTS.E [R8+-0x7a700], desc[UR8][R130.64], P4 ;  /* 0x8590000082087fae */ /* 0x000fe8000a121848 */
[----:B------:R-:W4:Y:S04]  /*23650*/  LDL.64 R194, [R1+0x1110] ;  /* 0x0011100001c27983 */ /* 0x000f280000100a00 */
[----:B------:R-:W-:Y:S04]  /*23660*/  LDGSTS.E [R5+-0x7a300], desc[UR8][R146.64], P4 ;  /* 0x85d0000092057fae */ /* 0x000fe8000a121848 */
[----:B------:R-:W2:Y:S04]  /*23670*/  LDL.64 R192, [R1+0x1150] ;  /* 0x0011500001c07983 */ /* 0x000ea80000100a00 */
[----:B------:R-:W2:Y:S04]  /*23680*/  LDL.64 R144, [R1+0x11d0] ;  /* 0x0011d00001907983 */ /* 0x000ea80000100a00 */
[----:B------:R-:W2:Y:S04]  /*23690*/  LDL.64 R146, [R1+0x1190] ;  /* 0x0011900001927983 */ /* 0x000ea80000100a00 */
[----:B------:R-:W2:Y:S01]  /*236a0*/  LDL.64 R142, [R1+0x1210] ;  /* 0x00121000018e7983 */ /* 0x000ea20000100a00 */
[----:B------:R-:W-:-:S03]  /*236b0*/  IADD3 R9, R9, 0x100000, RZ ;  /* 0x0010000009097810 */ /* 0x000fc60007ffe0ff */
[----:B------:R-:W-:Y:S04]  /*236c0*/  LDGSTS.E [R4+-0x79f00], desc[UR8][R162.64], P4 ;  /* 0x86100000a2047fae */ /* 0x000fe8000a121848 */
[----:B------:R-:W2:Y:S04]  /*236d0*/  LDL.64 R130, [R1+0x1250] ;  /* 0x0012500001827983 */ /* 0x000ea80000100a00 */
[----:B------:R-:W-:Y:S04]  /*236e0*/  LDGSTS.E [R2+-0x79b00], desc[UR8][R178.64], P4 ;  /* 0x86500000b2027fae */ /* 0x000fe8000a121848 */
[----:B------:R-:W2:Y:S04]  /*236f0*/  LDL.64 R128, [R1+0x1290] ;  /* 0x0012900001807983 */ /* 0x000ea80000100a00 */
[----:B------:R-:W-:Y:S04]  /*23700*/  LDGSTS.E [R24+-0x79700], desc[UR8][R196.64], P4 ;  /* 0x86900000c4187fae */ /* 0x000fe8000a121848 */
[----:B------:R-:W2:Y:S04]  /*23710*/  LDL.64 R126, [R1+0x12d0] ;  /* 0x0012d000017e7983 */ /* 0x000ea80000100a00 */
[----:B------:R1:W-:Y:S04]  /*23720*/  LDGSTS.E [R8+-0x79300], desc[UR8][R212.64], P4 ;  /* 0x86d00000d4087fae */ /* 0x0003e8000a121848 */
[----:B------:R-:W2:Y:S04]  /*23730*/  LDL.64 R114, [R1+0x1310] ;  /* 0x0013100001727983 */ /* 0x000ea80000100a00 */
[----:B------:R-:W2:Y:S01]  /*23740*/  LDL.64 R112, [R1+0x1350] ;  /* 0x0013500001707983 */ /* 0x000ea20000100a00 */
[----:B-1----:R-:W-:-:S03]  /*23750*/  VIADD R8, R48, 0x100000 ;  /* 0x0010000030087836 */ /* 0x002fc60000000000 */
[----:B------:R1:W-:Y:S04]  /*23760*/  LDGSTS.E [R5+-0x78f00], desc[UR8][R228.64], P4 ;  /* 0x87100000e4057fae */ /* 0x0003e8000a121848 */
[----:B------:R-:W2:Y:S04]  /*23770*/  LDL.64 R110, [R1+0x1390] ;  /* 0x00139000016e7983 */ /* 0x000ea80000100a00 */
[----:B------:R-:W-:Y:S04]  /*23780*/  LDGSTS.E [R4+-0x78b00], desc[UR8][R244.64], P4 ;  /* 0x87500000f4047fae */ /* 0x000fe8000a121848 */
[----:B------:R-:W2:Y:S04]  /*23790*/  LDL.64 R98, [R1+0x13d0] ;  /* 0x0013d00001627983 */ /* 0x000ea80000100a00 */
[----:B------:R1:W-:Y:S04]  /*237a0*/  LDGSTS.E [R2+-0x78700], desc[UR8][R82.64], P4 ;  /* 0x8790000052027fae */ /* 0x0003e8000a121848 */
[----:B------:R-:W2:Y:S04]  /*237b0*/  LDL.64 R96, [R1+0x1410] ;  /* 0x0014100001607983 */ /* 0x000ea80000100a00 */
[----:B------:R-:W2:Y:S04]  /*237c0*/  LDL.64 R94, [R1+0x1460] ;  /* 0x00146000015e7983 */ /* 0x000ea80000100a00 */
[----:B------:R-:W-:Y:S04]  /*237d0*/  LDGSTS.E [R9+-0x78300], desc[UR8][R14.64], P4 ;  /* 0x87d000000e097fae */ /* 0x000fe8000a121848 */
[----:B------:R-:W2:Y:S04]  /*237e0*/  LDL.64 R82, [R1+0x14a0] ;  /* 0x0014a00001527983 */ /* 0x000ea80000100a00 */
[----:B---3--:R-:W-:Y:S04]  /*237f0*/  LDGSTS.E [R8+-0x7fe80], desc[UR8][R80.64], P4 ;  /* 0x8018000050087fae */ /* 0x008fe8000a121848 */
[----:B------:R-:W3:Y:S01]  /*23800*/  LDL.64 R80, [R1+0x14e0] ;  /* 0x0014e00001507983 */ /* 0x000ee20000100a00 */
[C---:B-1----:R-:W-:Y:S01]  /*23810*/  VIADD R5, R48.reuse, 0x100000 ;  /* 0x0010000030057836 */ /* 0x042fe20000000000 */
[C---:B------:R-:W-:Y:S01]  /*23820*/  IADD3 R2, R48.reuse, 0x100000, RZ ;  /* 0x0010000030027810 */ /* 0x040fe20007ffe0ff */
[----:B------:R-:W-:-:S03]  /*23830*/  VIADD R4, R48, 0x100000 ;  /* 0x0010000030047836 */ /* 0x000fc60000000000 */
[----:B----4-:R-:W-:Y:S04]  /*23840*/  LDGSTS.E [R5+-0x7fa80], desc[UR8][R194.64], P4 ;  /* 0x80580000c2057fae */ /* 0x010fe8000a121848 */
[----:B--2---:R-:W-:Y:S04]  /*23850*/  LDGSTS.E [R4+-0x7f680], desc[UR8][R192.64], P4 ;  /* 0x80980000c0047fae */ /* 0x004fe8000a121848 */
        /* <DEDUP_REMOVED lines=15> */
[----:B------:R-:W-:Y:S01]  /*23950*/  LDGSTS.E [R5+-0x7b680], desc[UR8][R64.64], P4 ;  /* 0x8498000040057fae */ /* 0x000fe2000a121848 */
[----:B------:R-:W-:-:S03]  /*23960*/  IMAD.WIDE R164, R49, 0x4, R164 ;  /* 0x0000000431a47825 */ /* 0x000fc600078e02a4 */
[----:B------:R-:W-:Y:S04]  /*23970*/  LDGSTS.E [R2+-0x7b280], desc[UR8][R84.64], P4 ;  /* 0x84d8000054027fae */ /* 0x000fe8000a121848 */
[----:B------:R-:W2:Y:S04]  /*23980*/  LDL.LU.64 R188, [R1+0x1830] ;  /* 0x0018300001bc7983 */ /* 0x000ea80000300a00 */
[----:B------:R-:W3:Y:S01]  /*23990*/  LDL.64 R64, [R1+0x10d8] ;  /* 0x0010d80001407983 */ /* 0x000ee20000100a00 */
[----:B------:R-:W-:-:S03]  /*239a0*/  IMAD.WIDE R180, R49, 0x4, R180 ;  /* 0x0000000431b47825 */ /* 0x000fc600078e02b4 */
[----:B------:R-:W-:Y:S04]  /*239b0*/  LDGSTS.E [R8+-0x7ae80], desc[UR8][R100.64], P4 ;  /* 0x8518000064087fae */ /* 0x000fe8000a121848 */
[----:B------:R-:W4:Y:S04]  /*239c0*/  LDL.64 R128, [R1+0x1118] ;  /* 0x0011180001807983 */ /* 0x000f280000100a00 */
[----:B------:R-:W-:Y:S04]  /*239d0*/  LDGSTS.E [R5+-0x7aa80], desc[UR8][R116.64], P4 ;  /* 0x8558000074057fae */ /* 0x000fe8000a121848 */
[----:B------:R-:W2:Y:S04]  /*239e0*/  LDL.64 R126, [R1+0x1158] ;  /* 0x00115800017e7983 */ /* 0x000ea80000100a00 */
[----:B------:R-:W-:Y:S04]  /*239f0*/  LDGSTS.E [R4+-0x7a680], desc[UR8][R132.64], P4 ;  /* 0x8598000084047fae */ /* 0x000fe8000a121848 */
[----:B------:R-:W2:Y:S04]  /*23a00*/  LDL.64 R116, [R1+0x1198] ;  /* 0x0011980001747983 */ /* 0x000ea80000100a00 */
[----:B------:R-:W2:Y:S04]  /*23a10*/  LDL.64 R114, [R1+0x11d8] ;  /* 0x0011d80001727983 */ /* 0x000ea80000100a00 */
[----:B------:R-:W-:Y:S04]  /*23a20*/  LDGSTS.E [R2+-0x7a280], desc[UR8][R148.64], P4 ;  /* 0x85d8000094027fae */ /* 0x000fe8000a121848 */
[----:B------:R-:W2:Y:S01]  /*23a30*/  LDL.64 R112, [R1+0x1218] ;  /* 0x0012180001707983 */ /* 0x000ea20000100a00 */
[----:B------:R-:W-:-:S03]  /*23a40*/  VIADD R48, R48, 0x100000 ;  /* 0x0010000030307836 */ /* 0x000fc60000000000 */
        /* <DEDUP_REMOVED lines=12> */
[----:B------:R1:W-:Y:S04]  /*23b10*/  LDGSTS.E [R2+-0x78a80], desc[UR8][R78.64], P4 ;  /* 0x875800004e027fae */ /* 0x0003e8000a121848 */
        /* <DEDUP_REMOVED lines=27> */
[----:B------:R-:W-:Y:S01]  /*23cd0*/  LDGSTS.E [R5+-0x7ba00], desc[UR8][R248.64], P4 ;  /* 0x84600000f8057fae */ /* 0x000fe2000a121848 */
[----:B------:R-:W-:-:S03]  /*23ce0*/  IMAD.WIDE R166, R49, 0x4, R166 ;  /* 0x0000000431a67825 */ /* 0x000fc600078e02a6 */
[----:B------:R-:W-:Y:S01]  /*23cf0*/  LDGSTS.E [R4+-0x7b600], desc[UR8][R70.64], P4 ;  /* 0x84a0000046047fae */ /* 0x000fe2000a121848 */
[----:B------:R-:W-:-:S03]  /*23d00*/  IMAD.WIDE R182, R49, 0x4, R182 ;  /* 0x0000000431b67825 */ /* 0x000fc600078e02b6 */
[----:B------:R-:W-:Y:S04]  /*23d10*/  LDGSTS.E [R2+-0x7b200], desc[UR8][R86.64], P4 ;  /* 0x84e0000056027fae */ /* 0x000fe8000a121848 */
[----:B------:R-:W2:Y:S04]  /*23d20*/  LDL.LU R249, [R1+0x1828] ;  /* 0x0018280001f97983 */ /* 0x000ea80000300800 */
[----:B------:R-:W3:Y:S04]  /*23d30*/  LDL.64 R64, [R1+0x10e0] ;  /* 0x0010e00001407983 */ /* 0x000ee80000100a00 */
[----:B------:R-:W4:Y:S04]  /*23d40*/  LDL.64 R112, [R1+0x1120] ;  /* 0x0011200001707983 */ /* 0x000f280000100a00 */
[----:B------:R-:W-:Y:S04]  /*23d50*/  LDGSTS.E [R8+-0x7ae00], desc[UR8][R102.64], P4 ;  /* 0x8520000066087fae */ /* 0x000fe8000a121848 */
[----:B------:R-:W4:Y:S04]  /*23d60*/  LDL.64 R110, [R1+0x1160] ;  /* 0x00116000016e7983 */ /* 0x000f280000100a00 */
[----:B------:R-:W-:Y:S04]  /*23d70*/  LDGSTS.E [R5+-0x7aa00], desc[UR8][R118.64], P4 ;  /* 0x8560000076057fae */ /* 0x000fe8000a121848 */
[----:B------:R-:W4:Y:S04]  /*23d80*/  LDL.64 R102, [R1+0x11a0] ;  /* 0x0011a00001667983 */ /* 0x000f280000100a00 */
[----:B------:R-:W4:Y:S04]  /*23d90*/  LDL.64 R100, [R1+0x11e0] ;  /* 0x0011e00001647983 */ /* 0x000f280000100a00 */
[----:B------:R-:W-:Y:S04]  /*23da0*/  LDGSTS.E [R2+-0x7a600], desc[UR8][R134.64], P4 ;  /* 0x85a0000086027fae */ /* 0x000fe8000a121848 */
[----:B------:R-:W4:Y:S01]  /*23db0*/  LDL.64 R98, [R1+0x1220] ;  /* 0x0012200001627983 */ /* 0x000f220000100a00 */
[----:B------:R-:W-:-:S03]  /*23dc0*/  VIADD R54, R54, 0x100000 ;  /* 0x0010000036367836 */ /* 0x000fc60000000000 */
[----:B------:R2:W-:Y:S04]  /*23dd0*/  LDGSTS.E [R8+-0x7a200], desc[UR8][R150.64], P4 ;  /* 0x85e0000096087fae */ /* 0x0005e8000a121848 */
[----:B------:R-:W4:Y:S04]  /*23de0*/  LDL.64 R96, [R1+0x1260] ;  /* 0x0012600001607983 */ /* 0x000f280000100a00 */
[----:B------:R-:W-:Y:S04]  /*23df0*/  LDGSTS.E [R5+-0x79e00], desc[UR8][R166.64], P4 ;  /* 0x86200000a6057fae */ /* 0x000fe8000a121848 */
        /* <DEDUP_REMOVED lines=9> */
[----:B------:R1:W-:Y:S04]  /*23e90*/  LDGSTS.E [R4+-0x78a00], desc[UR8][R66.64], P4 ;  /* 0x8760000042047fae */ /* 0x0003e8000a121848 */
[----:B------:R-:W4:Y:S04]  /*23ea0*/  LDL.64 R78, [R1+0x13e0] ;  /* 0x0013e000014e7983 */ /* 0x000f280000100a00 */
[----:B------:R-:W4:Y:S04]  /*23eb0*/  LDL.64 R70, [R1+0x1420] ;  /* 0x0014200001467983 */ /* 0x000f280000100a00 */
[----:B------:R1:W-:Y:S04]  /*23ec0*/  LDGSTS.E [R5+-0x78600], desc[UR8][R22.64], P4 ;  /* 0x87a0000016057fae */ /* 0x0003e8000a121848 */
[----:B------:R-:W4:Y:S04]  /*23ed0*/  LDL.64 R68, [R1+0x1470] ;  /* 0x0014700001447983 */ /* 0x000f280000100a00 */
[----:B------:R-:W-:Y:S04]  /*23ee0*/  LDGSTS.E [R54+-0x78200], desc[UR8][R10.64], P4 ;  /* 0x87e000000a367fae */ /* 0x000fe8000a121848 */
[----:B------:R-:W4:Y:S01]  /*23ef0*/  LDL.64 R66, [R1+0x14b0] ;  /* 0x0014b00001427983 */ /* 0x000f220000100a00 */
[----:B--2---:R-:W-:-:S05]  /*23f00*/  VIADD R8, R249, 0x100000 ;  /* 0x00100000f9087836 */ /* 0x004fca0000000000 */
[----:B---3--:R-:W-:Y:S04]  /*23f10*/  LDGSTS.E [R8+-0x7fd80], desc[UR8][R64.64], P4 ;  /* 0x8028000040087fae */ /* 0x008fe8000a121848 */
[----:B------:R-:W2:Y:S01]  /*23f20*/  LDL.64 R64, [R1+0x14f0] ;  /* 0x0014f00001407983 */ /* 0x000ea20000100a00 */
[C---:B-1----:R-:W-:Y:S01]  /*23f30*/  IADD3 R4, R249.reuse, 0x100000, RZ ;  /* 0x00100000f9047810 */ /* 0x042fe20007ffe0ff */
[C---:B------:R-:W-:Y:S02]  /*23f40*/  VIADD R2, R249.reuse, 0x100000 ;  /* 0x00100000f9027836 */ /* 0x040fe40000000000 */
[----:B------:R-:W-:Y:S02]  /*23f50*/  VIADD R5, R249, 0x100000 ;  /* 0x00100000f9057836 */ /* 0x000fe40000000000 */
        /* <DEDUP_REMOVED lines=14> */
[----:B------:R-:W-:Y:S01]  /*24040*/  LDGSTS.E [R2+-0x7c180], desc[UR8][R66.64], P4 ;  /* 0x83e8000042027fae */ /* 0x000fe2000a121848 */
[----:B------:R-:W-:-:S04]  /*24050*/  IMAD.WIDE R152, R49, 0x4, R152 ;  /* 0x0000000431987825 */ /* 0x000fc800078e0298 */
[----:B------:R-:W-:-:S04]  /*24060*/  IMAD.WIDE R168, R49, 0x4, R168 ;  /* 0x0000000431a87825 */ /* 0x000fc800078e02a8 */
[----:B------:R-:W-:-:S04]  /*24070*/  IMAD.WIDE R184, R49, 0x4, R184 ;  /* 0x0000000431b87825 */ /* 0x000fc800078e02b8 */
[C---:B------:R-:W-:Y:S01]  /*24080*/  VIADD R9, R249.reuse, 0x100000 ;  /* 0x00100000f9097836 */ /* 0x040fe20000000000 */
[----:B--2---:R-:W-:Y:S04]  /*24090*/  LDGSTS.E [R8+-0x7bd80], desc[UR8][R64.64], P4 ;  /* 0x8428000040087fae */ /* 0x004fe8000a121848 */
[----:B------:R-:W-:Y:S04]  /*240a0*/  LDGSTS.E [R5+-0x7b980], desc[UR8][R250.64], P4 ;  /* 0x84680000fa057fae */ /* 0x000fe8000a121848 */
[----:B------:R-:W-:Y:S04]  /*240b0*/  LDGSTS.E [R4+-0x7b580], desc[UR8][R72.64], P4 ;  /* 0x84a8000048047fae */ /* 0x000fe8000a121848 */
[----:B------:R-:W-:Y:S04]  /*240c0*/  LDGSTS.E [R2+-0x7b180], desc[UR8][R88.64], P4 ;  /* 0x84e8000058027fae */ /* 0x000fe8000a121848 */
[----:B------:R-:W2:Y:S04]  /*240d0*/  LDL.LU.64 R250, [R1+0x1820] ;  /* 0x0018200001fa7983 */ /* 0x000ea80000300a00 */
[----:B------:R-:W3:Y:S04]  /*240e0*/  LDL.64 R100, [R1+0x10e8] ;  /* 0x0010e80001647983 */ /* 0x000ee80000100a00 */
[----:B------:R-:W4:Y:S04]  /*240f0*/  LDL.64 R98, [R1+0x1128] ;  /* 0x0011280001627983 */ /* 0x000f280000100a00 */
[----:B------:R-:W4:Y:S04]  /*24100*/  LDL.64 R96, [R1+0x1168] ;  /* 0x0011680001607983 */ /* 0x000f280000100a00 */
[----:B------:R-:W4:Y:S04]  /*24110*/  LDL.64 R94, [R1+0x11a8] ;  /* 0x0011a800015e7983 */ /* 0x000f280000100a00 */
        /* <DEDUP_REMOVED lines=19> */
[----:B------:R1:W-:Y:S04]  /*24250*/  LDGSTS.E [R4+-0x78980], desc[UR8][R62.64], P4 ;  /* 0x876800003e047fae */ /* 0x0003e8000a121848 */
[----:B------:R-:W4:Y:S01]  /*24260*/  LDL.64 R64, [R1+0x1478] ;  /* 0x0014780001407983 */ /* 0x000f220000100a00 */
[----:B------:R-:W-:-:S03]  /*24270*/  IADD3 R249, R249, 0x100000, RZ ;  /* 0x00100000f9f97810 */ /* 0x000fc60007ffe0ff */
[----:B------:R1:W-:Y:S04]  /*24280*/  LDGSTS.E [R2+-0x78580], desc[UR8][R20.64], P4 ;  /* 0x87a8000014027fae */ /* 0x0003e8000a121848 */
[----:B------:R-:W4:Y:S04]  /*24290*/  LDL.64 R62, [R1+0x14b8] ;  /* 0x0014b800013e7983 */ /* 0x000f280000100a00 */
[----:B------:R-:W-:Y:S01]  /*242a0*/  LDGSTS.E [R249+-0x78180], desc[UR8][R28.64], P4 ;  /* 0x87e800001cf97fae */ /* 0x000fe2000a121848 */
[----:B------:R-:W-:-:S04]  /*242b0*/  IMAD.WIDE R154, R49, 0x4, R154 ;  /* 0x00000004319a7825 */ /* 0x000fc800078e029a */
[----:B------:R-:W-:-:S04]  /*242c0*/  IMAD.WIDE R170, R49, 0x4, R170 ;  /* 0x0000000431aa7825 */ /* 0x000fc800078e02aa */
[----:B------:R-:W-:-:S04]  /*242d0*/  IMAD.WIDE R186, R49, 0x4, R186 ;  /* 0x0000000431ba7825 */ /* 0x000fc800078e02ba */
[C---:B--2---:R-:W-:Y:S02]  /*242e0*/  VIADD R5, R250.reuse, 0x100000 ;  /* 0x00100000fa057836 */ /* 0x044fe40000000000 */
[C---:B-1----:R-:W-:Y:S02]  /*242f0*/  VIADD R4, R250.reuse, 0x100000 ;  /* 0x00100000fa047836 */ /* 0x042fe40000000000 */
[C---:B------:R-:W-:Y:S01]  /*24300*/  VIADD R2, R250.reuse, 0x100000 ;  /* 0x00100000fa027836 */ /* 0x040fe20000000000 */
[----:B---3--:R-:W-:Y:S01]  /*24310*/  LDGSTS.E [R5+-0x7fd00], desc[UR8][R100.64], P4 ;  /* 0x8030000064057fae */ /* 0x008fe2000a121848 */
[----:B------:R-:W-:-:S03]  /*24320*/  IADD3 R8, R250, 0x100000, RZ ;  /* 0x00100000fa087810 */ /* 0x000fc60007ffe0ff */
        /* <DEDUP_REMOVED lines=17> */
[----:B------:R-:W-:-:S03]  /*24440*/  VIADD R9, R250, 0x100000 ;  /* 0x00100000fa097836 */ /* 0x000fc60000000000 */
[----:B------:R-:W-:Y:S04]  /*24450*/  LDGSTS.E [R2+-0x7b500], desc[UR8][R74.64], P4 ;  /* 0x84b000004a027fae */ /* 0x000fe8000a121848 */
[----:B------:R-:W2:Y:S04]  /*24460*/  LDL.LU.64 R188, [R1+0x1818] ;  /* 0x0018180001bc7983 */ /* 0x000ea80000300a00 */
[----:B------:R-:W3:Y:S04]  /*24470*/  LDL.64 R88, [R1+0x10f0] ;  /* 0x0010f00001587983 */ /* 0x000ee80000100a00 */
[----:B------:R-:W4:Y:S04]  /*24480*/  LDL.64 R86, [R1+0x1130] ;  /* 0x0011300001567983 */ /* 0x000f280000100a00 */
[----:B------:R-:W2:Y:S04]  /*24490*/  LDL.64 R84, [R1+0x1170] ;  /* 0x0011700001547983 */ /* 0x000ea80000100a00 */
[----:B------:R-:W-:Y:S04]  /*244a0*/  LDGSTS.E [R8+-0x7b100], desc[UR8][R90.64], P4 ;  /* 0x84f000005a087fae */ /* 0x000fe8000a121848 */
        /* <DEDUP_REMOVED lines=19> */
[----:B------:R1:W-:Y:S04]  /*245e0*/  LDGSTS.E [R2+-0x78900], desc[UR8][R56.64], P4 ;  /* 0x8770000038027fae */ /* 0x0003e8000a121848 */
[----:B------:R-:W2:Y:S01]  /*245f0*/  LDL.64 R58, [R1+0x1430] ;  /* 0x00143000013a7983 */ /* 0x000ea20000100a00 */
[----:B------:R-:W-:-:S02]  /*24600*/  VIADD R250, R250, 0x100000 ;  /* 0x00100000fafa7836 */ /* 0x000fc40000000000 */
[C---:B-1----:R-:W-:Y:S01]  /*24610*/  VIADD R5, R251.reuse, 0x100000 ;  /* 0x00100000fb057836 */ /* 0x042fe20000000000 */
[----:B------:R1:W-:Y:S04]  /*24620*/  LDGSTS.E [R4+-0x78500], desc[UR8][R32.64], P4 ;  /* 0x87b0000020047fae */ /* 0x0003e8000a121848 */
[----:B------:R-:W2:Y:S01]  /*24630*/  LDL.64 R56, [R1+0x1480] ;  /* 0x0014800001387983 */ /* 0x000ea20000100a00 */
[C---:B------:R-:W-:Y:S01]  /*24640*/  IADD3 R2, R251.reuse, 0x100000, RZ ;  /* 0x00100000fb027810 */ /* 0x040fe20007ffe0ff */
[C---:B------:R-:W-:Y:S02]  /*24650*/  VIADD R8, R251.reuse, 0x100000 ;  /* 0x00100000fb087836 */ /* 0x040fe40000000000 */
[----:B------:R2:W-:Y:S01]  /*24660*/  LDGSTS.E [R250+-0x78100], desc[UR8][R26.64], P4 ;  /* 0x87f000001afa7fae */ /* 0x0005e2000a121848 */
[----:B-1----:R-:W-:-:S02]  /*24670*/  VIADD R4, R251, 0x100000 ;  /* 0x00100000fb047836 */ /* 0x002fc40000000000 */
[----:B------:R-:W-:-:S04]  /*24680*/  IMAD.WIDE R156, R49, 0x4, R156 ;  /* 0x00000004319c7825 */ /* 0x000fc800078e029c */
[----:B------:R-:W-:-:S04]  /*24690*/  IMAD.WIDE R172, R49, 0x4, R172 ;  /* 0x0000000431ac7825 */ /* 0x000fc800078e02ac */
[----:B------:R-:W-:-:S04]  /*246a0*/  IMAD.WIDE R190, R49, 0x4, R190 ;  /* 0x0000000431be7825 */ /* 0x000fc800078e02be */
[C---:B------:R-:W-:Y:S01]  /*246b0*/  VIADD R9, R251.reuse, 0x100000 ;  /* 0x00100000fb097836 */ /* 0x040fe20000000000 */
[----:B---3--:R-:W-:Y:S04]  /*246c0*/  LDGSTS.E [R5+-0x7fc80], desc[UR8][R88.64], P4 ;  /* 0x8038000058057fae */ /* 0x008fe8000a121848 */
        /* <DEDUP_REMOVED lines=13> */
[----:B------:R1:W-:Y:S04]  /*247a0*/  LDGSTS.E [R4+-0x7c480], desc[UR8][R56.64], P4 ;  /* 0x83b8000038047fae */ /* 0x0003e8000a121848 */
[----:B------:R-:W-:Y:S04]  /*247b0*/  LDGSTS.E [R2+-0x7c080], desc[UR8][R188.64], P4 ;  /* 0x83f80000bc027fae */ /* 0x000fe8000a121848 */
[----:B------:R-:W-:Y:S04]  /*247c0*/  LDGSTS.E [R5+-0x7bc80], desc[UR8][R6.64], P4 ;  /* 0x8438000006057fae */ /* 0x000fe8000a121848 */
[----:B------:R2:W-:Y:S04]  /*247d0*/  LDGSTS.E [R4+-0x7b880], desc[UR8][R60.64], P4 ;  /* 0x847800003c047fae */ /* 0x0005e8000a121848 */
        /* <DEDUP_REMOVED lines=8> */
[----:B------:R1:W5:Y:S04]  /*24860*/  LDL.LU R188, [R1+0x1810] ;  /* 0x0018100001bc7983 */ /* 0x0003680000300800 */
[----:B------:R1:W-:Y:S04]  /*24870*/  LDGSTS.E [R9+-0x79480], desc[UR8][R206.64], P4 ;  /* 0x86b80000ce097fae */ /* 0x0003e8000a121848 */
[----:B------:R1:W5:Y:S04]  /*24880*/  LDL.LU.64 R6, [R1+0x1808] ;  /* 0x0018080001067983 */ /* 0x0003680000300a00 */
[----:B------:R1:W-:Y:S04]  /*24890*/  LDGSTS.E [R8+-0x79080], desc[UR8][R222.64], P4 ;  /* 0x86f80000de087fae */ /* 0x0003e8000a121848 */
[----:B------:R1:W-:Y:S04]  /*248a0*/  LDGSTS.E [R5+-0x78c80], desc[UR8][R238.64], P4 ;  /* 0x87380000ee057fae */ /* 0x0003e8000a121848 */
[----:B------:R1:W-:Y:S04]  /*248b0*/  LDGSTS.E [R2+-0x78880], desc[UR8][R246.64], P4 ;  /* 0x87780000f6027fae */ /* 0x0003e8000a121848 */
[----:B------:R-:W2:Y:S04]  /*248c0*/  LDL.64 R8, [R1+0x1778] ;  /* 0x0017780001087983 */ /* 0x000ea80000100a00 */
[----:B--2---:R2:W-:Y:S04]  /*248d0*/  LDGSTS.E [R4+-0x78480], desc[UR8][R8.64], P4 ;  /* 0x87b8000008047fae */ /* 0x0045e8000a121848 */
[----:B------:R-:W3:Y:S04]  /*248e0*/  LDL.64 R4, [R1+0x1760] ;  /* 0x0017600001047983 */ /* 0x000ee80000100a00 */
[----:B------:R2:W-:Y:S04]  /*248f0*/  STL [R1+0x400], RZ ;  /* 0x000400ff01007387 */ /* 0x0005e80000100800 */
        /* <DEDUP_REMOVED lines=255> */
[----:B------:R2:W-:Y:S04]  /*258f0*/  STL [R1], RZ ;  /* 0x000000ff01007387 */ /* 0x0005e80000100800 */
        /* <DEDUP_REMOVED lines=116> */
[----:B------:R2:W-:Y:S01]  /*26040*/  STL [R1+0x1d4], RZ ;  /* 0x0001d4ff01007387 */ /* 0x0005e20000100800 */
[----:B------:R-:W-:-:S03]  /*26050*/  IADD3 R251, R251, 0x100000, RZ ;  /* 0x00100000fbfb7810 */ /* 0x000fc60007ffe0ff */
        /* <DEDUP_REMOVED lines=8> */
[----:B---3--:R2:W-:Y:S04]  /*260e0*/  LDGSTS.E [R251+-0x78080], desc[UR8][R4.64], P4 ;  /* 0x87f8000004fb7fae */ /* 0x0085e8000a121848 */
[----:B------:R2:W-:Y:S04]  /*260f0*/  STL [R1+0x1f8], RZ ;  /* 0x0001f8ff01007387 */ /* 0x0005e80000100800 */
[----:B------:R2:W-:Y:S04]  /*26100*/  STL [R1+0x1fc], RZ ;  /* 0x0001fcff01007387 */ /* 0x0005e80000100800 */
[----:B------:R-:W0:Y:S01]  /*26110*/  LDGDEPBAR ;  /* 0x00000000000079af */ /* 0x000e220000000000 */
[----:B------:R-:W-:-:S02]  /*26120*/  CS2R R24, SRZ ;  /* 0x0000000000187805 */ /* 0x000fc4000001ff00 */
[----:B------:R-:W-:Y:S02]  /*26130*/  CS2R R26, SRZ ;  /* 0x00000000001a7805 */ /* 0x000fe4000001ff00 */
[----:B------:R-:W-:Y:S02]  /*26140*/  CS2R R28, SRZ ;  /* 0x00000000001c7805 */ /* 0x000fe4000001ff00 */
[----:B------:R-:W-:Y:S02]  /*26150*/  CS2R R30, SRZ ;  /* 0x00000000001e7805 */ /* 0x000fe4000001ff00 */
[----:B------:R-:W-:Y:S02]  /*26160*/  CS2R R32, SRZ ;  /* 0x0000000000207805 */ /* 0x000fe4000001ff00 */
[----:B------:R-:W-:Y:S02]  /*26170*/  CS2R R34, SRZ ;  /* 0x0000000000227805 */ /* 0x000fe4000001ff00 */
        /* <DEDUP_REMOVED lines=10> */
[----:B-1----:R-:W-:Y:S02]  /*26220*/  CS2R R56, SRZ ;  /* 0x0000000000387805 */ /* 0x002fe4000001ff00 */
[----:B------:R-:W-:Y:S01]  /*26230*/  CS2R R58, SRZ ;  /* 0x00000000003a7805 */ /* 0x000fe2000001ff00 */
[----:B------:R-:W-:Y:S01]  /*26240*/  IMAD.MOV.U32 R60, RZ, RZ, RZ ;  /* 0x000000ffff3c7224 */ /* 0x000fe200078e00ff */
[----:B------:R-:W-:-:S06]  /*26250*/  UISETP.GE.AND UP0, UPT, UR6, 0x80, UPT ;  /* 0x000000800600788c */ /* 0x000fcc000bf06270 */
[----:B------:R-:W-:Y:S01]  /*26260*/  PLOP3.LUT P0, PT, PT, PT, UP0, 0x40, 0x0 ;  /* 0x000000000000781c */ /* 0x000fe20003f0e808 */
[----:B------:R-:W-:Y:S01]  /*26270*/  IMAD.MOV.U32 R61, RZ, RZ, RZ ;  /* 0x000000ffff3d7224 */ /* 0x000fe200078e00ff */
        /* <DEDUP_REMOVED lines=15> */
[----:B----4-:R-:W-:Y:S02]  /*26370*/  CS2R R92, SRZ ;  /* 0x00000000005c7805 */ /* 0x010fe4000001ff00 */
        /* <DEDUP_REMOVED lines=28> */
[----:B------:R-:W-:Y:S01]  /*26540*/  CS2R R150, SRZ ;  /* 0x0000000000967805 */ /* 0x000fe2000001ff00 */
[----:B--2---:R-:W-:Y:S06]  /*26550*/  @P0 BRA `(.L_x_0) ;  /* 0x0000020800f00947 */ /* 0x004fec0003800000 */
[----:B------:R-:W2:Y:S04]  /*26560*/  LDL.LU.64 R194, [R1+0x10a8] ;  /* 0x0010a80001c27983 */ /* 0x000ea80000300a00 */
        /* <DEDUP_REMOVED lines=13> */
[----:B------:R-:W4:Y:S01]  /*26640*/  LDL.LU.64 R222, [R1+0xbe8] ;  /* 0x000be80001de7983 */ /* 0x000f220000300a00 */
[----:B--2---:R-:W-:Y:S01]  /*26650*/  IMAD.MOV.U32 R193, RZ, RZ, R194 ;  /* 0x000000ffffc17224 */ /* 0x004fe200078e00c2 */
[----:B------:R-:W-:Y:S01]  /*26660*/  MOV R192, R195 ;  /* 0x000000c300c07202 */ /* 0x000fe20000000f00 */
[----:B---3--:R-:W-:-:S02]  /*26670*/  IMAD.MOV.U32 R195, RZ, RZ, R196 ;  /* 0x000000ffffc37224 */ /* 0x008fc400078e00c4 */
[----:B------:R-:W-:Y:S02]  /*26680*/  IMAD.MOV.U32 R194, RZ, RZ, R197 ;  /* 0x000000ffffc27224 */ /* 0x000fe400078e00c5 */
[----:B----4-:R-:W-:Y:S01]  /*26690*/  IMAD.MOV.U32 R197, RZ, RZ, R198 ;  /* 0x000000ffffc57224 */ /* 0x010fe200078e00c6 */
[----:B------:R-:W-:Y:S01]  /*266a0*/  MOV R196, R199 ;  /* 0x000000c700c47202 */ /* 0x000fe20000000f00 */
[----:B------:R-:W-:Y:S02]  /*266b0*/  IMAD.MOV.U32 R199, RZ, RZ, R200 ;  /* 0x000000ffffc77224 */ /* 0x000fe400078e00c8 */
[----:B------:R-:W-:Y:S02]  /*266c0*/  IMAD.MOV.U32 R198, RZ, RZ, R201 ;  /* 0x000000ffffc67224 */ /* 0x000fe400078e00c9 */
[----:B------:R-:W-:Y:S01]  /*266d0*/  IMAD.MOV.U32 R201, RZ, RZ, R246 ;  /* 0x000000ffffc97224 */ /* 0x000fe200078e00f6 */
[----:B------:R-:W-:Y:S02]  /*266e0*/  MOV R200, R247 ;  /* 0x000000f700c87202 */ /* 0x000fe40000000f00 */
[----:B------:R-:W2:Y:S01]  /*266f0*/  LDL.LU.64 R246, [R1+0xbe0] ;  /* 0x000be00001f67983 */ /* 0x000ea20000300a00 */
[----:B------:R-:W-:-:S02]  /*26700*/  IMAD.MOV.U32 R203, RZ, RZ, R204 ;  /* 0x000000ffffcb7224 */ /* 0x000fc400078e00cc */
[----:B------:R-:W-:Y:S01]  /*26710*/  IMAD.MOV.U32 R202, RZ, RZ, R205 ;  /* 0x000000ffffca7224 */ /* 0x000fe200078e00cd */
[----:B------:R-:W3:Y:S01]  /*26720*/  LDL.LU.64 R226, [R1+0xbd8] ;  /* 0x000bd80001e27983 */ /* 0x000ee20000300a00 */
[----:B------:R-:W-:Y:S01]  /*26730*/  IMAD.MOV.U32 R205, RZ, RZ, R206 ;  /* 0x000000ffffcd7224 */ /* 0x000fe200078e00ce */
[----:B------:R-:W-:Y:S02]  /*26740*/  MOV R204, R207 ;  /* 0x000000cf00cc7202 */ /* 0x000fe40000000f00 */
[----:B------:R-:W4:Y:S01]  /*26750*/  LDL.LU.64 R228, [R1+0xbd0] ;  /* 0x000bd00001e47983 */ /* 0x000f220000300a00 */
[----:B------:R-:W-:Y:S02]  /*26760*/  IMAD.MOV.U32 R207, RZ, RZ, R208 ;  /* 0x000000ffffcf7224 */ /* 0x000fe400078e00d0 */
[----:B------:R-:W-:Y:S01]  /*26770*/  IMAD.MOV.U32 R206, RZ, RZ, R209 ;  /* 0x000000ffffce7224 */ /* 0x000fe200078e00d1 */
[----:B------:R-:W4:Y:S01]  /*26780*/  LDL.LU.64 R230, [R1+0xbc8] ;  /* 0x000bc80001e67983 */ /* 0x000f220000300a00 */
[----:B------:R-:W-:Y:S01]  /*26790*/  IMAD.MOV.U32 R209, RZ, RZ, R210 ;  /* 0x000000ffffd17224 */ /* 0x000fe200078e00d2 */
[----:B------:R-:W-:-:S02]  /*267a0*/  MOV R208, R211 ;  /* 0x000000d300d07202 */ /* 0x000fc40000000f00 */
[----:B------:R-:W4:Y:S01]  /*267b0*/  LDL.LU.64 R232, [R1+0xbc0] ;  /* 0x000bc00001e87983 */ /* 0x000f220000300a00 */
[----:B------:R-:W-:Y:S02]  /*267c0*/  IMAD.MOV.U32 R211, RZ, RZ, R212 ;  /* 0x000000ffffd37224 */ /* 0x000fe400078e00d4 */
[----:B------:R-:W-:Y:S01]  /*267d0*/  IMAD.MOV.U32 R210, RZ, RZ, R213 ;  /* 0x000000ffffd27224 */ /* 0x000fe200078e00d5 */
[----:B------:R-:W4:Y:S01]  /*267e0*/  LDL.LU.64 R234, [R1+0xbb8] ;  /* 0x000bb80001ea7983 */ /* 0x000f220000300a00 */
        /* <DEDUP_REMOVED lines=15> */
[----:B--2---:R-:W-:Y:S02]  /*268e0*/  IMAD.MOV.U32 R223, RZ, RZ, R246 ;  /* 0x000000ffffdf7224 */ /* 0x004fe400078e00f6 */
[----:B------:R-:W-:-:S02]  /*268f0*/  IMAD.MOV.U32 R222, RZ, RZ, R247 ;  /* 0x000000ffffde7224 */ /* 0x000fc400078e00f7 */
        /* <DEDUP_REMOVED lines=13> */
[----:B---3--:R-:W-:Y:S01]  /*269d0*/  IMAD.MOV.U32 R225, RZ, RZ, R226 ;  /* 0x000000ffffe17224 */ /* 0x008fe200078e00e2 */
[----:B------:R-:W-:Y:S01]  /*269e0*/  MOV R224, R227 ;  /* 0x000000e300e07202 */ /* 0x000fe20000000f00 */
[----:B----4-:R-:W-:Y:S01]  /*269f0*/  IMAD.MOV.U32 R227, RZ, RZ, R228 ;  /* 0x000000ffffe37224 */ /* 0x010fe200078e00e4 */
[----:B------:R-:W-:Y:S01]  /*26a00*/  MOV R228, R231 ;  /* 0x000000e700e47202 */ /* 0x000fe20000000f00 */
[----:B------:R-:W-:Y:S01]  /*26a10*/  IMAD.MOV.U32 R226, RZ, RZ, R229 ;  /* 0x000000ffffe27224 */ /* 0x000fe200078e00e5 */
[----:B------:R-:W3:Y:S01]  /*26a20*/  LDL.LU.64 R142, [R1+0xb20] ;  /* 0x000b2000018e7983 */ /* 0x000ee20000300a00 */
[----:B------:R-:W-:-:S02]  /*26a30*/  IMAD.MOV.U32 R229, RZ, RZ, R230 ;  /* 0x000000ffffe57224 */ /* 0x000fc400078e00e6 */
[----:B------:R-:W-:Y:S01]  /*26a40*/  IMAD.MOV.U32 R231, RZ, RZ, R232 ;  /* 0x000000ffffe77224 */ /* 0x000fe200078e00e8 */
[----:B------:R-:W-:Y:S01]  /*26a50*/  MOV R232, R235 ;  /* 0x000000eb00e87202 */ /* 0x000fe20000000f00 */
[----:B------:R-:W-:Y:S02]  /*26a60*/  IMAD.MOV.U32 R230, RZ, RZ, R233 ;  /* 0x000000ffffe67224 */ /* 0x000fe400078e00e9 */
[----:B------:R-:W-:Y:S02]  /*26a70*/  IMAD.MOV.U32 R233, RZ, RZ, R234 ;  /* 0x000000ffffe97224 */ /* 0x000fe400078e00ea */
[----:B------:R-:W-:Y:S01]  /*26a80*/  IMAD.MOV.U32 R235, RZ, RZ, R236 ;  /* 0x000000ffffeb7224 */ /* 0x000fe200078e00ec */
[----:B------:R-:W-:Y:S01]  /*26a90*/  MOV R236, R239 ;  /* 0x000000ef00ec7202 */ /* 0x000fe20000000f00 */
[----:B------:R-:W-:Y:S02]  /*26aa0*/  IMAD.MOV.U32 R234, RZ, RZ, R237 ;  /* 0x000000ffffea7224 */ /* 0x000fe400078e00ed */
[----:B------:R-:W-:-:S02]  /*26ab0*/  IMAD.MOV.U32 R237, RZ, RZ, R238 ;  /* 0x000000ffffed7224 */ /* 0x000fc400078e00ee */
[----:B------:R-:W-:Y:S01]  /*26ac0*/  IMAD.MOV.U32 R239, RZ, RZ, R240 ;  /* 0x000000ffffef7224 */ /* 0x000fe200078e00f0 */
[----:B------:R-:W-:Y:S01]  /*26ad0*/  MOV R240, R243 ;  /* 0x000000f300f07202 */ /* 0x000fe20000000f00 */
[----:B------:R-:W-:Y:S02]  /*26ae0*/  IMAD.MOV.U32 R238, RZ, RZ, R241 ;  /* 0x000000ffffee7224 */ /* 0x000fe400078e00f1 */
[----:B------:R-:W-:Y:S02]  /*26af0*/  IMAD.MOV.U32 R241, RZ, RZ, R242 ;  /* 0x000000fffff17224 */ /* 0x000fe400078e00f2 */
[----:B------:R-:W-:Y:S02]  /*26b00*/  IMAD.MOV.U32 R243, RZ, RZ, R244 ;  /* 0x000000fffff37224 */ /* 0x000fe400078e00f4 */
[----:B------:R-:W-:Y:S02]  /*26b10*/  IMAD.MOV.U32 R242, RZ, RZ, R245 ;  /* 0x000000fffff27224 */ /* 0x000fe400078e00f5 */
[----:B--2---:R-:W-:Y:S01]  /*26b20*/  IMAD.MOV.U32 R245, RZ, RZ, R246 ;  /* 0x000000fffff57224 */ /* 0x004fe200078e00f6 */
[----:B------:R-:W-:Y:S01]  /*26b30*/  MOV R244, R247 ;  /* 0x000000f700f47202 */ /* 0x000fe20000000f00 */
[----:B------:R-:W-:-:S02]  /*26b40*/  IMAD.MOV.U32 R247, RZ, RZ, R248 ;  /* 0x000000fffff77224 */ /* 0x000fc400078e00f8 */
[----:B------:R-:W-:Y:S02]  /*26b50*/  IMAD.MOV.U32 R246, RZ, RZ, R249 ;  /* 0x000000fffff67224 */ /* 0x000fe400078e00f9 */
[----:B------:R-:W-:Y:S01]  /*26b60*/  IMAD.MOV.U32 R249, RZ, RZ, R250 ;  /* 0x000000fffff97224 */ /* 0x000fe200078e00fa */
[----:B------:R-:W-:Y:S01]  /*26b70*/  MOV R248, R251 ;  /* 0x000000fb00f87202 */ /* 0x000fe20000000f00 */
[----:B------:R-:W-:Y:S02]  /*26b80*/  IMAD.MOV.U32 R251, RZ, RZ, R144 ;  /* 0x000000fffffb7224 */ /* 0x000fe400078e0090 */
[----:B------:R-:W-:Y:S02]  /*26b90*/  IMAD.MOV.U32 R250, RZ, RZ, R145 ;  /* 0x000000fffffa7224 */ /* 0x000fe400078e0091 */
[----:B------:R-:W2:Y:S01]  /*26ba0*/  LDL.LU.64 R144, [R1+0xb18] ;  /* 0x000b180001907983 */ /* 0x000ea20000300a00 */
[----:B------:R-:W-:-:S03]  /*26bb0*/  IMAD.MOV.U32 R252, RZ, RZ, R147 ;  /* 0x000000fffffc7224 */ /* 0x000fc600078e0093 */
[----:B------:R1:W-:Y:S01]  /*26bc0*/  STL [R1+0x600], R146 ;  /* 0x0006009201007387 */ /* 0x0003e20000100800 */
[----:B------:R-:W-:-:S03]  /*26bd0*/  MOV R2, R149 ;  /* 0x0000009500027202 */ /* 0x000fc60000000f00 */
[----:B-1----:R-:W4:Y:S04]  /*26be0*/  LDL.LU.64 R146, [R1+0xb10] ;  /* 0x000b100001927983 */ /* 0x002f280000300a00 */
[----:B------:R1:W-:Y:S04]  /*26bf0*/  STL [R1+0x608], R148 ;  /* 0x0006089401007387 */ /* 0x0003e80000100800 */
[----:B-1----:R-:W4:Y:S04]  /*26c00*/  LDL.LU.64 R148, [R1+0xb08] ;  /* 0x000b080001947983 */ /* 0x002f280000300a00 */
[----:B------:R1:W-:Y:S04]  /*26c10*/  STL [R1+0x604], R2 ;  /* 0x0006040201007387 */ /* 0x0003e80000100800 */
[----:B------:R3:W-:Y:S01]  /*26c20*/  STL [R1+0x610], R136 ;  /* 0x0006108801007387 */ /* 0x0007e20000100800 */
[----:B-1----:R-:W-:-:S03]  /*26c30*/  IMAD.MOV.U32 R2, RZ, RZ, R137 ;  /* 0x000000ffff027224 */ /* 0x002fc600078e0089 */
[----:B---3--:R-:W3:Y:S04]  /*26c40*/  LDL.LU.64 R136, [R1+0xb00] ;  /* 0x000b000001887983 */ /* 0x008ee80000300a00 */
[----:B------:R1:W-:Y:S04]  /*26c50*/  STL [R1+0x60c], R2 ;  /* 0x00060c0201007387 */ /* 0x0003e80000100800 */
[----:B------:R1:W-:Y:S02]  /*26c60*/  STL [R1+0x618], R150 ;  /* 0x0006189601007387 */ /* 0x0003e40000100800 */
[----:B-1----:R-:W-:-:S02]  /*26c70*/  IMAD.MOV.U32 R2, RZ, RZ, R151 ;  /* 0x000000ffff027224 */ /* 0x002fc400078e0097 */
[----:B------:R-:W3:Y:S04]  /*26c80*/  LDL.LU.64 R150, [R1+0xaf8] ;  /* 0x000af80001967983 */ /* 0x000ee80000300a00 */
[----:B------:R1:W-:Y:S04]  /*26c90*/  STL [R1+0x614], R2 ;  /* 0x0006140201007387 */ /* 0x0003e80000100800 */
[----:B------:R1:W-:Y:S02]  /*26ca0*/  STL [R1+0x620], R130 ;  /* 0x0006208201007387 */ /* 0x0003e40000100800 */
[----:B-1----:R-:W-:-:S02]  /*26cb0*/  IMAD.MOV.U32 R2, RZ, RZ, R131 ;  /* 0x000000ffff027224 */ /* 0x002fc400078e0083 */
[----:B------:R-:W3:Y:S04]  /*26cc0*/  LDL.LU.64 R130, [R1+0xaf0] ;  /* 0x000af00001827983 */ /* 0x000ee80000300a00 */
[----:B------:R1:W-:Y:S04]  /*26cd0*/  STL [R1+0x61c], R2 ;  /* 0x00061c0201007387 */ /* 0x0003e80000100800 */
[----:B------:R1:W-:Y:S02]  /*26ce0*/  STL [R1+0x628], R138 ;  /* 0x0006288a01007387 */ /* 0x0003e40000100800 */
[----:B-1----:R-:W-:-:S02]  /*26cf0*/  MOV R2, R139 ;  /* 0x0000008b00027202 */ /* 0x002fc40000000f00 */
[----:B------:R-:W3:Y:S04]  /*26d00*/  LDL.LU.64 R138, [R1+0xae8] ;  /* 0x000ae800018a7983 */ /* 0x000ee80000300a00 */
        /* <DEDUP_REMOVED lines=17> */
[----:B--2---:R2:W-:Y:S01]  /*26e20*/  STL [R1+0x650], R144 ;  /* 0x0006509001007387 */ /* 0x0045e20000100800 */
[----:B-1----:R-:W-:-:S03]  /*26e30*/  IMAD.MOV.U32 R2, RZ, RZ, R145 ;  /* 0x000000ffff027224 */ /* 0x002fc600078e0091 */
[----:B--2---:R-:W2:Y:S04]  /*26e40*/  LDL.LU.64 R144, [R1+0xac0] ;  /* 0x000ac00001907983 */ /* 0x004ea80000300a00 */
[----:B------:R1:W-:Y:S04]  /*26e50*/  STL [R1+0x64c], R2 ;  /* 0x00064c0201007387 */ /* 0x0003e80000100800 */
[----:B----4-:R4:W-:Y:S01]  /*26e60*/  STL [R1+0x658], R146 ;  /* 0x0006589201007387 */ /* 0x0109e20000100800 */
[----:B-1----:R-:W-:-:S03]  /*26e70*/  IMAD.MOV.U32 R2, RZ, RZ, R147 ;  /* 0x000000ffff027224 */ /* 0x002fc600078e0093 */
[----:B----4-:R-:W4:Y:S04]  /*26e80*/  LDL.LU.64 R146, [R1+0xab8] ;  /* 0x000ab80001927983 */ /* 0x010f280000300a00 */
[----:B------:R1:W-:Y:S04]  /*26e90*/  STL [R1+0x654], R2 ;  /* 0x0006540201007387 */ /* 0x0003e80000100800 */
[----:B------:R1:W-:Y:S02]  /*26ea0*/  STL [R1+0x660], R148 ;  /* 0x0006609401007387 */ /* 0x0003e40000100800 */
[----:B-1----:R-:W-:-:S02]  /*26eb0*/  IMAD.MOV.U32 R2, RZ, RZ, R149 ;  /* 0x000000ffff027224 */ /* 0x002fc400078e0095 */
[----:B------:R-:W4:Y:S04]  /*26ec0*/  LDL.LU.64 R148, [R1+0xab0] ;  /* 0x000ab00001947983 */ /* 0x000f280000300a00 */
[----:B------:R1:W-:Y:S04]  /*26ed0*/  STL [R1+0x65c], R2 ;  /* 0x00065c0201007387 */ /* 0x0003e80000100800 */
[----:B---3--:R3:W-:Y:S01]  /*26ee0*/  STL [R1+0x668], R136 ;  /* 0x0006688801007387 */ /* 0x0087e20000100800 */
[----:B-1----:R-:W-:-:S03]  /*26ef0*/  MOV R2, R137 ;  /* 0x0000008900027202 */ /* 0x002fc60000000f00 */
        /* <DEDUP_REMOVED lines=30> */
[----:B--2---:R2:W-:Y:S01]  /*270e0*/  STL [R1+0x6a8], R144 ;  /* 0x0006a89001007387 */ /* 0x0045e20000100800 */
[----:B-1----:R-:W-:-:S03]  /*270f0*/  MOV R2, R145 ;  /* 0x0000009100027202 */ /* 0x002fc60000000f00 */
        /* <DEDUP_REMOVED lines=11> */
[----:B-1----:R-:W-:-:S03]  /*271b0*/  IMAD.MOV.U32 R2, RZ, RZ, R137 ;  /* 0x000000ffff027224 */ /* 0x002fc600078e0089 */
[----:B---3--:R-:W3:Y:S04]  /*271c0*/  LDL.LU.64 R136, [R1+0xa50] ;  /* 0x000a500001887983 */ /* 0x008ee80000300a00 */
        /* <DEDUP_REMOVED lines=30> */
[----:B-1----:R-:W-:-:S03]  /*273b0*/  IMAD.MOV.U32 R2, RZ, RZ, R145 ;  /* 0x000000ffff027224 */ /* 0x002fc600078e0091 */
[----:B--2---:R-:W2:Y:S04]  /*273c0*/  LDL.LU.64 R144, [R1+0xa10] ;  /* 0x000a100001907983 */ /* 0x004ea80000300a00 */
[----:B------:R1:W-:Y:S04]  /*273d0*/  STL [R1+0x6fc], R2 ;  /* 0x0006fc0201007387 */ /* 0x0003e80000100800 */
[----:B----4-:R4:W-:Y:S01]  /*273e0*/  STL [R1+0x708], R146 ;  /* 0x0007089201007387 */ /* 0x0109e20000100800 */
[----:B-1----:R-:W-:-:S03]  /*273f0*/  MOV R2, R147 ;  /* 0x0000009300027202 */ /* 0x002fc60000000f00 */
        /* <DEDUP_REMOVED lines=47> */
[----:B-1----:R-:W-:-:S02]  /*276f0*/  MOV R2, R149 ;  /* 0x0000009500027202 */ /* 0x002fc40000000f00 */
        /* <DEDUP_REMOVED lines=1214> */
[----:B------:R-:W-:Y:S04]  /*2c2e0*/  STL [R1+0x10e8], R134 ;  /* 0x0010e88601007387 */ /* 0x000fe80000100800 */
[----:B------:R-:W3:Y:S01]  /*2c2f0*/  LDL.LU.64 R128, [R1+0x14f8] ;  /* 0x0014f80001807983 */ /* 0x000ee20000300a00 */
[----:B-1----:R-:W-:-:S05]  /*2c300*/  MOV R2, R135 ;  /* 0x0000008700027202 */ /* 0x002fca0000000f00 */
[----:B------:R1:W-:Y:S04]  /*2c310*/  STL [R1+0x10e4], R2 ;  /* 0x0010e40201007387 */ /* 0x0003e80000100800 */
[----:B------:R1:W-:Y:S02]  /*2c320*/  STL [R1+0x10f0], R142 ;  /* 0x0010f08e01007387 */ /* 0x0003e40000100800 */
[----:B-1----:R-:W-:Y:S02]  /*2c330*/  IMAD.MOV.U32 R2, RZ, RZ, R143 ;  /* 0x000000ffff027224 */ /* 0x002fe400078e008f */
        /* <DEDUP_REMOVED lines=14> */
[----:B---3--:R-:W-:Y:S04]  /*2c420*/  STL [R1+0x1110], R136 ;  /* 0x0011108801007387 */ /* 0x008fe80000100800 */
[----:B------:R-:W3:Y:S01]  /*2c430*/  LDL.LU.64 R134, [R1+0x1520] ;  /* 0x0015200001867983 */ /* 0x000ee20000300a00 */
[----:B-1----:R-:W-:-:S05]  /*2c440*/  IMAD.MOV.U32 R2, RZ, RZ, R137 ;  /* 0x000000ffff027224 */ /* 0x002fca00078e0089 */
[----:B------:R1:W-:Y:S02]  /*2c450*/  STL [R1+0x110c], R2 ;  /* 0x00110c0201007387 */ /* 0x0003e40000100800 */
[----:B-1----:R-:W-:Y:S02]  /*2c460*/  IMAD.MOV.U32 R2, RZ, RZ, R151 ;  /* 0x000000ffff027224 */ /* 0x002fe400078e0097 */
[----:B------:R1:W-:Y:S04]  /*2c470*/  STL [R1+0x1118], R150 ;  /* 0x0011189601007387 */ /* 0x0003e80000100800 */
[----:B-1----:R-:W3:Y:S04]  /*2c480*/  LDL.LU.64 R150, [R1+0x1528] ;  /* 0x0015280001967983 */ /* 0x002ee80000300a00 */
[----:B------:R1:W-:Y:S04]  /*2c490*/  STL [R1+0x1114], R2 ;  /* 0x0011140201007387 */ /* 0x0003e80000100800 */
[----:B------:R1:W-:Y:S04]  /*2c4a0*/  STL [R1+0x1120], R130 ;  /* 0x0011208201007387 */ /* 0x0003e80000100800 */
[----:B------:R-:W3:Y:S01]  /*2c4b0*/  LDL.LU.64 R136, [R1+0x1530] ;  /* 0x0015300001887983 */ /* 0x000ee20000300a00 */
[----:B-1----:R-:W-:-:S03]  /*2c4c0*/  IMAD.MOV.U32 R2, RZ, RZ, R131 ;  /* 0x000000ffff027224 */ /* 0x002fc600078e0083 */
[----:B------:R-:W-:Y:S04]  /*2c4d0*/  STL [R1+0x1128], R138 ;  /* 0x0011288a01007387 */ /* 0x000fe80000100800 */
[----:B------:R1:W-:Y:S04]  /*2c4e0*/  STL [R1+0x111c], R2 ;  /* 0x00111c0201007387 */ /* 0x0003e80000100800 */
[----:B------:R-:W3:Y:S01]  /*2c4f0*/  LDL.LU.64 R130, [R1+0x1538] ;  /* 0x0015380001827983 */ /* 0x000ee20000300a00 */
[----:B-1----:R-:W-:-:S03]  /*2c500*/  MOV R2, R139 ;  /* 0x0000008b00027202 */ /* 0x002fc60000000f00 */
[----:B------:R-:W-:Y:S04]  /*2c510*/  STL [R1+0x1130], R140 ;  /* 0x0011308c01007387 */ /* 0x000fe80000100800 */
[----:B------:R1:W-:Y:S04]  /*2c520*/  STL [R1+0x1124], R2 ;  /* 0x0011240201007387 */ /* 0x0003e80000100800 */
[----:B------:R-:W3:Y:S01]  /*2c530*/  LDL.LU.64 R138, [R1+0x1540] ;  /* 0x00154000018a7983 */ /* 0x000ee20000300a00 */
[----:B-1----:R-:W-:-:S03]  /*2c540*/  IMAD.MOV.U32 R2, RZ, RZ, R141 ;  /* 0x000000ffff027224 */ /* 0x002fc600078e008d */
        /* <DEDUP_REMOVED lines=9> */
[----:B------:R1:W-:Y:S02]  /*2c5e0*/  STL [R1+0x113c], R2 ;  /* 0x00113c0201007387 */ /* 0x0003e40000100800 */
[----:B-1----:R-:W-:Y:S02]  /*2c5f0*/  MOV R2, R143 ;  /* 0x0000008f00027202 */ /* 0x002fe40000000f00 */
        /* <DEDUP_REMOVED lines=38> */
[----:B------:R-:W3:Y:S04]  /*2c860*/  LDL.LU.64 R140, [R1+0x15a0] ;  /* 0x0015a000018c7983 */ /* 0x000ee80000300a00 */
[----:B------:R-:W3:Y:S01]  /*2c870*/  LDL.LU.64 R128, [R1+0x15a8] ;  /* 0x0015a80001807983 */ /* 0x000ee20000300a00 */
[----:B-1----:R-:W-:-:S05]  /*2c880*/  IMAD.MOV.U32 R2, RZ, RZ, R133 ;  /* 0x000000ffff027224 */ /* 0x002fca00078e0085 */
[----:B------:R1:W-:Y:S04]  /*2c890*/  STL [R1+0x1194], R2 ;  /* 0x0011940201007387 */ /* 0x0003e80000100800 */
[----:B------:R1:W-:Y:S02]  /*2c8a0*/  STL [R1+0x11a0], R142 ;  /* 0x0011a08e01007387 */ /* 0x0003e40000100800 */
[----:B-1----:R-:W-:Y:S02]  /*2c8b0*/  IMAD.MOV.U32 R2, RZ, RZ, R143 ;  /* 0x000000ffff027224 */ /* 0x002fe400078e008f */
[----:B------:R-:W3:Y:S04]  /*2c8c0*/  LDL.LU.64 R142, [R1+0x15b0] ;  /* 0x0015b000018e7983 */ /* 0x000ee80000300a00 */
[----:B------:R2:W-:Y:S02]  /*2c8d0*/  STL [R1+0x119c], R2 ;  /* 0x00119c0201007387 */ /* 0x0005e40000100800 */
[----:B--2---:R-:W-:-:S02]  /*2c8e0*/  MOV R2, R145 ;  /* 0x0000009100027202 */ /* 0x004fc40000000f00 */
[----:B------:R1:W-:Y:S04]  /*2c8f0*/  STL [R1+0x11a8], R144 ;  /* 0x0011a89001007387 */ /* 0x0003e80000100800 */
[----:B-1----:R-:W2:Y:S04]  /*2c900*/  LDL.LU.64 R144, [R1+0x15b8] ;  /* 0x0015b80001907983 */ /* 0x002ea80000300a00 */
[----:B------:R1:W-:Y:S04]  /*2c910*/  STL [R1+0x11a4], R2 ;  /* 0x0011a40201007387 */ /* 0x0003e80000100800 */
[----:B----4-:R4:W-:Y:S04]  /*2c920*/  STL [R1+0x11b0], R146 ;  /* 0x0011b09201007387 */ /* 0x0109e80000100800 */
[----:B------:R-:W2:Y:S01]  /*2c930*/  LDL.LU.64 R130, [R1+0x15c0] ;  /* 0x0015c00001827983 */ /* 0x000ea20000300a00 */
[----:B-1----:R-:W-:-:S03]  /*2c940*/  IMAD.MOV.U32 R2, RZ, RZ, R147 ;  /* 0x000000ffff027224 */ /* 0x002fc600078e0093 */
[----:B------:R-:W-:Y:S04]  /*2c950*/  STL [R1+0x11b8], R148 ;  /* 0x0011b89401007387 */ /* 0x000fe80000100800 */
[----:B------:R1:W-:Y:S04]  /*2c960*/  STL [R1+0x11ac], R2 ;  /* 0x0011ac0201007387 */ /* 0x0003e80000100800 */
[----:B----4-:R-:W4:Y:S01]  /*2c970*/  LDL.LU.64 R146, [R1+0x15c8] ;  /* 0x0015c80001927983 */ /* 0x010f220000300a00 */
[----:B-1----:R-:W-:-:S03]  /*2c980*/  IMAD.MOV.U32 R2, RZ, RZ, R149 ;  /* 0x000000ffff027224 */ /* 0x002fc600078e0095 */
[----:B---3--:R-:W-:Y:S04]  /*2c990*/  STL [R1+0x11c0], R134 ;  /* 0x0011c08601007387 */ /* 0x008fe80000100800 */
[----:B------:R1:W-:Y:S04]  /*2c9a0*/  STL [R1+0x11b4], R2 ;  /* 0x0011b40201007387 */ /* 0x0003e80000100800 */
[----:B------:R-:W3:Y:S04]  /*2c9b0*/  LDL.LU.64 R148, [R1+0x15d0] ;  /* 0x0015d00001947983 */ /* 0x000ee80000300a00 */
[----:B------:R-:W3:Y:S01]  /*2c9c0*/  LDL.LU.64 R132, [R1+0x15d8] ;  /* 0x0015d80001847983 */ /* 0x000ee20000300a00 */
[----:B-1----:R-:W-:-:S05]  /*2c9d0*/  IMAD.MOV.U32 R2, RZ, RZ, R135 ;  /* 0x000000ffff027224 */ /* 0x002fca00078e0087 */
[----:B------:R1:W-:Y:S04]  /*2c9e0*/  STL [R1+0x11bc], R2 ;  /* 0x0011bc0201007387 */ /* 0x0003e80000100800 */
[----:B------:R1:W-:Y:S02]  /*2c9f0*/  STL [R1+0x11c8], R150 ;  /* 0x0011c89601007387 */ /* 0x0003e40000100800 */
[----:B-1----:R-:W-:Y:S02]  /*2ca00*/  MOV R2, R151 ;  /* 0x0000009700027202 */ /* 0x002fe40000000f00 */
        /* <DEDUP_REMOVED lines=8> */
[----:B-1----:R-:W-:-:S03]  /*2ca90*/  IMAD.MOV.U32 R2, RZ, RZ, R127 ;  /* 0x000000ffff027224 */ /* 0x002fc600078e007f */
[----:B------:R-:W-:Y:S04]  /*2caa0*/  STL [R1+0x11e0], R138 ;  /* 0x0011e08a01007387 */ /* 0x000fe80000100800 */
[----:B------:R1:W-:Y:S02]  /*2cab0*/  STL [R1+0x11d4], R2 ;  /* 0x0011d40201007387 */ /* 0x0003e40000100800 */
[----:B-1----:R-:W-:Y:S02]  /*2cac0*/  IMAD.MOV.U32 R2, RZ, RZ, R139 ;  /* 0x000000ffff027224 */ /* 0x002fe400078e008b */
[----:B------:R-:W3:Y:S04]  /*2cad0*/  LDL.LU.64 R138, [R1+0x15f8] ;  /* 0x0015f800018a7983 */ /* 0x000ee80000300a00 */
[----:B------:R1:W-:Y:S04]  /*2cae0*/  STL [R1+0x11dc], R2 ;  /* 0x0011dc0201007387 */ /* 0x0003e80000100800 */
[----:B------:R1:W-:Y:S02]  /*2caf0*/  STL [R1+0x11e8], R140 ;  /* 0x0011e88c01007387 */ /* 0x0003e40000100800 */
[----:B-1----:R-:W-:-:S02]  /*2cb00*/  MOV R2, R141 ;  /* 0x0000008d00027202 */ /* 0x002fc40000000f00 */
[----:B------:R-:W-:Y:S04]  /*2cb10*/  STL [R1+0x11f0], R128 ;  /* 0x0011f08001007387 */ /* 0x000fe80000100800 */
[----:B------:R1:W-:Y:S04]  /*2cb20*/  STL [R1+0x11e4], R2 ;  /* 0x0011e40201007387 */ /* 0x0003e80000100800 */
[----:B------:R-:W3:Y:S01]  /*2cb30*/  LDL.LU.64 R140, [R1+0x1600] ;  /* 0x00160000018c7983 */ /* 0x000ee20000300a00 */
[----:B-1----:R-:W-:-:S03]  /*2cb40*/  IMAD.MOV.U32 R2, RZ, RZ, R129 ;  /* 0x000000ffff027224 */ /* 0x002fc600078e0081 */
[----:B------:R-:W-:Y:S04]  /*2cb50*/  STL [R1+0x11f8], R142 ;  /* 0x0011f88e01007387 */ /* 0x000fe80000100800 */
[----:B------:R1:W-:Y:S02]  /*2cb60*/  STL [R1+0x11ec], R2 ;  /* 0x0011ec0201007387 */ /* 0x0003e40000100800 */
[----:B-1----:R-:W-:Y:S02]  /*2cb70*/  IMAD.MOV.U32 R2, RZ, RZ, R143 ;  /* 0x000000ffff027224 */ /* 0x002fe400078e008f */
[----:B------:R-:W3:Y:S04]  /*2cb80*/  LDL.LU.64 R142, [R1+0x1608] ;  /* 0x00160800018e7983 */ /* 0x000ee80000300a00 */
[----:B------:R2:W-:Y:S02]  /*2cb90*/  STL [R1+0x11f4], R2 ;  /* 0x0011f40201007387 */ /* 0x0005e40000100800 */
[----:B--2---:R-:W-:-:S02]  /*2cba0*/  IMAD.MOV.U32 R2, RZ, RZ, R145 ;  /* 0x000000ffff027224 */ /* 0x004fc400078e0091 */
[----:B------:R1:W-:Y:S04]  /*2cbb0*/  STL [R1+0x1200], R144 ;  /* 0x0012009001007387 */ /* 0x0003e80000100800 */
[----:B------:R-:W-:Y:S04]  /*2cbc0*/  STL [R1+0x1208], R130 ;  /* 0x0012088201007387 */ /* 0x000fe80000100800 */
[----:B------:R2:W-:Y:S04]  /*2cbd0*/  STL [R1+0x11fc], R2 ;  /* 0x0011fc0201007387 */ /* 0x0005e80000100800 */
[----:B-1----:R-:W3:Y:S01]  /*2cbe0*/  LDL.LU.64 R144, [R1+0x1610] ;  /* 0x0016100001907983 */ /* 0x002ee20000300a00 */
[----:B--2---:R-:W-:-:S03]  /*2cbf0*/  MOV R2, R131 ;  /* 0x0000008300027202 */ /* 0x004fc60000000f00 */
[----:B----4-:R-:W-:Y:S04]  /*2cc00*/  STL [R1+0x1210], R146 ;  /* 0x0012109201007387 */ /* 0x010fe80000100800 */
[----:B------:R1:W-:Y:S02]  /*2cc10*/  STL [R1+0x1204], R2 ;  /* 0x0012040201007387 */ /* 0x0003e40000100800 */
[----:B-1----:R-:W-:Y:S02]  /*2cc20*/  IMAD.MOV.U32 R2, RZ, RZ, R147 ;  /* 0x000000ffff027224 */ /* 0x002fe400078e0093 */
[----:B------:R-:W2:Y:S04]  /*2cc30*/  LDL.LU.64 R146, [R1+0x1618] ;  /* 0x0016180001927983 */ /* 0x000ea80000300a00 */
[----:B------:R1:W-:Y:S04]  /*2cc40*/  STL [R1+0x120c], R2 ;  /* 0x00120c0201007387 */ /* 0x0003e80000100800 */
[----:B---3--:R3:W-:Y:S01]  /*2cc50*/  STL [R1+0x1218], R148 ;  /* 0x0012189401007387 */ /* 0x0087e20000100800 */
[----:B-1----:R-:W-:-:S03]  /*2cc60*/  IMAD.MOV.U32 R2, RZ, RZ, R149 ;  /* 0x000000ffff027224 */ /* 0x002fc600078e0095 */
[----:B------:R-:W-:Y:S04]  /*2cc70*/  STL [R1+0x1220], R132 ;  /* 0x0012208401007387 */ /* 0x000fe80000100800 */
[----:B------:R1:W-:Y:S04]  /*2cc80*/  STL [R1+0x1214], R2 ;  /* 0x0012140201007387 */ /* 0x0003e80000100800 */
[----:B---3--:R-:W3:Y:S01]  /*2cc90*/  LDL.LU.64 R148, [R1+0x1620] ;  /* 0x0016200001947983 */ /* 0x008ee20000300a00 */
[----:B-1----:R-:W-:-:S03]  /*2cca0*/  IMAD.MOV.U32 R2, RZ, RZ, R133 ;  /* 0x000000ffff027224 */ /* 0x002fc600078e0085 */
[----:B------:R-:W-:Y:S04]  /*2ccb0*/  STL [R1+0x1228], R150 ;  /* 0x0012289601007387 */ /* 0x000fe80000100800 */
[----:B------:R1:W-:Y:S02]  /*2ccc0*/  STL [R1+0x121c], R2 ;  /* 0x00121c0201007387 */ /* 0x0003e40000100800 */
[----:B-1----:R-:W-:Y:S02]  /*2ccd0*/  MOV R2, R151 ;  /* 0x0000009700027202 */ /* 0x002fe40000000f00 */
[----:B------:R-:W4:Y:S04]  /*2cce0*/  LDL.LU.64 R150, [R1+0x1628] ;  /* 0x0016280001967983 */ /* 0x000f280000300a00 */
[----:B------:R1:W-:Y:S04]  /*2ccf0*/  STL [R1+0x1224], R2 ;  /* 0x0012240201007387 */ /* 0x0003e80000100800 */
[----:B------:R-:W-:Y:S01]  /*2cd00*/  STL [R1+0x1230], R134 ;  /* 0x0012308601007387 */ /* 0x000fe20000100800 */
[----:B-1----:R-:W-:-:S03]  /*2cd10*/  IMAD.MOV.U32 R2, RZ, RZ, R135 ;  /* 0x000000ffff027224 */ /* 0x002fc600078e0087 */
[----:B------:R-:W-:Y:S04]  /*2cd20*/  STL [R1+0x1238], R136 ;  /* 0x0012388801007387 */ /* 0x000fe80000100800 */
[----:B------:R1:W-:Y:S04]  /*2cd30*/  STL [R1+0x122c], R2 ;  /* 0x00122c0201007387 */ /* 0x0003e80000100800 */
[----:B------:R-:W4:Y:S04]  /*2cd40*/  LDL.LU.64 R120, [R1+0x1630] ;  /* 0x0016300001787983 */ /* 0x000f280000300a00 */
[----:B------:R-:W4:Y:S01]  /*2cd50*/  LDL.LU.64 R122, [R1+0x1638] ;  /* 0x00163800017a7983 */ /* 0x000f220000300a00 */
[----:B-1----:R-:W-:-:S05]  /*2cd60*/  IMAD.MOV.U32 R2, RZ, RZ, R137 ;  /* 0x000000ffff027224 */ /* 0x002fca00078e0089 */
[----:B------:R1:W-:Y:S04]  /*2cd70*/  STL [R1+0x1234], R2 ;  /* 0x0012340201007387 */ /* 0x0003e80000100800 */
[----:B------:R-:W-:Y:S04]  /*2cd80*/  STL [R1+0x1240], R138 ;  /* 0x0012408a01007387 */ /* 0x000fe80000100800 */
[----:B------:R-:W4:Y:S01]  /*2cd90*/  LDL.LU.64 R124, [R1+0x1640] ;  /* 0x00164000017c7983 */ /* 0x000f220000300a00 */
[----:B-1----:R-:W-:-:S03]  /*2cda0*/  IMAD.MOV.U32 R2, RZ, RZ, R139 ;  /* 0x000000ffff027224 */ /* 0x002fc600078e008b */
[----:B------:R-:W4:Y:S04]  /*2cdb0*/  LDL.LU.64 R126, [R1+0x1648] ;  /* 0x00164800017e7983 */ /* 0x000f280000300a00 */
[----:B------:R1:W-:Y:S04]  /*2cdc0*/  STL [R1+0x123c], R2 ;  /* 0x00123c0201007387 */ /* 0x0003e80000100800 */
[----:B------:R-:W-:Y:S04]  /*2cdd0*/  STL [R1+0x1248], R140 ;  /* 0x0012488c01007387 */ /* 0x000fe80000100800 */
[----:B------:R-:W4:Y:S01]  /*2cde0*/  LDL.LU.64 R128, [R1+0x1650] ;  /* 0x0016500001807983 */ /* 0x000f220000300a00 */
[----:B-1----:R-:W-:-:S03]  /*2cdf0*/  MOV R2, R141 ;  /* 0x0000008d00027202 */ /* 0x002fc60000000f00 */
[----:B------:R-:W4:Y:S04]  /*2ce00*/  LDL.LU.64 R130, [R1+0x1658] ;  /* 0x0016580001827983 */ /* 0x000f280000300a00 */
        /* <DEDUP_REMOVED lines=8> */
[----:B-1----:R-:W-:-:S03]  /*2ce90*/  IMAD.MOV.U32 R2, RZ, RZ, R145 ;  /* 0x000000ffff027224 */ /* 0x002fc600078e0091 */
[----:B------:R-:W4:Y:S04]  /*2cea0*/  LDL.LU.64 R138, [R1+0x1678] ;  /* 0x00167800018a7983 */ /* 0x000f280000300a00 */
[----:B------:R1:W-:Y:S04]  /*2ceb0*/  STL [R1+0x1254], R2 ;  /* 0x0012540201007387 */ /* 0x0003e80000100800 */
[----:B--2---:R-:W-:Y:S04]  /*2cec0*/  STL [R1+0x1260], R146 ;  /* 0x0012609201007387 */ /* 0x004fe80000100800 */
[----:B------:R-:W2:Y:S01]  /*2ced0*/  LDL.LU.64 R140, [R1+0x1680] ;  /* 0x00168000018c7983 */ /* 0x000ea20000300a00 */
[----:B-1----:R-:W-:-:S03]  /*2cee0*/  IMAD.MOV.U32 R2, RZ, RZ, R147 ;  /* 0x000000ffff027224 */ /* 0x002fc600078e0093 */
[----:B------:R-:W2:Y:S04]  /*2cef0*/  LDL.LU.64 R142, [R1+0x1688] ;  /* 0x00168800018e7983 */ /* 0x000ea80000300a00 */
[----:B------:R1:W-:Y:S04]  /*2cf00*/  STL [R1+0x125c], R2 ;  /* 0x00125c0201007387 */ /* 0x0003e80000100800 */
[----:B---3--:R3:W-:Y:S04]  /*2cf10*/  STL [R1+0x1268], R148 ;  /* 0x0012689401007387 */ /* 0x0087e80000100800 */
[----:B------:R-:W2:Y:S01]  /*2cf20*/  LDL.LU.64 R144, [R1+0x1690] ;  /* 0x0016900001907983 */ /* 0x000ea20000300a00 */
[----:B-1----:R-:W-:-:S03]  /*2cf30*/  MOV R2, R149 ;  /* 0x0000009500027202 */ /* 0x002fc60000000f00 */
[----:B------:R-:W2:Y:S04]  /*2cf40*/  LDL.LU.64 R146, [R1+0x1698] ;  /* 0x0016980001927983 */ /* 0x000ea80000300a00 */
[----:B------:R1:W-:Y:S04]  /*2cf50*/  STL [R1+0x1264], R2 ;  /* 0x0012640201007387 */ /* 0x0003e80000100800 */
[----:B----4-:R4:W-:Y:S04]  /*2cf60*/  STL [R1+0x1270], R150 ;  /* 0x0012709601007387 */ /* 0x0109e80000100800 */
[----:B---3--:R-:W3:Y:S01]  /*2cf70*/  LDL.LU.64 R148, [R1+0x16a0] ;  /* 0x0016a00001947983 */ /* 0x008ee20000300a00 */
[----:B-1----:R-:W-:-:S03]  /*2cf80*/  IMAD.MOV.U32 R2, RZ, RZ, R151 ;  /* 0x000000ffff027224 */ /* 0x002fc600078e0097 */
[----:B----4-:R-:W4:Y:S04]  /*2cf90*/  LDL.LU.64 R150, [R1+0x16a8] ;  /* 0x0016a80001967983 */ /* 0x010f280000300a00 */
[----:B------:R1:W-:Y:S02]  /*2cfa0*/  STL [R1+0x126c], R2 ;  /* 0x00126c0201007387 */ /* 0x0003e40000100800 */
[----:B-1----:R-:W-:Y:S02]  /*2cfb0*/  IMAD.MOV.U32 R2, RZ, RZ, R121 ;  /* 0x000000ffff027224 */ /* 0x002fe400078e0079 */
[----:B------:R-:W-:Y:S04]  /*2cfc0*/  STL [R1+0x1278], R120 ;  /* 0x0012787801007387 */ /* 0x000fe80000100800 */
[----:B------:R-:W-:Y:S04]  /*2cfd0*/  STL [R1+0x1280], R122 ;  /* 0x0012807a01007387 */ /* 0x000fe80000100800 */
[----:B------:R1:W-:Y:S02]  /*2cfe0*/  STL [R1+0x1274], R2 ;  /* 0x0012740201007387 */ /* 0x0003e40000100800 */
[----:B-1----:R-:W-:-:S02]  /*2cff0*/  IMAD.MOV.U32 R2, RZ, RZ, R123 ;  /* 0x000000ffff027224 */ /* 0x002fc400078e007b */
[----:B------:R-:W-:Y:S04]  /*2d000*/  STL [R1+0x1288], R124 ;  /* 0x0012887c01007387 */ /* 0x000fe80000100800 */
[----:B------:R1:W-:Y:S04]  /*2d010*/  STL [R1+0x127c], R2 ;  /* 0x00127c0201007387 */ /* 0x0003e80000100800 */
[----:B------:R-:W-:Y:S01]  /*2d020*/  STL [R1+0x1290], R126 ;  /* 0x0012907e01007387 */ /* 0x000fe20000100800 */
[----:B-1----:R-:W-:-:S05]  /*2d030*/  MOV R2, R125 ;  /* 0x0000007d00027202 */ /* 0x002fca0000000f00 */
[----:B------:R1:W-:Y:S04]  /*2d040*/  STL [R1+0x1284], R2 ;  /* 0x0012840201007387 */ /* 0x0003e80000100800 */
[----:B------:R-:W-:Y:S01]  /*2d050*/  STL [R1+0x1298], R128 ;  /* 0x0012988001007387 */ /* 0x000fe20000100800 */
[----:B-1----:R-:W-:-:S05]  /*2d060*/  IMAD.MOV.U32 R2, RZ, RZ, R127 ;  /* 0x000000ffff027224 */ /* 0x002fca00078e007f */
        /* <DEDUP_REMOVED lines=8> */
[----:B-1----:R-:W-:-:S05]  /*2d0f0*/  MOV R2, R133 ;  /* 0x0000008500027202 */ /* 0x002fca0000000f00 */
[----:B------:R1:W-:Y:S02]  /*2d100*/  STL [R1+0x12a4], R2 ;  /* 0x0012a40201007387 */ /* 0x0003e40000100800 */
[----:B-1----:R-:W-:Y:S02]  /*2d110*/  IMAD.MOV.U32 R2, RZ, RZ, R135 ;  /* 0x000000ffff027224 */ /* 0x002fe400078e0087 */
[----:B------:R-:W-:Y:S04]  /*2d120*/  STL [R1+0x12b8], R136 ;  /* 0x0012b88801007387 */ /* 0x000fe80000100800 */
[----:B------:R1:W-:Y:S04]  /*2d130*/  STL [R1+0x12ac], R2 ;  /* 0x0012ac0201007387 */ /* 0x0003e80000100800 */
[----:B------:R-:W-:Y:S01]  /*2d140*/  STL [R1+0x12c0], R138 ;  /* 0x0012c08a01007387 */ /* 0x000fe20000100800 */
[----:B-1----:R-:W-:-:S05]  /*2d150*/  IMAD.MOV.U32 R2, RZ, RZ, R137 ;  /* 0x000000ffff027224 */ /* 0x002fca00078e0089 */
[----:B------:R1:W-:Y:S02]  /*2d160*/  STL [R1+0x12b4], R2 ;  /* 0x0012b40201007387 */ /* 0x0003e40000100800 */
[----:B-1----:R-:W-:Y:S02]  /*2d170*/  IMAD.MOV.U32 R2, RZ, RZ, R139 ;  /* 0x000000ffff027224 */ /* 0x002fe400078e008b */
[----:B--2---:R-:W-:Y:S04]  /*2d180*/  STL [R1+0x12c8], R140 ;  /* 0x0012c88c01007387 */ /* 0x004fe80000100800 */
        /* <DEDUP_REMOVED lines=10> */
[----:B---3--:R-:W-:Y:S01]  /*2d230*/  STL [R1+0x12e8], R148 ;  /* 0x0012e89401007387 */ /* 0x008fe20000100800 */
[----:B-1----:R-:W-:-:S05]  /*2d240*/  IMAD.MOV.U32 R2, RZ, RZ, R147 ;  /* 0x000000ffff027224 */ /* 0x002fca00078e0093 */
[----:B------:R1:W-:Y:S04]  /*2d250*/  STL [R1+0x12dc], R2 ;  /* 0x0012dc0201007387 */ /* 0x0003e80000100800 */
[----:B----4-:R-:W-:Y:S01]  /*2d260*/  STL [R1+0x12f0], R150 ;  /* 0x0012f09601007387 */ /* 0x010fe20000100800 */
[----:B-1----:R-:W-:-:S05]  /*2d270*/  MOV R2, R149 ;  /* 0x0000009500027202 */ /* 0x002fca0000000f00 */
[----:B------:R1:W-:Y:S04]  /*2d280*/  STL [R1+0x12e4], R2 ;  /* 0x0012e40201007387 */ /* 0x0003e80000100800 */
[----:B------:R-:W-:Y:S01]  /*2d290*/  STL [R1+0x12f8], R152 ;  /* 0x0012f89801007387 */ /* 0x000fe20000100800 */
[----:B-1----:R-:W-:-:S05]  /*2d2a0*/  IMAD.MOV.U32 R2, RZ, RZ, R151 ;  /* 0x000000ffff027224 */ /* 0x002fca00078e0097 */
[----:B------:R1:W-:Y:S04]  /*2d2b0*/  STL [R1+0x12ec], R2 ;  /* 0x0012ec0201007387 */ /* 0x0003e80000100800 */
[----:B------:R-:W-:Y:S04]  /*2d2c0*/  STL [R1+0x12f4], R153 ;  /* 0x0012f49901007387 */ /* 0x000fe80000100800 */
        /* <DEDUP_REMOVED lines=15> */
[----:B------:R-:W2:Y:S04]  /*2d3c0*/  LDL.LU.64 R140, [R1+0x16b0] ;  /* 0x0016b000018c7983 */ /* 0x000ea80000300a00 */
[----:B------:R-:W-:Y:S04]  /*2d3d0*/  STL [R1+0x1334], R169 ;  /* 0x001334a901007387 */ /* 0x000fe80000100800 */
[----:B------:R-:W-:Y:S04]  /*2d3e0*/  STL [R1+0x1340], R170 ;  /* 0x001340aa01007387 */ /* 0x000fe80000100800 */
[----:B------:R-:W-:Y:S04]  /*2d3f0*/  STL [R1+0x133c], R171 ;  /* 0x00133cab01007387 */ /* 0x000fe80000100800 */
[----:B------:R-:W3:Y:S04]  /*2d400*/  LDL.LU.64 R142, [R1+0x16b8] ;  /* 0x0016b800018e7983 */ /* 0x000ee80000300a00 */
[----:B------:R-:W-:Y:S04]  /*2d410*/  STL [R1+0x1348], R172 ;  /* 0x001348ac01007387 */ /* 0x000fe80000100800 */
[----:B------:R-:W-:Y:S04]  /*2d420*/  STL [R1+0x1344], R173 ;  /* 0x001344ad01007387 */ /* 0x000fe80000100800 */
[----:B------:R-:W-:Y:S04]  /*2d430*/  STL [R1+0x1350], R174 ;  /* 0x001350ae01007387 */ /* 0x000fe80000100800 */
[----:B------:R-:W4:Y:S04]  /*2d440*/  LDL.LU.64 R144, [R1+0x16c0] ;  /* 0x0016c00001907983 */ /* 0x000f280000300a00 */
        /* <DEDUP_REMOVED lines=17> */
[----:B------:R-:W4:Y:S04]  /*2d560*/  LDL.LU.64 R122, [R1+0x16e8] ;  /* 0x0016e800017a7983 */ /* 0x000f280000300a00 */
[----:B------:R-:W-:Y:S04]  /*2d570*/  STL [R1+0x1388], R190 ;  /* 0x001388be01007387 */ /* 0x000fe80000100800 */
[----:B------:R-:W4:Y:S04]  /*2d580*/  LDL.LU.64 R124, [R1+0x16f0] ;  /* 0x0016f000017c7983 */ /* 0x000f280000300a00 */
[----:B------:R-:W-:Y:S04]  /*2d590*/  STL [R1+0x1384], R191 ;  /* 0x001384bf01007387 */ /* 0x000fe80000100800 */
[----:B------:R-:W4:Y:S04]  /*2d5a0*/  LDL.LU.64 R126, [R1+0x16f8] ;  /* 0x0016f800017e7983 */ /* 0x000f280000300a00 */
[----:B--2---:R-:W-:Y:S04]  /*2d5b0*/  STL [R1+0x1390], R140 ;  /* 0x0013908c01007387 */ /* 0x004fe80000100800 */
[----:B------:R-:W2:Y:S01]  /*2d5c0*/  LDL.LU.64 R128, [R1+0x1700] ;  /* 0x0017000001807983 */ /* 0x000ea20000300a00 */
[----:B-1----:R-:W-:-:S03]  /*2d5d0*/  IMAD.MOV.U32 R2, RZ, RZ, R141 ;  /* 0x000000ffff027224 */ /* 0x002fc600078e008d */
[----:B------:R-:W2:Y:S04]  /*2d5e0*/  LDL.LU.64 R130, [R1+0x1708] ;  /* 0x0017080001827983 */ /* 0x000ea80000300a00 */
[----:B------:R1:W-:Y:S04]  /*2d5f0*/  STL [R1+0x138c], R2 ;  /* 0x00138c0201007387 */ /* 0x0003e80000100800 */
[----:B---3--:R-:W-:Y:S04]  /*2d600*/  STL [R1+0x1398], R142 ;  /* 0x0013988e01007387 */ /* 0x008fe80000100800 */
[----:B------:R-:W3:Y:S01]  /*2d610*/  LDL.LU.64 R132, [R1+0x1710] ;  /* 0x0017100001847983 */ /* 0x000ee20000300a00 */
[----:B-1----:R-:W-:-:S03]  /*2d620*/  IMAD.MOV.U32 R2, RZ, RZ, R143 ;  /* 0x000000ffff027224 */ /* 0x002fc600078e008f */
[----:B------:R-:W3:Y:S04]  /*2d630*/  LDL.LU.64 R134, [R1+0x1718] ;  /* 0x0017180001867983 */ /* 0x000ee80000300a00 */
[----:B------:R1:W-:Y:S04]  /*2d640*/  STL [R1+0x1394], R2 ;  /* 0x0013940201007387 */ /* 0x0003e80000100800 */
[----:B----4-:R-:W-:Y:S04]  /*2d650*/  STL [R1+0x13a0], R144 ;  /* 0x0013a09001007387 */ /* 0x010fe80000100800 */
        /* <DEDUP_REMOVED lines=9> */
[----:B------:R1:W-:Y:S04]  /*2d6f0*/  STL [R1+0x13b0], R148 ;  /* 0x0013b09401007387 */ /* 0x0003e80000100800 */
        /* <DEDUP_REMOVED lines=9> */
[----:B------:R-:W-:Y:S01]  /*2d790*/  STL [R1+0x13c0], R120 ;  /* 0x0013c07801007387 */ /* 0x000fe20000100800 */
[----:B-1----:R-:W-:-:S03]  /*2d7a0*/  MOV R2, R121 ;  /* 0x0000007900027202 */ /* 0x002fc60000000f00 */
[----:B------:R-:W-:Y:S04]  /*2d7b0*/  STL [R1+0x13c8], R122 ;  /* 0x0013c87a01007387 */ /* 0x000fe80000100800 */
[----:B------:R1:W-:Y:S04]  /*2d7c0*/  STL [R1+0x13bc], R2 ;  /* 0x0013bc0201007387 */ /* 0x0003e80000100800 */
[----:B------:R-:W-:Y:S01]  /*2d7d0*/  STL [R1+0x13d0], R124 ;  /* 0x0013d07c01007387 */ /* 0x000fe20000100800 */
[----:B-1----:R-:W-:-:S05]  /*2d7e0*/  IMAD.MOV.U32 R2, RZ, RZ, R123 ;  /* 0x000000ffff027224 */ /* 0x002fca00078e007b */
[----:B------:R1:W-:Y:S04]  /*2d7f0*/  STL [R1+0x13c4], R2 ;  /* 0x0013c40201007387 */ /* 0x0003e80000100800 */
[----:B------:R-:W-:Y:S01]  /*2d800*/  STL [R1+0x13d8], R126 ;  /* 0x0013d87e01007387 */ /* 0x000fe20000100800 */
[----:B-1----:R-:W-:-:S05]  /*2d810*/  IMAD.MOV.U32 R2, RZ, RZ, R125 ;  /* 0x000000ffff027224 */ /* 0x002fca00078e007d */
[----:B------:R1:W-:Y:S02]  /*2d820*/  STL [R1+0x13cc], R2 ;  /* 0x0013cc0201007387 */ /* 0x0003e40000100800 */
[----:B-1----:R-:W-:Y:S01]  /*2d830*/  IMAD.MOV.U32 R2, RZ, RZ, R127 ;  /* 0x000000ffff027224 */ /* 0x002fe200078e007f */
[----:B------:R-:W-:Y:S01]  /*2d840*/  MOV R176, R8 ;  /* 0x0000000800b07202 */ /* 0x000fe20000000f00 */
[----:B------:R-:W-:Y:S01]  /*2d850*/  IMAD.MOV.U32 R177, RZ, RZ, R9 ;  /* 0x000000ffffb17224 */ /* 0x000fe200078e0009 */
[----:B--2---:R-:W-:Y:S04]  /*2d860*/  STL [R1+0x13e0], R128 ;  /* 0x0013e08001007387 */ /* 0x004fe80000100800 */
[----:B------:R1:W-:Y:S04]  /*2d870*/  STL [R1+0x13d4], R2 ;  /* 0x0013d40201007387 */ /* 0x0003e80000100800 */
[----:B------:R-:W-:Y:S01]  /*2d880*/  STL [R1+0x13e8], R130 ;  /* 0x0013e88201007387 */ /* 0x000fe20000100800 */
[----:B-1----:R-:W-:-:S05]  /*2d890*/  MOV R2, R129 ;  /* 0x0000008100027202 */ /* 0x002fca0000000f00 */
[----:B------:R1:W-:Y:S04]  /*2d8a0*/  STL [R1+0x13dc], R2 ;  /* 0x0013dc0201007387 */ /* 0x0003e80000100800 */
[----:B---3--:R-:W-:Y:S01]  /*2d8b0*/  STL [R1+0x13f0], R132 ;  /* 0x0013f08401007387 */ /* 0x008fe20000100800 */
[----:B-1----:R-:W-:-:S05]  /*2d8c0*/  IMAD.MOV.U32 R2, RZ, RZ, R131 ;  /* 0x000000ffff027224 */ /* 0x002fca00078e0083 */
[----:B------:R1:W-:Y:S04]  /*2d8d0*/  STL [R1+0x13e4], R2 ;  /* 0x0013e40201007387 */ /* 0x0003e80000100800 */
[----:B------:R-:W-:Y:S01]  /*2d8e0*/  STL [R1+0x13f8], R134 ;  /* 0x0013f88601007387 */ /* 0x000fe20000100800 */
[----:B-1----:R-:W-:-:S05]  /*2d8f0*/  IMAD.MOV.U32 R2, RZ, RZ, R133 ;  /* 0x000000ffff027224 */ /* 0x002fca00078e0085 */
[----:B------:R1:W-:Y:S04]  /*2d900*/  STL [R1+0x13ec], R2 ;  /* 0x0013ec0201007387 */ /* 0x0003e80000100800 */
[----:B----4-:R-:W-:Y:S01]  /*2d910*/  STL [R1+0x1400], R136 ;  /* 0x0014008801007387 */ /* 0x010fe20000100800 */
[----:B-1----:R-:W-:-:S05]  /*2d920*/  IMAD.MOV.U32 R2, RZ, RZ, R135 ;  /* 0x000000ffff027224 */ /* 0x002fca00078e0087 */
        /* <DEDUP_REMOVED lines=22> */
[----:B------:R2:W5:Y:S01]  /*2da90*/  LDL.LU.64 R186, [R1+0x17f0] ;  /* 0x0017f00001ba7983 */ /* 0x0005620000300a00 */
[----:B-1----:R-:W-:-:S05]  /*2daa0*/  IMAD.MOV.U32 R2, RZ, RZ, R151 ;  /* 0x000000ffff027224 */ /* 0x002fca00078e0097 */
[----:B------:R1:W-:Y:S04]  /*2dab0*/  STL [R1+0x1434], R2 ;  /* 0x0014340201007387 */ /* 0x0003e80000100800 */
[----:B------:R2:W5:Y:S04]  /*2dac0*/  LDL.LU.64 R184, [R1+0x17e8] ;  /* 0x0017e80001b87983 */ /* 0x0005680000300a00 */
        /* <DEDUP_REMOVED lines=15> */
[----:B------:R-:W-:Y:S04]  /*2dbc0*/  STL [R1+0x400], RZ ;  /* 0x000400ff01007387 */ /* 0x000fe80000100800 */
        /* <DEDUP_REMOVED lines=255> */
[----:B------:R-:W-:Y:S04]  /*2ebc0*/  STL [R1], RZ ;  /* 0x000000ff01007387 */ /* 0x000fe80000100800 */
        /* <DEDUP_REMOVED lines=104> */
[----:B------:R-:W-:Y:S01]  /*2f250*/  STL [R1+0x1a4], RZ ;  /* 0x0001a4ff01007387 */ /* 0x000fe20000100800 */
[----:B------:R-:W-:-:S03]  /*2f260*/  USHF.R.S32.HI UR12, URZ, 0x1f, UR6 ;  /* 0x0000001f3f0c7899 */ /* 0x000fc60008011406 */
[----:B------:R-:W-:Y:S04]  /*2f270*/  STL [R1+0x1a8], RZ ;  /* 0x0001a8ff01007387 */ /* 0x000fe80000100800 */
[----:B------:R-:W-:Y:S04]  /*2f280*/  STL [R1+0x1ac], RZ ;  /* 0x0001acff01007387 */ /* 0x000fe80000100800 */
[----:B------:R-:W-:Y:S04]  /*2f290*/  STL [R1+0x1b0], RZ ;  /* 0x0001b0ff01007387 */ /* 0x000fe80000100800 */
[----:B------:R-:W-:Y:S01]  /*2f2a0*/  STL [R1+0x1b4], RZ ;  /* 0x0001b4ff01007387 */ /* 0x000fe20000100800 */
[----:B------:R-:W-:-:S03]  /*2f2b0*/  ULEA.HI UR12, UR12, UR6, URZ, 0x7 ;  /* 0x000000060c0c7291 */ /* 0x000fc6000f8f383f */
[----:B------:R-:W-:Y:S04]  /*2f2c0*/  STL [R1+0x1b8], RZ ;  /* 0x0001b8ff01007387 */ /* 0x000fe80000100800 */
[----:B------:R-:W-:Y:S04]  /*2f2d0*/  STL [R1+0x1bc], RZ ;  /* 0x0001bcff01007387 */ /* 0x000fe80000100800 */
[----:B------:R-:W-:Y:S04]  /*2f2e0*/  STL [R1+0x1c0], RZ ;  /* 0x0001c0ff01007387 */ /* 0x000fe80000100800 */
[----:B------:R-:W-:Y:S01]  /*2f2f0*/  STL [R1+0x1c4], RZ ;  /* 0x0001c4ff01007387 */ /* 0x000fe20000100800 */
[----:B------:R-:W-:-:S03]  /*2f300*/  USHF.R.S32.HI UR13, URZ, 0x1f, UR7 ;  /* 0x0000001f3f0d7899 */ /* 0x000fc60008011407 */
[----:B------:R-:W-:Y:S01]  /*2f310*/  STL [R1+0x1c8], RZ ;  /* 0x0001c8ff01007387 */ /* 0x000fe20000100800 */
[----:B------:R-:W-:-:S03]  /*2f320*/  USHF.R.S32.HI UR15, URZ, 0x7, UR12 ;  /* 0x000000073f0f7899 */ /* 0x000fc6000801140c */
[----:B------:R-:W-:Y:S01]  /*2f330*/  STL [R1+0x1cc], RZ ;  /* 0x0001ccff01007387 */ /* 0x000fe20000100800 */
[----:B------:R-:W-:-:S03]  /*2f340*/  USHF.R.S32.HI UR14, URZ, 0x1f, UR11 ;  /* 0x0000001f3f0e7899 */ /* 0x000fc6000801140b */
[----:B------:R-:W-:Y:S04]  /*2f350*/  STL [R1+0x1d0], RZ ;  /* 0x0001d0ff01007387 */ /* 0x000fe80000100800 */
[----:B------:R-:W-:Y:S01]  /*2f360*/  STL [R1+0x1d4], RZ ;  /* 0x0001d4ff01007387 */ /* 0x000fe20000100800 */
[----:B------:R-:W-:-:S03]  /*2f370*/  USHF.L.U32 UR4, UR7, 0x2, URZ ;  /* 0x0000000207047899 */ /* 0x000fc6000800063f */
[----:B------:R-:W-:Y:S01]  /*2f380*/  STL [R1+0x1d8], RZ ;  /* 0x0001d8ff01007387 */ /* 0x000fe20000100800 */
[----:B------:R-:W-:-:S03]  /*2f390*/  USHF.L.U64.HI UR6, UR7, 0x2, UR13 ;  /* 0x0000000207067899 */ /* 0x000fc6000801020d */
[----:B------:R-:W-:Y:S01]  /*2f3a0*/  STL [R1+0x1dc], RZ ;  /* 0x0001dcff01007387 */ /* 0x000fe20000100800 */
[----:B------:R-:W-:-:S03]  /*2f3b0*/  USHF.L.U32 UR5, UR11, 0x2, URZ ;  /* 0x000000020b057899 */ /* 0x000fc6000800063f */
[----:B------:R-:W-:Y:S01]  /*2f3c0*/  STL [R1+0x1e0], RZ ;  /* 0x0001e0ff01007387 */ /* 0x000fe20000100800 */
[----:B------:R-:W-:Y:S01]  /*2f3d0*/  USHF.L.U64.HI UR7, UR11, 0x2, UR14 ;  /* 0x000000020b077899 */ /* 0x000fe2000801020e */
[----:B-1----:R-:W-:Y:S02]  /*2f3e0*/  MOV R2, UR15 ;  /* 0x0000000f00027c02 */ /* 0x002fe40008000f00 */
[----:B------:R-:W-:Y:S01]  /*2f3f0*/  STL [R1+0x1e4], RZ ;  /* 0x0001e4ff01007387 */ /* 0x000fe20000100800 */
[----:B------:R-:W-:-:S03]  /*2f400*/  UIADD3 UR11, UR15, -0x2, URZ ;  /* 0xfffffffe0f0b7890 */ /* 0x000fc6000fffe03f */
[----:B------:R-:W-:Y:S04]  /*2f410*/  STL [R1+0x1e8], RZ ;  /* 0x0001e8ff01007387 */ /* 0x000fe80000100800 */
[----:B------:R-:W-:Y:S04]  /*2f420*/  STL [R1+0x1ec], RZ ;  /* 0x0001ecff01007387 */ /* 0x000fe80000100800 */
[----:B------:R-:W-:Y:S04]  /*2f430*/  STL [R1+0x1f0], RZ ;  /* 0x0001f0ff01007387 */ /* 0x000fe80000100800 */
[----:B------:R-:W-:Y:S04]  /*2f440*/  STL [R1+0x1f4], RZ ;  /* 0x0001f4ff01007387 */ /* 0x000fe80000100800 */
[----:B------:R-:W-:Y:S04]  /*2f450*/  STL [R1+0x1f8], RZ ;  /* 0x0001f8ff01007387 */ /* 0x000fe80000100800 */
[----:B------:R-:W-:Y:S04]  /*2f460*/  STL [R1+0x1fc], RZ ;  /* 0x0001fcff01007387 */ /* 0x000fe80000100800 */
[----:B------:R1:W-:Y:S02]  /*2f470*/  STL [R1+0x1440], R2 ;  /* 0x0014400201007387 */ /* 0x0003e40000100800 */
[----:B-1----:R-:W-:-:S05]  /*2f480*/  IMAD.U32 R2, RZ, RZ, UR11 ;  /* 0x0000000bff027e24 */ /* 0x002fca000f8e00ff */
[----:B------:R2:W-:Y:S01]  /*2f490*/  STL [R1+0x143c], R2 ;  /* 0x00143c0201007387 */ /* 0x0005e20000100800 */
[----:B------:R-:W-:Y:S01]  /*2f4a0*/  IMAD.MOV.U32 R172, RZ, RZ, R4 ;  /* 0x000000ffffac7224 */ /* 0x000fe200078e0004 */
[----:B------:R-:W-:Y:S01]  /*2f4b0*/  CS2R R24, SRZ ;  /* 0x0000000000187805 */ /* 0x000fe2000001ff00 */
[----:B------:R-:W-:Y:S01]  /*2f4c0*/  IMAD.MOV.U32 R173, RZ, RZ, R5 ;  /* 0x000000ffffad7224 */ /* 0x000fe200078e0005 */
        /* <DEDUP_REMOVED lines=62> */
[----:B------:R-:W-:Y:S01]  /*2f8b0*/  CS2R R150, SRZ ;  /* 0x0000000000967805 */ /* 0x000fe2000001ff00 */
[----:B------:R-:W-:Y:S01]  /*2f8c0*/  UMOV UR10, 0x1 ;  /* 0x00000001000a7882 */ /* 0x000fe20000000000 */
[----:B------:R-:W-:Y:S01]  /*2f8d0*/  UMOV UR60, 0xffffffff ;  /* 0xffffffff003c7882 */ /* 0x000fe20000000000 */
[----:B--2---:R-:W-:-:S05]  /*2f8e0*/  UMOV UR11, URZ ;  /* 0x0000003f000b7c82 */ /* 0x004fca0008000000 */
.L_x_1:
[----:B-----5:R-:W-:Y:S01]  /*2f8f0*/  STL.64 [R1+0x1a20], R170 ;  /* 0x001a20aa01007387 */ /* 0x020fe20000100a00 */
[----:B------:R-:W-:Y:S01]  /*2f900*/  UIADD3 UR60, UR60, 0x1, URZ ;  /* 0x000000013c3c7890 */ /* 0x000fe2000fffe03f */
[----:B------:R-:W-:-:S04]  /*2f910*/  DEPBAR.LE SB0, 0x2 ;  /* 0x000080800000791a */ /* 0x000fc80000000000 */
[----:B------:R-:W-:Y:S04]  /*2f920*/  STL.64 [R1+0x1a18], R168 ;  /* 0x001a18a801007387 */ /* 0x000fe80000100a00 */
        /* <DEDUP_REMOVED lines=61> */
[----:B------:R1:W-:Y:S04]  /*2fd00*/  STL.64 [R1+0x1828], R44 ;  /* 0x0018282c01007387 */ /* 0x0003e80000100a00 */
        /* <DEDUP_REMOVED lines=64> */
[----:B------:R-:W-:Y:S01]  /*30110*/  UISETP.GT.AND UP0, UPT, UR60, 0x2, UPT ;  /* 0x000000023c00788c */ /* 0x000fe2000bf04270 */
[----:B------:R-:W-:Y:S01]  /*30120*/  UMOV UR37, 0x40000040 ;  /* 0x4000004000257882 */ /* 0x000fe20000000000 */
[----:B------:R-:W-:Y:S02]  /*30130*/  BAR.SYNC.DEFER_BLOCKING 0x0 ;  /* 0x0000000000007b1d */ /* 0x000fe40000010000 */
[----:B------:R-:W-:-:S04]  /*30140*/  USEL UR60, UR60, URZ, !UP0 ;  /* 0x0000003f3c3c7287 */ /* 0x000fc8000c000000 */
[----:B------:R-:W-:Y:S01]  /*30150*/  ULEA UR12, UR60, UR61, 0x11 ;  /* 0x0000003d3c0c7291 */ /* 0x000fe2000f8e883f */
[----:B------:R-:W-:Y:S01]  /*30160*/  UMOV UR39, 0x40000040 ;  /* 0x4000004000277882 */ /* 0x000fe20000000000 */
[----:B------:R-:W-:Y:S02]  /*30170*/  STL [R1+0x1820], R176 ;  /* 0x001820b001007387 */ /* 0x000fe40000100800 */
[----:B------:R-:W-:Y:S02]  /*30180*/  UIADD3 UR13, UR12, 0x60000, URZ ;  /* 0x000600000c0d7890 */ /* 0x000fe4000fffe03f */
[----:B------:R-:W-:Y:S01]  /*30190*/  USHF.R.U32.HI UR36, URZ, 0x4, UR12 ;  /* 0x000000043f247899 */ /* 0x000fe2000801160c */
[----:B------:R-:W-:Y:S01]  /*301a0*/  STL [R1+0x181c], R177 ;  /* 0x00181cb101007387 */ /* 0x000fe20000100800 */
[----:B------:R-:W-:Y:S02]  /*301b0*/  USHF.R.U32.HI UR13, URZ, 0x4, UR13 ;  /* 0x000000043f0d7899 */ /* 0x000fe4000801160d */
[----:B------:R-:W-:Y:S01]  /*301c0*/  USGXT.U32 UR36, UR36, 0xe ;  /* 0x0000000e2424789a */ /* 0x000fe20008000000 */
[----:B------:R-:W-:Y:S01]  /*301d0*/  STL [R1+0x1818], R172 ;  /* 0x001818ac01007387 */ /* 0x000fe20000100800 */
[----:B------:R-:W-:-:S02]  /*301e0*/  USGXT.U32 UR38, UR13, 0xe ;  /* 0x0000000e0d26789a */ /* 0x000fc40008000000 */
[----:B------:R-:W-:Y:S01]  /*301f0*/  UIADD3 UR40, UP0, UR36, 0x2, URZ ;  /* 0x0000000224287890 */ /* 0x000fe2000ff1e03f */
[----:B------:R-:W-:Y:S01]  /*30200*/  STL [R1+0x1814], R173 ;  /* 0x001814ad01007387 */ /* 0x000fe20000100800 */
[----:B------:R-:W-:Y:S01]  /*30210*/  UIADD3 UR42, UP1, UR38, 0x2, URZ ;  /* 0x00000002262a7890 */ /* 0x000fe2000ff3e03f */
[----:B------:R-:W-:Y:S01]  /*30220*/  UMOV UR12, URZ ;  /* 0x0000003f000c7c82 */ /* 0x000fe20008000000 */
[----:B------:R-:W-:Y:S01]  /*30230*/  UMOV UR13, URZ ;  /* 0x0000003f000d7c82 */ /* 0x000fe20008000000 */
[----:B------:R-:W-:Y:S01]  /*30240*/  UIADD3.X UR41, UR12, 0x40000040, URZ, UP0, !UPT ;  /* 0x400000400c297890 */ /* 0x000fe200087fe43f */
[----:B------:R-:W-:Y:S01]  /*30250*/  STL [R1+0x1810], R7 ;  /* 0x0018100701007387 */ /* 0x000fe20000100800 */
[----:B------:R-:W-:Y:S02]  /*30260*/  UIADD3.X UR43, UR13, 0x40000040, URZ, UP1, !UPT ;  /* 0x400000400d2b7890 */ /* 0x000fe40008ffe43f */
[----:B------:R-:W-:Y:S01]  /*30270*/  UIADD3.64 UR52, UR40, 0x2, URZ ;  /* 0x0000000228347897 */ /* 0x000fe2000fffe03f */
[----:B------:R-:W-:Y:S01]  /*30280*/  STL [R1+0x180c], R6 ;  /* 0x00180c0601007387 */ /* 0x000fe20000100800 */
[----:B------:R-:W-:-:S02]  /*30290*/  UIADD3.64 UR54, UR42, 0x2, URZ ;  /* 0x000000022a367897 */ /* 0x000fc4000fffe03f */
[----:B------:R-:W-:Y:S01]  /*302a0*/  UIADD3.64 UR56, UR40, 0x4, URZ ;  /* 0x0000000428387897 */ /* 0x000fe2000fffe03f */
[----:B------:R-:W-:Y:S01]  /*302b0*/  STL [R1+0x1808], R0 ;  /* 0x0018080001007387 */ /* 0x000fe20000100800 */
[----:B------:R-:W-:Y:S02]  /*302c0*/  UIADD3.64 UR58, UR42, 0x4, URZ ;  /* 0x000000042a3a7897 */ /* 0x000fe4000fffe03f */
[----:B------:R-:W-:Y:S02]  /*302d0*/  UIADD3.64 UR16, UR40, 0x7fe, URZ ;  /* 0x000007fe28107897 */ /* 0x000fe4000fffe03f */
[----:B------:R-:W-:Y:S02]  /*302e0*/  UIADD3.64 UR18, UR42, 0x7fe, URZ ;  /* 0x000007fe2a127897 */ /* 0x000fe4000fffe03f */
[----:B------:R-:W-:Y:S02]  /*302f0*/  UIADD3.64 UR12, UR40, 0x800, URZ ;  /* 0x00000800280c7897 */ /* 0x000fe4000fffe03f */
[----:B------:R-:W-:-:S02]  /*30300*/  UIADD3.64 UR14, UR42, 0x800, URZ ;  /* 0x000008002a0e7897 */ /* 0x000fc4000fffe03f */
[----:B------:R-:W-:Y:S02]  /*30310*/  UIADD3.64 UR48, UR40, 0x1000, URZ ;  /* 0x0000100028307897 */ /* 0x000fe4000fffe03f */
        /* <DEDUP_REMOVED lines=8> */
[----:B------:R-:W-:Y:S01]  /*303a0*/  UIADD3.64 UR22, UR42, 0x1800, URZ ;  /* 0x000018002a167897 */ /* 0x000fe2000fffe03f */
[----:B--2---:R-:W-:-:S06]  /*303b0*/  WARPGROUP.ARRIVE ;  /* 0x00000000000079c5 */ /* 0x004fcc0000000000 */
[----:B------:R-:W-:Y:S03]  /*303c0*/  HGMMA.64x256x8.F32.TF32 R44, gdesc[UR36], R44, gsb0 ;  /* 0x07e00000242c79f0 */ /* 0x000fe6000800282c */
[----:B------:R-:W-:Y:S02]  /*303d0*/  WARPGROUP.DEPBAR.LE gsb0, 0x0 ;  /* 0x00008000000079c5 */ /* 0x000fe40000010000 */
[----:B------:R-:W-:-:S15]  /*303e0*/  WARPGROUP.ARRIVE ;  /* 0x00000000000079c5 */ /* 0x000fde0000000000 */
[----:B------:R-:W-:-:S08]  /*303f0*/  NOP ;  /* 0x0000000000007918 */ /* 0x000fd00000000000 */
[----:B------:R-:W-:Y:S03]  /*30400*/  HGMMA.64x256x8.F32.TF32 R44, gdesc[UR40], R44, gsb0 ;  /* 0x07e00000282c79f0 */ /* 0x000fe6000800282c */
[----:B------:R-:W-:Y:S02]  /*30410*/  WARPGROUP.DEPBAR.LE gsb0, 0x0 ;  /* 0x00008000000079c5 */ /* 0x000fe40000010000 */
[----:B------:R-:W-:-:S15]  /*30420*/  WARPGROUP.ARRIVE ;  /* 0x00000000000079c5 */ /* 0x000fde0000000000 */
[----:B------:R-:W-:-:S08]  /*30430*/  NOP ;  /* 0x0000000000007918 */ /* 0x000fd00000000000 */
[----:B------:R-:W-:Y:S01]  /*30440*/  HGMMA.64x256x8.F32.TF32 R44, gdesc[UR52], R44, gsb0 ;  /* 0x07e00000342c79f0 */ /* 0x000fe2000800282c */
[----:B------:R-:W-:Y:S01]  /*30450*/  UMOV UR52, UR18 ;  /* 0x0000001200347c82 */ /* 0x000fe20008000000 */
[----:B------:R-:W-:Y:S01]  /*30460*/  UMOV UR53, UR19 ;  /* 0x0000001300357c82 */ /* 0x000fe20008000000 */
        /* <DEDUP_REMOVED lines=10> */
[----:B------:R-:W-:Y:S02]  /*30510*/  UIADD3.64 UR16, UR40, 0x1802, URZ ;  /* 0x0000180228107897 */ /* 0x000fe4000fffe03f */
[----:B------:R-:W-:Y:S01]  /*30520*/  UIADD3.64 UR18, UR42, 0x1802, URZ ;  /* 0x000018022a127897 */ /* 0x000fe2000fffe03f */
[----:B------:R-:W-:Y:S02]  /*30530*/  WARPGROUP.DEPBAR.LE gsb0, 0x0 ;  /* 0x00008000000079c5 */ /* 0x000fe40000010000 */
[----:B------:R-:W-:-:S15]  /*30540*/  WARPGROUP.ARRIVE ;  /* 0x00000000000079c5 */ /* 0x000fde0000000000 */
[----:B------:R-:W-:-:S07]  /*30550*/  NOP ;  /* 0x0000000000007918 */ /* 0x000fce0000000000 */
        /* <DEDUP_REMOVED lines=50> */
[----:B------:R1:W-:Y:S04]  /*30880*/  STL.64 [R1+0x400], R44 ;  /* 0x0004002c01007387 */ /* 0x0003e80000100a00 */
        /* <DEDUP_REMOVED lines=63> */
[----:B-1----:R-:W4:Y:S04]  /*30c80*/  LDL.LU.64 R44, [R1] ;  /* 0x00000000012c7983 */ /* 0x002f280000300a00 */
[----:B--2---:R-:W2:Y:S04]  /*30c90*/  LDL.LU.64 R46, [R1+0x8] ;  /* 0x00000800012e7983 */ /* 0x004ea80000300a00 */
[----:B---3--:R-:W3:Y:S04]  /*30ca0*/  LDL.LU.64 R48, [R1+0x10] ;  /* 0x0000100001307983 */ /* 0x008ee80000300a00 */
[----:B----4-:R-:W4:Y:S04]  /*30cb0*/  LDL.LU.64 R50, [R1+0x18] ;  /* 0x0000180001327983 */ /* 0x010f280000300a00 */
[----:B------:R-:W2:Y:S04]  /*30cc0*/  LDL.LU.64 R52, [R1+0x20] ;  /* 0x0000200001347983 */ /* 0x000ea80000300a00 */
[----:B------:R-:W3:Y:S04]  /*30cd0*/  LDL.LU.64 R54, [R1+0x28] ;  /* 0x0000280001367983 */ /* 0x000ee80000300a00 */
[----:B------:R-:W4:Y:S04]  /*30ce0*/  LDL.LU.64 R56, [R1+0x30] ;  /* 0x0000300001387983 */ /* 0x000f280000300a00 */
        /* <DEDUP_REMOVED lines=47> */
[----:B---3--:R-:W-:Y:S04]  /*30fe0*/  STL.64 [R1+0x1c20], R150 ;  /* 0x001c209601007387 */ /* 0x008fe80000100a00 */
[----:B--2---:R-:W-:Y:S04]  /*30ff0*/  STL.64 [R1+0x1c18], R148 ;  /* 0x001c189401007387 */ /* 0x004fe80000100a00 */
[----:B----4-:R-:W-:Y:S04]  /*31000*/  STL.64 [R1+0x1c10], R146 ;  /* 0x001c109201007387 */ /* 0x010fe80000100a00 */
        /* <DEDUP_REMOVED lines=125> */
[----:B------:R-:W-:-:S02]  /*317e0*/  UIADD3.64 UR36, UR40, 0x1fe, URZ ;  /* 0x000001fe28247897 */ /* 0x000fc4000fffe03f */
[----:B------:R-:W-:Y:S01]  /*317f0*/  UIADD3.64 UR44, UR40, 0x200, URZ ;  /* 0x00000200282c7897 */ /* 0x000fe2000fffe03f */
[----:B------:R-:W3:Y:S01]  /*31800*/  LDL.LU.64 R152, [R1+0x1b0] ;  /* 0x0001b00001987983 */ /* 0x000ee20000300a00 */
[----:B------:R-:W-:Y:S01]  /*31810*/  UMOV UR46, UR42 ;  /* 0x0000002a002e7c82 */ /* 0x000fe20008000000 */
[----:B------:R-:W-:Y:S01]  /*31820*/  UMOV UR47, UR43 ;  /* 0x0000002b002f7c82 */ /* 0x000fe20008000000 */
[----:B------:R-:W-:Y:S01]  /*31830*/  UIADD3.64 UR48, UR42, 0x802, URZ ;  /* 0x000008022a307897 */ /* 0x000fe2000fffe03f */
[----:B------:R-:W3:Y:S01]  /*31840*/  LDL.LU.64 R154, [R1+0x1b8] ;  /* 0x0001b800019a7983 */ /* 0x000ee20000300a00 */
[----:B------:R-:W-:Y:S02]  /*31850*/  UIADD3.64 UR32, UR42, 0x804, URZ ;  /* 0x000008042a207897 */ /* 0x000fe4000fffe03f */
[----:B------:R-:W-:Y:S01]  /*31860*/  UIADD3.64 UR28, UR40, 0x1204, URZ ;  /* 0x00001204281c7897 */ /* 0x000fe2000fffe03f */
[----:B------:R-:W3:Y:S01]  /*31870*/  LDL.LU.64 R156, [R1+0x1c0] ;  /* 0x0001c000019c7983 */ /* 0x000ee20000300a00 */
[----:B------:R-:W-:-:S02]  /*31880*/  UIADD3.64 UR24, UR40, 0x19fe, URZ ;  /* 0x000019fe28187897 */ /* 0x000fc4000fffe03f */
[----:B------:R-:W-:Y:S01]  /*31890*/  UIADD3.64 UR20, UR40, 0x1a00, URZ ;  /* 0x00001a0028147897 */ /* 0x000fe2000fffe03f */
[----:B------:R-:W3:Y:S01]  /*318a0*/  LDL.LU.64 R158, [R1+0x1c8] ;  /* 0x0001c800019e7983 */ /* 0x000ee20000300a00 */
[----:B------:R-:W-:Y:S02]  /*318b0*/  UIADD3.64 UR16, UR40, 0x1a02, URZ ;  /* 0x00001a0228107897 */ /* 0x000fe4000fffe03f */
[----:B------:R-:W-:Y:S01]  /*318c0*/  UIADD3.64 UR12, UR40, 0x1a04, URZ ;  /* 0x00001a04280c7897 */ /* 0x000fe2000fffe03f */
[----:B------:R-:W3:Y:S04]  /*318d0*/  LDL.LU.64 R160, [R1+0x1d0] ;  /* 0x0001d00001a07983 */ /* 0x000ee80000300a00 */
[----:B------:R-:W3:Y:S04]  /*318e0*/  LDL.LU.64 R162, [R1+0x1d8] ;  /* 0x0001d80001a27983 */ /* 0x000ee80000300a00 */
[----:B------:R-:W3:Y:S04]  /*318f0*/  LDL.LU.64 R164, [R1+0x1e0] ;  /* 0x0001e00001a47983 */ /* 0x000ee80000300a00 */
[----:B------:R-:W3:Y:S04]  /*31900*/  LDL.LU.64 R166, [R1+0x1e8] ;  /* 0x0001e80001a67983 */ /* 0x000ee80000300a00 */
[----:B------:R-:W3:Y:S04]  /*31910*/  LDL.LU.64 R168, [R1+0x1f0] ;  /* 0x0001f00001a87983 */ /* 0x000ee80000300a00 */
[----:B------:R-:W3:Y:S01]  /*31920*/  LDL.LU.64 R170, [R1+0x1f8] ;  /* 0x0001f80001aa7983 */ /* 0x000ee20000300a00 */
[----:B--2---:R-:W-:-:S06]  /*31930*/  WARPGROUP.ARRIVE ;  /* 0x00000000000079c5 */ /* 0x004fcc0000000000 */
[----:B------:R-:W-:Y:S03]  /*31940*/  HGMMA.64x256x8.F32.TF32 R24, gdesc[UR36], R24, gsb0 ;  /* 0x07e00000241879f0 */ /* 0x000fe60008002818 */
[----:B------:R-:W-:Y:S02]  /*31950*/  WARPGROUP.DEPBAR.LE gsb0, 0x0 ;  /* 0x00008000000079c5 */ /* 0x000fe40000010000 */
[----:B------:R-:W-:-:S15]  /*31960*/  WARPGROUP.ARRIVE ;  /* 0x00000000000079c5 */ /* 0x000fde0000000000 */
[----:B------:R-:W-:-:S08]  /*31970*/  NOP ;  /* 0x0000000000007918 */ /* 0x000fd00000000000 */
[----:B------:R-:W-:Y:S01]  /*31980*/  HGMMA.64x256x8.F32.TF32 R24, gdesc[UR44], R24, gsb0 ;  /* 0x07e000002c1879f0 */ /* 0x000fe20008002818 */
[----:B------:R-:W-:Y:S01]  /*31990*/  UIADD3.64 UR44, UR40, 0x202, URZ ;  /* 0x00000202282c7897 */ /* 0x000fe2000fffe03f */
[----:B------:R-:W-:Y:S01]  /*319a0*/  UMOV UR46, UR54 ;  /* 0x00000036002e7c82 */ /* 0x000fe20008000000 */
[----:B------:R-:W-:Y:S01]  /*319b0*/  UMOV UR47, UR55 ;  /* 0x00000037002f7c82 */ /* 0x000fe20008000000 */
[----:B------:R-:W-:Y:S02]  /*319c0*/  WARPGROUP.DEPBAR.LE gsb0, 0x0 ;  /* 0x00008000000079c5 */ /* 0x000fe40000010000 */
[----:B------:R-:W-:-:S15]  /*319d0*/  WARPGROUP.ARRIVE ;  /* 0x00000000000079c5 */ /* 0x000fde0000000000 */
[----:B------:R-:W-:-:S07]  /*319e0*/  NOP ;  /* 0x0000000000007918 */ /* 0x000fce0000000000 */
        /* <DEDUP_REMOVED lines=25> */
[----:B------:R-:W-:Y:S01]  /*31b80*/  UIADD3.64 UR48, UR42, 0xffe, URZ ;  /* 0x00000ffe2a307897 */ /* 0x000fe2000fffe03f */
[----:B------:R-:W-:Y:S02]  /*31b90*/  WARPGROUP.DEPBAR.LE gsb0, 0x0 ;  /* 0x00008000000079c5 */ /* 0x000fe40000010000 */
[----:B------:R-:W-:-:S15]  /*31ba0*/  WARPGROUP.ARRIVE ;  /* 0x00000000000079c5 */ /* 0x000fde0000000000 */
[----:B------:R-:W-:-:S06]  /*31bb0*/  NOP ;  /* 0x0000000000007918 */ /* 0x000fcc0000000000 */
        /* <DEDUP_REMOVED lines=112> */
[----:B-1----:R-:W3:Y:S04]  /*322c0*/  LDL.LU.64 R150, [R1+0x1c20] ;  /* 0x001c200001967983 */ /* 0x002ee80000300a00 */
[----:B------:R-:W3:Y:S04]  /*322d0*/  LDL.LU.64 R148, [R1+0x1c18] ;  /* 0x001c180001947983 */ /* 0x000ee80000300a00 */
        /* <DEDUP_REMOVED lines=51> */
[----:B------:R-:W3:Y:S01]  /*32610*/  LDL.LU.64 R44, [R1+0x1a78] ;  /* 0x001a7800012c7983 */ /* 0x000ee20000300a00 */
[----:B------:R-:W-:-:S02]  /*32620*/  UIADD3.64 UR36, UR40, 0x3fe, URZ ;  /* 0x000003fe28247897 */ /* 0x000fc4000fffe03f */
[----:B------:R-:W-:Y:S01]  /*32630*/  UIADD3.64 UR44, UR40, 0x400, URZ ;  /* 0x00000400282c7897 */ /* 0x000fe2000fffe03f */
[----:B------:R-:W2:Y:S01]  /*32640*/  LDL.LU.64 R42, [R1+0x1a70] ;  /* 0x001a7000012a7983 */ /* 0x000ea20000300a00 */
[----:B------:R-:W-:Y:S01]  /*32650*/  UMOV UR46, UR42 ;  /* 0x0000002a002e7c82 */ /* 0x000fe20008000000 */
[----:B------:R-:W-:Y:S01]  /*32660*/  UMOV UR47, UR43 ;  /* 0x0000002b002f7c82 */ /* 0x000fe20008000000 */
[----:B------:R-:W-:Y:S01]  /*32670*/  UIADD3.64 UR32, UR42, 0x802, URZ ;  /* 0x000008022a207897 */ /* 0x000fe2000fffe03f */
[----:B------:R-:W2:Y:S01]  /*32680*/  LDL.LU.64 R40, [R1+0x1a68] ;  /* 0x001a680001287983 */ /* 0x000ea20000300a00 */
[----:B------:R-:W-:Y:S02]  /*32690*/  UIADD3.64 UR28, UR42, 0x804, URZ ;  /* 0x000008042a1c7897 */ /* 0x000fe4000fffe03f */
[----:B------:R-:W-:Y:S01]  /*326a0*/  UIADD3.64 UR24, UR40, 0x1bfe, URZ ;  /* 0x00001bfe28187897 */ /* 0x000fe2000fffe03f */
[----:B------:R-:W2:Y:S01]  /*326b0*/  LDL.LU.64 R38, [R1+0x1a60] ;  /* 0x001a600001267983 */ /* 0x000ea20000300a00 */
[----:B------:R-:W-:-:S02]  /*326c0*/  UIADD3.64 UR20, UR40, 0x1c00, URZ ;  /* 0x00001c0028147897 */ /* 0x000fc4000fffe03f */
[----:B------:R-:W-:Y:S01]  /*326d0*/  UIADD3.64 UR16, UR40, 0x1c02, URZ ;  /* 0x00001c0228107897 */ /* 0x000fe2000fffe03f */
[----:B------:R-:W2:Y:S01]  /*326e0*/  LDL.LU.64 R36, [R1+0x1a58] ;  /* 0x001a580001247983 */ /* 0x000ea20000300a00 */
[----:B------:R-:W-:-:S03]  /*326f0*/  UIADD3.64 UR12, UR40, 0x1c04, URZ ;  /* 0x00001c04280c7897 */ /* 0x000fc6000fffe03f */
[----:B------:R-:W2:Y:S04]  /*32700*/  LDL.LU.64 R34, [R1+0x1a50] ;  /* 0x001a500001227983 */ /* 0x000ea80000300a00 */
[----:B------:R-:W2:Y:S04]  /*32710*/  LDL.LU.64 R32, [R1+0x1a48] ;  /* 0x001a480001207983 */ /* 0x000ea80000300a00 */
[----:B------:R-:W2:Y:S04]  /*32720*/  LDL.LU.64 R30, [R1+0x1a40] ;  /* 0x001a4000011e7983 */ /* 0x000ea80000300a00 */
[----:B------:R-:W2:Y:S04]  /*32730*/  LDL.LU.64 R28, [R1+0x1a38] ;  /* 0x001a3800011c7983 */ /* 0x000ea80000300a00 */
[----:B------:R-:W2:Y:S04]  /*32740*/  LDL.LU.64 R26, [R1+0x1a30] ;  /* 0x001a3000011a7983 */ /* 0x000ea80000300a00 */
[----:B------:R-:W2:Y:S04]  /*32750*/  LDL.LU.64 R24, [R1+0x1a28] ;  /* 0x001a280001187983 */ /* 0x000ea80000300a00 */
[----:B------:R-:W4:Y:S01]  /*32760*/  LDL R2, [R1+0x17f8] ;  /* 0x0017f80001027983 */ /* 0x000f220000100800 */
[----:B---3--:R-:W-:-:S06]  /*32770*/  WARPGROUP.ARRIVE ;  /* 0x00000000000079c5 */ /* 0x008fcc0000000000 */
        /* <DEDUP_REMOVED lines=61> */
[----:B------:R-:W-:Y:S01]  /*32b50*/  UMOV UR44, UR32 ;  /* 0x00000020002c7c82 */ /* 0x000fe20008000000 */
[----:B------:R-:W-:Y:S01]  /*32b60*/  UMOV UR45, UR33 ;  /* 0x00000021002d7c82 */ /* 0x000fe20008000000 */
[----:B------:R-:W-:Y:S01]  /*32b70*/  UIADD3.64 UR32, UR40, 0x1402, URZ ;  /* 0x0000140228207897 */ /* 0x000fe2000fffe03f */
[----:B------:R-:W-:Y:S01]  /*32b80*/  UMOV UR46, UR28 ;  /* 0x0000001c002e7c82 */ /* 0x000fe20008000000 */
[----:B------:R-:W-:Y:S01]  /*32b90*/  UMOV UR47, UR29 ;  /* 0x0000001d002f7c82 */ /* 0x000fe20008000000 */
[----:B------:R-:W-:Y:S01]  /*32ba0*/  UIADD3.64 UR28, UR40, 0x1404, URZ ;  /* 0x00001404281c7897 */ /* 0x000fe2000fffe03f */
[----:B------:R-:W-:Y:S02]  /*32bb0*/  WARPGROUP.DEPBAR.LE gsb0, 0x0 ;  /* 0x00008000000079c5 */ /* 0x000fe40000010000 */
[----:B------:R-:W-:-:S15]  /*32bc0*/  WARPGROUP.ARRIVE ;  /* 0x00000000000079c5 */ /* 0x000fde0000000000 */
[----:B------:R-:W-:-:S04]  /*32bd0*/  NOP ;  /* 0x0000000000007918 */ /* 0x000fc80000000000 */
        /* <DEDUP_REMOVED lines=27> */
[----:B------:R-:W-:Y:S04]  /*32d90*/  STL.64 [R1], R44 ;  /* 0x0000002c01007387 */ /* 0x000fe80000100a00 */
        /* <DEDUP_REMOVED lines=129> */
[----:B------:R-:W3:Y:S01]  /*335b0*/  LDL R0, [R1+0x143c] ;  /* 0x00143c0001007983 */ /* 0x000ee20000100800 */
[----:B------:R-:W-:Y:S01]  /*335c0*/  UIADD3.64 UR24, UR40, 0x1dfe, URZ ;  /* 0x00001dfe28187897 */ /* 0x000fe2000fffe03f */
[----:B----4-:R-:W-:Y:S01]  /*335d0*/  R2UR UR13, R2 ;  /* 0x00000000020d72ca */ /* 0x010fe200000e0000 */
[----:B--2---:R-:W-:Y:S01]  /*335e0*/  WARPGROUP.ARRIVE ;  /* 0x00000000000079c5 */ /* 0x004fe20000000000 */
[----:B---3--:R-:W-:-:S05]  /*335f0*/  R2UR UR12, R0 ;  /* 0x00000000000c72ca */ /* 0x008fca00000e0000 */
[----:B------:R-:W-:Y:S01]  /*33600*/  HGMMA.64x256x8.F32.TF32 R24, gdesc[UR36], R24, gsb0 ;  /* 0x07e00000241879f0 */ /* 0x000fe20008002818 */
[----:B------:R-:W-:Y:S01]  /*33610*/  UIADD3.64 UR36, UR40, 0x600, URZ ;  /* 0x0000060028247897 */ /* 0x000fe2000fffe03f */
[----:B------:R-:W2:Y:S01]  /*33620*/  LDL R0, [R1+0x1440] ;  /* 0x0014400001007983 */ /* 0x000ea20000100800 */
[----:B------:R-:W-:Y:S01]  /*33630*/  UMOV UR38, UR42 ;  /* 0x0000002a00267c82 */ /* 0x000fe20008000000 */
[----:B------:R-:W-:Y:S01]  /*33640*/  UMOV UR39, UR43 ;  /* 0x0000002b00277c82 */ /* 0x000fe20008000000 */
[----:B------:R-:W-:Y:S01]  /*33650*/  UIADD3.64 UR20, UR40, 0x1e00, URZ ;  /* 0x00001e0028147897 */ /* 0x000fe2000fffe03f */
[----:B------:R-:W3:Y:S01]  /*33660*/  LDL.LU R6, [R1+0x70c] ;  /* 0x00070c0001067983 */ /* 0x000ee20000300800 */
        /* <DEDUP_REMOVED lines=48> */
[----:B------:R-:W-:Y:S02]  /*33970*/  UIADD3.64 UR32, UR40, 0x1602, URZ ;  /* 0x0000160228207897 */ /* 0x000fe4000fffe03f */
[----:B------:R-:W-:Y:S02]  /*33980*/  WARPGROUP.DEPBAR.LE gsb0, 0x0 ;  /* 0x00008000000079c5 */ /* 0x000fe40000010000 */
[----:B------:R-:W-:-:S15]  /*33990*/  WARPGROUP.ARRIVE ;  /* 0x00000000000079c5 */ /* 0x000fde0000000000 */
[----:B------:R-:W-:-:S08]  /*339a0*/  NOP ;  /* 0x0000000000007918 */ /* 0x000fd00000000000 */
[----:B------:R-:W-:Y:S01]  /*339b0*/  HGMMA.64x256x8.F32.TF32 R24, gdesc[UR48], R24, gsb0 ;  /* 0x07e00000301879f0 */ /* 0x000fe20008002818 */
[----:B------:R-:W-:Y:S02]  /*339c0*/  UIADD3.64 UR28, UR40, 0x1604, URZ ;  /* 0x00001604281c7897 */ /* 0x000fe4000fffe03f */
        /* <DEDUP_REMOVED lines=21> */
[----:B--2---:R-:W-:Y:S02]  /*33b20*/  R2UR UR18, R0 ;  /* 0x00000000001272ca */ /* 0x004fe400000e0000 */
[----:B------:R-:W2:Y:S04]  /*33b30*/  LDL.LU R0, [R1+0x710] ;  /* 0x0007100001007983 */ /* 0x000ea80000300800 */
[----:B------:R-:W4:Y:S04]  /*33b40*/  LDL.LU R176, [R1+0x714] ;  /* 0x0007140001b07983 */ /* 0x000f280000300800 */
[----:B------:R-:W4:Y:S01]  /*33b50*/  LDL.LU R7, [R1+0x718] ;  /* 0x0007180001077983 */ /* 0x000f220000300800 */
[----:B------:R-:W-:Y:S01]  /*33b60*/  IADD3 R201, P3, R201, UR4, RZ ;  /* 0x00000004c9c97c10 */ /* 0x000fe2000ff7e0ff */
[----:B------:R-:W-:-:S02]  /*33b70*/  UIMAD UR16, UR11, -0x80, UR13 ;  /* 0xffffff800b1078a4 */ /* 0x000fc4000f8e020d */
[----:B------:R-:W4:Y:S01]  /*33b80*/  LDL.LU R172, [R1+0x720] ;  /* 0x0007200001ac7983 */ /* 0x000f220000300800 */
[----:B------:R-:W-:Y:S01]  /*33b90*/  IADD3.X R200, R200, UR6, RZ, P3, !PT ;  /* 0x00000006c8c87c10 */ /* 0x000fe20009ffe4ff */
[----:B------:R-:W-:Y:S02]  /*33ba0*/  UISETP.GT.AND UP1, UPT, UR16, URZ, UPT ;  /* 0x0000003f1000728c */ /* 0x000fe4000bf24270 */
[----:B------:R-:W-:Y:S02]  /*33bb0*/  UISETP.GE.AND UP0, UPT, UR11, UR12, UPT ;  /* 0x0000000c0b00728c */ /* 0x000fe4000bf06270 */
[----:B------:R-:W-:-:S04]  /*33bc0*/  USEL UR12, URZ, 0x4, !UP1 ;  /* 0x000000043f0c7887 */ /* 0x000fc8000c800000 */
[----:B------:R-:W-:-:S06]  /*33bd0*/  USEL UR12, UR12, URZ, !UP0 ;  /* 0x0000003f0c0c7287 */ /* 0x000fcc000c000000 */
[----:B------:R-:W-:Y:S01]  /*33be0*/  ISETP.NE.U32.AND P0, PT, RZ, UR12, PT ;  /* 0x0000000cff007c0c */ /* 0x000fe2000bf05070 */
[----:B------:R-:W-:Y:S02]  /*33bf0*/  UIADD3.64 UR12, UR40, 0x1e04, URZ ;  /* 0x00001e04280c7897 */ /* 0x000fe4000fffe03f */
[----:B------:R-:W-:-:S04]  /*33c00*/  UIADD3 UR10, UR10, 0x1, URZ ;  /* 0x000000010a0a7890 */ /* 0x000fc8000fffe03f */
[----:B------:R-:W-:Y:S01]  /*33c10*/  UISETP.GT.AND UP1, UPT, UR10, 0x2, UPT ;  /* 0x000000020a00788c */ /* 0x000fe2000bf24270 */
[----:B------:R-:W-:-:S03]  /*33c20*/  IADD3 R193, P1, R193, UR4, RZ ;  /* 0x00000004c1c17c10 */ /* 0x000fc6000ff3e0ff */
[----:B------:R-:W-:Y:S01]  /*33c30*/  USEL UR10, UR10, URZ, !UP1 ;  /* 0x0000003f0a0a7287 */ /* 0x000fe2000c800000 */
[----:B------:R-:W-:-:S03]  /*33c40*/  IADD3.X R192, R192, UR6, RZ, P1, !PT ;  /* 0x00000006c0c07c10 */ /* 0x000fc60008ffe4ff */
[----:B------:R-:W-:Y:S01]  /*33c50*/  ULEA UR17, UR10, UR61, 0x11 ;  /* 0x0000003d0a117291 */ /* 0x000fe2000f8e883f */
[----:B------:R-:W-:Y:S01]  /*33c60*/  IADD3 R195, P1, R195, UR4, RZ ;  /* 0x00000004c3c37c10 */ /* 0x000fe2000ff3e0ff */
[----:B------:R-:W-:Y:S01]  /*33c70*/  UISETP.GT.AND UP1, UPT, UR16, 0x1, UPT ;  /* 0x000000011000788c */ /* 0x000fe2000bf24270 */
[----:B------:R-:W-:Y:S01]  /*33c80*/  IMAD.MOV.U32 R4, RZ, RZ, R193 ;  /* 0x000000ffff047224 */ /* 0x000fe200078e00c1 */
[----:B------:R-:W-:Y:S02]  /*33c90*/  MOV R5, R192 ;  /* 0x000000c000057202 */ /* 0x000fe40000000f00 */
[----:B------:R-:W-:Y:S01]  /*33ca0*/  VIADD R2, R3, UR17 ;  /* 0x0000001103027c36 */ /* 0x000fe20008000000 */
[----:B------:R-:W-:Y:S01]  /*33cb0*/  IADD3.X R194, R194, UR6, RZ, P1, !PT ;  /* 0x00000006c2c27c10 */ /* 0x000fe20008ffe4ff */
[----:B------:R-:W-:Y:S02]  /*33cc0*/  WARPGROUP.DEPBAR.LE gsb0, 0x0 ;  /* 0x00008000000079c5 */ /* 0x000fe40000010000 */
[----:B------:R-:W-:-:S06]  /*33cd0*/  WARPGROUP.ARRIVE ;  /* 0x00000000000079c5 */ /* 0x000fcc0000000000 */
[----:B------:R-:W-:Y:S01]  /*33ce0*/  HGMMA.64x256x8.F32.TF32 R24, gdesc[UR12], R24, gsb0 ;  /* 0x07e000000c1879f0 */ /* 0x000fe20008002818 */
[----:B--2---:R-:W-:-:S04]  /*33cf0*/  IADD3 R0, P3, R0, UR4, RZ ;  /* 0x0000000400007c10 */ /* 0x004fc8000ff7e0ff */
[----:B---3--:R-:W-:Y:S01]  /*33d00*/  IADD3.X R6, R6, UR6, RZ, P3, !PT ;  /* 0x0000000606067c10 */ /* 0x008fe20009ffe4ff */
[----:B------:R-:W-:Y:S04]  /*33d10*/  STL [R1+0x710], R0 ;  /* 0x0007100001007387 */ /* 0x000fe80000100800 */
[----:B------:R1:W-:Y:S04]  /*33d20*/  STL [R1+0x70c], R6 ;  /* 0x00070c0601007387 */ /* 0x0003e80000100800 */
[----:B------:R-:W2:Y:S01]  /*33d30*/  LDL.LU R173, [R1+0x71c] ;  /* 0x00071c0001ad7983 */ /* 0x000ea20000300800 */
[----:B------:R-:W-:-:S04]  /*33d40*/  USEL UR12, URZ, 0x4, !UP1 ;  /* 0x000000043f0c7887 */ /* 0x000fc8000c800000 */
[----:B------:R-:W-:Y:S01]  /*33d50*/  USEL UR12, UR12, URZ, !UP0 ;  /* 0x0000003f0c0c7287 */ /* 0x000fe2000c000000 */
[----:B------:R-:W-:Y:S01]  /*33d60*/  IADD3 R197, P1, R197, UR4, RZ ;  /* 0x00000004c5c57c10 */ /* 0x000fe2000ff3e0ff */
[----:B------:R-:W-:Y:S01]  /*33d70*/  UISETP.GT.AND UP1, UPT, UR16, 0x2, UPT ;  /* 0x000000021000788c */ /* 0x000fe2000bf24270 */
[----:B------:R-:W-:Y:S02]  /*33d80*/  IADD3 R199, P2, R199, UR4, RZ ;  /* 0x00000004c7c77c10 */ /* 0x000fe4000ff5e0ff */
[----:B------:R-:W-:Y:S02]  /*33d90*/  IADD3.X R196, R196, UR6, RZ, P1, !PT ;  /* 0x00000006c4c47c10 */ /* 0x000fe40008ffe4ff */
[----:B------:R-:W-:Y:S02]  /*33da0*/  IADD3.X R198, R198, UR6, RZ, P2, !PT ;  /* 0x00000006c6c67c10 */ /* 0x000fe400097fe4ff */
[----:B------:R-:W-:-:S04]  /*33db0*/  IADD3 R207, P2, R207, UR4, RZ ;  /* 0x00000004cfcf7c10 */ /* 0x000fc8000ff5e0ff */
[----:B------:R-:W-:Y:S01]  /*33dc0*/  IADD3.X R206, R206, UR6, RZ, P2, !PT ;  /* 0x00000006cece7c10 */ /* 0x000fe200097fe4ff */
[----:B------:R-:W-:Y:S02]  /*33dd0*/  WARPGROUP.DEPBAR.LE gsb0, 0x0 ;  /* 0x00008000000079c5 */ /* 0x000fe40000010000 */
[----:B------:R-:W-:Y:S06]  /*33de0*/  BAR.SYNC.DEFER_BLOCKING 0x0 ;  /* 0x0000000000007b1d */ /* 0x000fec0000010000 */
[----:B------:R-:W-:Y:S01]  /*33df0*/  @!PT LDS RZ, [RZ] ;  /* 0x00000000fffff984 */ /* 0x000fe20000000800 */
[----:B------:R-:W-:Y:S01]  /*33e00*/  @!PT LDS RZ, [RZ] ;  /* 0x00000000fffff984 */ /* 0x000fe20000000800 */
[----:B------:R-:W-:Y:S01]  /*33e10*/  @!PT LDS RZ, [RZ] ;  /* 0x00000000fffff984 */ /* 0x000fe20000000800 */
[----:B------:R3:W-:Y:S02]  /*33e20*/  LDGSTS.E [R2], desc[UR8][R4.64], P0 ;  /* 0x0000000004027fae */ /* 0x0007e40008121848 */
[----:B---3--:R-:W-:-:S02]  /*33e30*/  IMAD.MOV.U32 R4, RZ, RZ, R195 ;  /* 0x000000ffff047224 */ /* 0x008fc400078e00c3 */
[----:B------:R-:W-:-:S05]  /*33e40*/  IMAD.MOV.U32 R5, RZ, RZ, R194 ;  /* 0x000000ffff057224 */ /* 0x000fca00078e00c2 */
[----:B------:R3:W-:Y:S01]  /*33e50*/  LDGSTS.E [R2+0x4000], desc[UR8][R4.64], P0 ;  /* 0x0400000004027fae */ /* 0x0007e20008121848 */
[----:B------:R-:W-:Y:S01]  /*33e60*/  ISETP.NE.U32.AND P0, PT, RZ, UR12, PT ;  /* 0x0000000cff007c0c */ /* 0x000fe2000bf05070 */
[----:B------:R-:W-:-:S04]  /*33e70*/  USEL UR12, URZ, 0x4, !UP1 ;  /* 0x000000043f0c7887 */ /* 0x000fc8000c800000 */
[----:B------:R-:W-:Y:S01]  /*33e80*/  USEL UR12, UR12, URZ, !UP0 ;  /* 0x0000003f0c0c7287 */ /* 0x000fe2000c000000 */
[----:B---3--:R-:W-:Y:S01]  /*33e90*/  IMAD.MOV.U32 R4, RZ, RZ, R197 ;  /* 0x000000ffff047224 */ /* 0x008fe200078e00c5 */
[----:B------:R-:W-:-:S04]  /*33ea0*/  MOV R5, R196 ;  /* 0x000000c400057202 */ /* 0x000fc80000000f00 */
[----:B------:R-:W-:Y:S02]  /*33eb0*/  ISETP.NE.U32.AND P1, PT, RZ, UR12, PT ;  /* 0x0000000cff007c0c */ /* 0x000fe4000bf25070 */
[----:B------:R3:W-:Y:S01]  /*33ec0*/  LDGSTS.E [R2+0x4], desc[UR8][R4.64], P0 ;  /* 0x0000400004027fae */ /* 0x0007e20008121848 */
[----:B------:R-:W-:Y:S01]  /*33ed0*/  UISETP.GT.AND UP1, UPT, UR16, 0x3, UPT ;  /* 0x000000031000788c */ /* 0x000fe2000bf24270 */
[----:B---3--:R-:W-:Y:S02]  /*33ee0*/  IMAD.MOV.U32 R4, RZ, RZ, R199 ;  /* 0x000000ffff047224 */ /* 0x008fe400078e00c7 */
[----:B------:R-:W-:-:S05]  /*33ef0*/  IMAD.MOV.U32 R5, RZ, RZ, R198 ;  /* 0x000000ffff057224 */ /* 0x000fca00078e00c6 */
[----:B------:R3:W-:Y:S01]  /*33f00*/  LDGSTS.E [R2+0x4004], desc[UR8][R4.64], P0 ;  /* 0x0400400004027fae */ /* 0x0007e20008121848 */
[----:B------:R-:W-:Y:S01]  /*33f10*/  IADD3 R203, P0, R203, UR4, RZ ;  /* 0x00000004cbcb7c10 */ /* 0x000fe2000ff1e0ff */
[----:B------:R-:W-:-:S03]  /*33f20*/  USEL UR12, URZ, 0x4, !UP1 ;  /* 0x000000043f0c7887 */ /* 0x000fc6000c800000 */
[----:B------:R-:W-:Y:S01]  /*33f30*/  IADD3.X R202, R202, UR6, RZ, P0, !PT ;  /* 0x00000006caca7c10 */ /* 0x000fe200087fe4ff */
[----:B------:R-:W-:Y:S01]  /*33f40*/  USEL UR12, UR12, URZ, !UP0 ;  /* 0x0000003f0c0c7287 */ /* 0x000fe2000c000000 */
[----:B---3--:R-:W-:Y:S01]  /*33f50*/  IMAD.MOV.U32 R4, RZ, RZ, R201 ;  /* 0x000000ffff047224 */ /* 0x008fe200078e00c9 */
[----:B------:R-:W-:-:S05]  /*33f60*/  MOV R5, R200 ;  /* 0x000000c800057202 */ /* 0x000fca0000000f00 */
[----:B------:R3:W-:Y:S01]  /*33f70*/  LDGSTS.E [R2+0x8], desc[UR8][R4.64], P1 ;  /* 0x0000800004027fae */ /* 0x0007e20008921848 */
[----:B------:R-:W-:Y:S01]  /*33f80*/  ISETP.NE.U32.AND P0, PT, RZ, UR12, PT ;  /* 0x0000000cff007c0c */ /* 0x000fe2000bf05070 */
        /* <DEDUP_REMOVED lines=8> */
[----:B---3--:R-:W-:Y:S02]  /*34010*/  IMAD.MOV.U32 R4, RZ, RZ, R205 ;  /* 0x000000ffff047224 */ /* 0x008fe400078e00cd */
[----:B------:R-:W-:-:S03]  /*34020*/  MOV R5, R204 ;  /* 0x000000cc00057202 */ /* 0x000fc60000000f00 */
[----:B------:R-:W-:Y:S02]  /*34030*/  ISETP.NE.U32.AND P1, PT, RZ, UR12, PT ;  /* 0x0000000cff007c0c */ /* 0x000fe4000bf25070 */
[----:B------:R3:W-:Y:S02]  /*34040*/  LDGSTS.E [R2+0xc], desc[UR8][R4.64], P0 ;  /* 0x0000c00004027fae */ /* 0x0007e40008121848 */
[----:B---3--:R-:W-:Y:S02]  /*34050*/  IMAD.MOV.U32 R4, RZ, RZ, R207 ;  /* 0x000000ffff047224 */ /* 0x008fe400078e00cf */
[----:B------:R-:W-:-:S05]  /*34060*/  IMAD.MOV.U32 R5, RZ, RZ, R206 ;  /* 0x000000ffff057224 */ /* 0x000fca00078e00ce */
[----:B------:R3:W-:Y:S01]  /*34070*/  LDGSTS.E [R2+0x400c], desc[UR8][R4.64], P0 ;  /* 0x0400c00004027fae */ /* 0x0007e20008121848 */
[----:B----4-:R-:W-:-:S04]  /*34080*/  IADD3 R7, P0, R7, UR4, RZ ;  /* 0x0000000407077c10 */ /* 0x010fc8000ff1e0ff */
[----:B------:R-:W-:Y:S01]  /*34090*/  IADD3.X R176, R176, UR6, RZ, P0, !PT ;  /* 0x00000006b0b07c10 */ /* 0x000fe200087fe4ff */
[----:B---3--:R-:W-:Y:S01]  /*340a0*/  IMAD.MOV.U32 R4, RZ, RZ, R0 ;  /* 0x000000ffff047224 */ /* 0x008fe200078e0000 */
[----:B------:R-:W-:Y:S02]  /*340b0*/  MOV R5, R6 ;  /* 0x0000000600057202 */ /* 0x000fe40000000f00 */
[----:B-1----:R-:W3:Y:S04]  /*340c0*/  LDL.LU R6, [R1+0x728] ;  /* 0x0007280001067983 */ /* 0x002ee80000300800 */
[----:B------:R-:W4:Y:S04]  /*340d0*/  LDL.LU R0, [R1+0x730] ;  /* 0x0007300001007983 */ /* 0x000f280000300800 */
[----:B------:R1:W-:Y:S04]  /*340e0*/  LDGSTS.E [R2+0x8000], desc[UR8][R4.64], P1 ;  /* 0x0800000004027fae */ /* 0x0003e80008921848 */
[----:B------:R-:W-:Y:S04]  /*340f0*/  STL [R1+0x718], R7 ;  /* 0x0007180701007387 */ /* 0x000fe80000100800 */
[----:B------:R1:W-:Y:S02]  /*34100*/  STL [R1+0x714], R176 ;  /* 0x000714b001007387 */ /* 0x0003e40000100800 */
[----:B-1----:R-:W-:-:S02]  /*34110*/  IMAD.MOV.U32 R4, RZ, RZ, R7 ;  /* 0x000000ffff047224 */ /* 0x002fc400078e0007 */
[----:B------:R-:W-:Y:S02]  /*34120*/  IMAD.MOV.U32 R5, RZ, RZ, R176 ;  /* 0x000000ffff057224 */ /* 0x000fe400078e00b0 */
[----:B------:R-:W4:Y:S04]  /*34130*/  LDL.LU R176, [R1+0x724] ;  /* 0x0007240001b07983 */ /* 0x000f280000300800 */
[----:B------:R1:W-:Y:S01]  /*34140*/  LDGSTS.E [R2+0xc000], desc[UR8][R4.64], P1 ;  /* 0x0c00000004027fae */ /* 0x0003e20008921848 */
[----:B------:R-:W-:-:S03]  /*34150*/  IADD3 R172, P1, R172, UR4, RZ ;  /* 0x00000004acac7c10 */ /* 0x000fc6000ff3e0ff */
[----:B------:R-:W4:Y:S01]  /*34160*/  LDL.LU R7, [R1+0x72c] ;  /* 0x00072c0001077983 */ /* 0x000f220000300800 */
[----:B--2---:R-:W-:-:S03]  /*34170*/  IADD3.X R173, R173, UR6, RZ, P1, !PT ;  /* 0x00000006adad7c10 */ /* 0x004fc60008ffe4ff */
[----:B------:R-:W-:Y:S04]  /*34180*/  STL [R1+0x720], R172 ;  /* 0x000720ac01007387 */ /* 0x000fe80000100800 */
[----:B------:R2:W-:Y:S01]  /*34190*/  STL [R1+0x71c], R173 ;  /* 0x00071cad01007387 */ /* 0x0005e20000100800 */
[----:B-1----:R-:W-:Y:S01]  /*341a0*/  MOV R5, R173 ;  /* 0x000000ad00057202 */ /* 0x002fe20000000f00 */
[----:B------:R-:W-:Y:S02]  /*341b0*/  IMAD.MOV.U32 R4, RZ, RZ, R172 ;  /* 0x000000ffff047224 */ /* 0x000fe400078e00ac */
[----:B--2---:R-:W2:Y:S04]  /*341c0*/  LDL.LU R173, [R1+0x734] ;  /* 0x0007340001ad7983 */ /* 0x004ea80000300800 */
[----:B------:R-:W2:Y:S01]  /*341d0*/  LDL.LU R172, [R1+0x738] ;  /* 0x0007380001ac7983 */ /* 0x000ea20000300800 */
[----:B------:R-:W-:-:S04]  /*341e0*/  UISETP.GT.AND UP1, UPT, UR16, 0x21, UPT ;  /* 0x000000211000788c */ /* 0x000fc8000bf24270 */
[----:B------:R-:W-:-:S04]  /*341f0*/  USEL UR12, URZ, 0x4, !UP1 ;  /* 0x000000043f0c7887 */ /* 0x000fc8000c800000 */
[----:B------:R-:W-:-:S06]  /*34200*/  USEL UR12, UR12, URZ, !UP0 ;  /* 0x0000003f0c0c7287 */ /* 0x000fcc000c000000 */
[----:B------:R-:W-:Y:S01]  /*34210*/  ISETP.NE.U32.AND P0, PT, RZ, UR12, PT ;  /* 0x0000000cff007c0c */ /* 0x000fe2000bf05070 */
[----:B------:R-:W-:-:S04]  /*34220*/  UISETP.GT.AND UP1, UPT, UR16, 0x22, UPT ;  /* 0x000000221000788c */ /* 0x000fc8000bf24270 */
[----:B------:R-:W-:-:S04]  /*34230*/  USEL UR12, URZ, 0x4, !UP1 ;  /* 0x000000043f0c7887 */ /* 0x000fc8000c800000 */
[----:B------:R-:W-:-:S04]  /*34240*/  USEL UR12, UR12, URZ, !UP0 ;  /* 0x0000003f0c0c7287 */ /* 0x000fc8000c000000 */
[----:B------:R1:W-:Y:S02]  /*34250*/  LDGSTS.E [R2+0x8004], desc[UR8][R4.64], P0 ;  /* 0x0800400004027fae */ /* 0x0003e40008121848 */
[----:B------:R-:W-:Y:S02]  /*34260*/  ISETP.NE.U32.AND P1, PT, RZ, UR12, PT ;  /* 0x0000000cff007c0c */ /* 0x000fe4000bf25070 */
[----:B---3--:R-:W-:Y:S02]  /*34270*/  IADD3 R6, P2, R6, UR4, RZ ;  /* 0x0000000406067c10 */ /* 0x008fe4000ff5e0ff */
[----:B----4-:R-:W-:-:S03]  /*34280*/  IADD3 R0, P3, R0, UR4, RZ ;  /* 0x0000000400007c10 */ /* 0x010fc6000ff7e0ff */
[----:B------:R3:W-:Y:S01]  /*34290*/  STL [R1+0x728], R6 ;  /* 0x0007280601007387 */ /* 0x0007e20000100800 */
[----:B-1----:R-:W-:Y:S01]  /*342a0*/  IMAD.MOV.U32 R4, RZ, RZ, R6 ;  /* 0x000000ffff047224 */ /* 0x002fe200078e0006 */
[----:B------:R-:W-:-:S05]  /*342b0*/  IADD3.X R176, R176, UR6, RZ, P2, !PT ;  /* 0x00000006b0b07c10 */ /* 0x000fca00097fe4ff */
[----:B------:R1:W-:Y:S01]  /*342c0*/  STL [R1+0x724], R176 ;  /* 0x000724b001007387 */ /* 0x0003e20000100800 */
[----:B------:R-:W-:-:S03]  /*342d0*/  IADD3.X R7, R7, UR6, RZ, P3, !PT ;  /* 0x0000000607077c10 */ /* 0x000fc60009ffe4ff */
[----:B------:R-:W-:Y:S01]  /*342e0*/  STL [R1+0x730], R0 ;  /* 0x0007300001007387 */ /* 0x000fe20000100800 */
[----:B------:R-:W-:-:S03]  /*342f0*/  IMAD.MOV.U32 R5, RZ, RZ, R176 ;  /* 0x000000ffff057224 */ /* 0x000fc600078e00b0 */
[----:B---3--:R-:W3:Y:S04]  /*34300*/  LDL.LU R6, [R1+0x740] ;  /* 0x0007400001067983 */ /* 0x008ee80000300800 */
[----:B------:R4:W-:Y:S04]  /*34310*/  STL [R1+0x72c], R7 ;  /* 0x00072c0701007387 */ /* 0x0009e80000100800 */
[----:B-1----:R-:W3:Y:S04]  /*34320*/  LDL.LU R176, [R1+0x73c] ;  /* 0x00073c0001b07983 */ /* 0x002ee80000300800 */
[----:B------:R1:W-:Y:S01]  /*34330*/  LDGSTS.E [R2+0xc004], desc[UR8][R4.64], P0 ;  /* 0x0c00400004027fae */ /* 0x0003e20008121848 */
[----:B--2---:R-:W-:-:S04]  /*34340*/  IADD3 R172, P0, R172, UR4, RZ ;  /* 0x00000004acac7c10 */ /* 0x004fc8000ff1e0ff */
[----:B------:R-:W-:Y:S01]  /*34350*/  IADD3.X R173, R173, UR6, RZ, P0, !PT ;  /* 0x00000006adad7c10 */ /* 0x000fe200087fe4ff */
[----:B-1----:R-:W-:Y:S01]  /*34360*/  IMAD.MOV.U32 R4, RZ, RZ, R0 ;  /* 0x000000ffff047224 */ /* 0x002fe200078e0000 */
[----:B------:R-:W-:Y:S02]  /*34370*/  MOV R5, R7 ;  /* 0x0000000700057202 */ /* 0x000fe40000000f00 */
[----:B----4-:R-:W2:Y:S04]  /*34380*/  LDL.LU R7, [R1+0x748] ;  /* 0x0007480001077983 */ /* 0x010ea80000300800 */
[----:B------:R-:W4:Y:S04]  /*34390*/  LDL.LU R0, [R1+0x910] ;  /* 0x0009100001007983 */ /* 0x000f280000300800 */
[----:B------:R1:W-:Y:S04]  /*343a0*/  LDGSTS.E [R2+0x8008], desc[UR8][R4.64], P1 ;  /* 0x0800800004027fae */ /* 0x0003e80008921848 */
[----:B------:R-:W-:Y:S04]  /*343b0*/  STL [R1+0x738], R172 ;  /* 0x000738ac01007387 */ /* 0x000fe80000100800 */
[----:B------:R1:W-:Y:S02]  /*343c0*/  STL [R1+0x734], R173 ;  /* 0x000734ad01007387 */ /* 0x0003e40000100800 */
[----:B-1----:R-:W-:-:S02]  /*343d0*/  IMAD.MOV.U32 R5, RZ, RZ, R173 ;  /* 0x000000ffff057224 */ /* 0x002fc400078e00ad */
[----:B------:R-:W-:Y:S01]  /*343e0*/  IMAD.MOV.U32 R4, RZ, RZ, R172 ;  /* 0x000000ffff047224 */ /* 0x000fe200078e00ac */
[----:B------:R-:W4:Y:S04]  /*343f0*/  LDL.LU R173, [R1+0x744] ;  /* 0x0007440001ad7983 */ /* 0x000f280000300800 */
[----:B------:R-:W4:Y:S01]  /*34400*/  LDL.LU R172, [R1+0x90c] ;  /* 0x00090c0001ac7983 */ /* 0x000f220000300800 */
[----:B------:R-:W-:-:S03]  /*34410*/  UISETP.GT.AND UP1, UPT, UR16, 0x23, UPT ;  /* 0x000000231000788c */ /* 0x000fc6000bf24270 */
[----:B------:R1:W-:Y:S01]  /*34420*/  LDGSTS.E [R2+0xc008], desc[UR8][R4.64], P1 ;  /* 0x0c00800004027fae */ /* 0x0003e20008921848 */
[----:B------:R-:W-:-:S04]  /*34430*/  USEL UR12, URZ, 0x4, !UP1 ;  /* 0x000000043f0c7887 */ /* 0x000fc8000c800000 */
[----:B------:R-:W-:-:S06]  /*34440*/  USEL UR12, UR12, URZ, !UP0 ;  /* 0x0000003f0c0c7287 */ /* 0x000fcc000c000000 */
[----:B------:R-:W-:Y:S02]  /*34450*/  ISETP.NE.U32.AND P0, PT, RZ, UR12, PT ;  /* 0x0000000cff007c0c */ /* 0x000fe4000bf05070 */
[----:B---3--:R-:W-:-:S04]  /*34460*/  IADD3 R6, P1, R6, UR4, RZ ;  /* 0x0000000406067c10 */ /* 0x008fc8000ff3e0ff */
[----:B------:R-:W-:Y:S01]  /*34470*/  IADD3.X R176, R176, UR6, RZ, P1, !PT ;  /* 0x00000006b0b07c10 */ /* 0x000fe20008ffe4ff */
[----:B------:R-:W-:Y:S01]  /*34480*/  STL [R1+0x740], R6 ;  /* 0x0007400601007387 */ /* 0x000fe20000100800 */
[----:B-1----:R-:W-:Y:S02]  /*34490*/  IMAD.MOV.U32 R4, RZ, RZ, R6 ;  /* 0x000000ffff047224 */ /* 0x002fe400078e0006 */
[----:B------:R-:W-:Y:S01]  /*344a0*/  MOV R5, R176 ;  /* 0x000000b000057202 */ /* 0x000fe20000000f00 */
[----:B------:R1:W-:Y:S04]  /*344b0*/  STL [R1+0x73c], R176 ;  /* 0x00073cb001007387 */ /* 0x0003e80000100800 */
[----:B------:R3:W-:Y:S04]  /*344c0*/  LDGSTS.E [R2+0x800c], desc[UR8][R4.64], P0 ;  /* 0x0800c00004027fae */ /* 0x0007e80008121848 */
[----:B-1----:R-:W3:Y:S04]  /*344d0*/  LDL.LU R176, [R1+0x914] ;  /* 0x0009140001b07983 */ /* 0x002ee80000300800 */
[----:B------:R-:W3:Y:S01]  /*344e0*/  LDL.LU R6, [R1+0x918] ;  /* 0x0009180001067983 */ /* 0x000ee20000300800 */
[----:B--2---:R-:W-:-:S02]  /*344f0*/  IADD3 R7, P2, R7, UR4, RZ ;  /* 0x0000000407077c10 */ /* 0x004fc4000ff5e0ff */
[----:B----4-:R-:W-:-:S03]  /*34500*/  IADD3 R0, P3, R0, UR4, RZ ;  /* 0x0000000400007c10 */ /* 0x010fc6000ff7e0ff */
[----:B------:R1:W-:Y:S01]  /*34510*/  STL [R1+0x748], R7 ;  /* 0x0007480701007387 */ /* 0x0003e20000100800 */
[----:B---3--:R-:W-:Y:S01]  /*34520*/  IMAD.MOV.U32 R4, RZ, RZ, R7 ;  /* 0x000000ffff047224 */ /* 0x008fe200078e0007 */
[----:B------:R-:W-:Y:S02]  /*34530*/  IADD3.X R173, R173, UR6, RZ, P2, !PT ;  /* 0x00000006adad7c10 */ /* 0x000fe400097fe4ff */
[----:B------:R-:W-:-:S03]  /*34540*/  IADD3.X R172, R172, UR6, RZ, P3, !PT ;  /* 0x00000006acac7c10 */ /* 0x000fc60009ffe4ff */
[----:B------:R2:W-:Y:S04]  /*34550*/  STL [R1+0x744], R173 ;  /* 0x000744ad01007387 */ /* 0x0005e80000100800 */
[----:B------:R-:W-:Y:S01]  /*34560*/  STL [R1+0x910], R0 ;  /* 0x0009100001007387 */ /* 0x000fe20000100800 */
[----:B------:R-:W-:-:S03]  /*34570*/  IMAD.MOV.U32 R5, RZ, RZ, R173 ;  /* 0x000000ffff057224 */ /* 0x000fc600078e00ad */
[----:B-1----:R-:W3:Y:S04]  /*34580*/  LDL.LU R7, [R1+0x920] ;  /* 0x0009200001077983 */ /* 0x002ee80000300800 */
[----:B------:R1:W-:Y:S04]  /*34590*/  STL [R1+0x90c], R172 ;  /* 0x00090cac01007387 */ /* 0x0003e80000100800 */
[----:B--2---:R-:W2:Y:S01]  /*345a0*/  LDL.LU R173, [R1+0x91c] ;  /* 0x00091c0001ad7983 */ /* 0x004ea20000300800 */
[----:B------:R-:W-:-:S03]  /*345b0*/  UISETP.GT.AND UP1, UPT, UR16, 0x40, UPT ;  /* 0x000000401000788c */ /* 0x000fc6000bf24270 */
[----:B------:R4:W-:Y:S01]  /*345c0*/  LDGSTS.E [R2+0xc00c], desc[UR8][R4.64], P0 ;  /* 0x0c00c00004027fae */ /* 0x0009e20008121848 */
[----:B------:R-:W-:-:S04]  /*345d0*/  USEL UR12, URZ, 0x4, !UP1 ;  /* 0x000000043f0c7887 */ /* 0x000fc8000c800000 */
[----:B------:R-:W-:-:S06]  /*345e0*/  USEL UR12, UR12, URZ, !UP0 ;  /* 0x0000003f0c0c7287 */ /* 0x000fcc000c000000 */
[----:B------:R-:W-:Y:S01]  /*345f0*/  ISETP.NE.U32.AND P1, PT, RZ, UR12, PT ;  /* 0x0000000cff007c0c */ /* 0x000fe2000bf25070 */
[----:B----4-:R-:W-:Y:S01]  /*34600*/  IMAD.MOV.U32 R4, RZ, RZ, R0 ;  /* 0x000000ffff047224 */ /* 0x010fe200078e0000 */
[----:B------:R-:W-:Y:S02]  /*34610*/  MOV R5, R172 ;  /* 0x000000ac00057202 */ /* 0x000fe40000000f00 */
[----:B-1----:R-:W4:Y:S04]  /*34620*/  LDL.LU R172, [R1+0x928] ;  /* 0x0009280001ac7983 */ /* 0x002f280000300800 */
[----:B------:R-:W4:Y:S05]  /*34630*/  LDL.LU R0, [R1+0x930] ;  /* 0x0009300001007983 */ /* 0x000f2a0000300800 */
[----:B------:R1:W-:Y:S01]  /*34640*/  LDGSTS.E [R2+0x10000], desc[UR8][R4.64], P1 ;  /* 0x1000000004027fae */ /* 0x0003e20008921848 */
[----:B------:R-:W-:-:S04]  /*34650*/  IADD3 R6, P0, R6, UR4, RZ ;  /* 0x0000000406067c10 */ /* 0x000fc8000ff1e0ff */
[----:B------:R-:W-:Y:S01]  /*34660*/  IADD3.X R176, R176, UR6, RZ, P0, !PT ;  /* 0x00000006b0b07c10 */ /* 0x000fe200087fe4ff */
[----:B-1----:R-:W-:Y:S01]  /*34670*/  IMAD.MOV.U32 R4, RZ, RZ, R6 ;  /* 0x000000ffff047224 */ /* 0x002fe200078e0006 */
[----:B------:R-:W-:Y:S03]  /*34680*/  STL [R1+0x918], R6 ;  /* 0x0009180601007387 */ /* 0x000fe60000100800 */
[----:B------:R-:W-:Y:S01]  /*34690*/  IMAD.MOV.U32 R5, RZ, RZ, R176 ;  /* 0x000000ffff057224 */ /* 0x000fe200078e00b0 */
[----:B------:R1:W-:Y:S04]  /*346a0*/  STL [R1+0x914], R176 ;  /* 0x000914b001007387 */ /* 0x0003e80000100800 */
[----:B------:R2:W-:Y:S04]  /*346b0*/  LDGSTS.E [R2+0x14000], desc[UR8][R4.64], P1 ;  /* 0x1400000004027fae */ /* 0x0005e80008921848 */
[----:B-1----:R-:W4:Y:S04]  /*346c0*/  LDL.LU R176, [R1+0x924] ;  /* 0x0009240001b07983 */ /* 0x002f280000300800 */
[----:B------:R-:W4:Y:S01]  /*346d0*/  LDL.LU R6, [R1+0x92c] ;  /* 0x00092c0001067983 */ /* 0x000f220000300800 */
[----:B---3--:R-:W-:-:S04]  /*346e0*/  IADD3 R7, P1, R7, UR4, RZ ;  /* 0x0000000407077c10 */ /* 0x008fc8000ff3e0ff */
[----:B--2---:R-:W-:Y:S01]  /*346f0*/  IADD3.X R173, R173, UR6, RZ, P1, !PT ;  /* 0x00000006adad7c10 */ /* 0x004fe20008ffe4ff */
[----:B------:R-:W-:Y:S01]  /*34700*/  STL [R1+0x920], R7 ;  /* 0x0009200701007387 */ /* 0x000fe20000100800 */
[----:B------:R-:W-:Y:S02]  /*34710*/  IMAD.MOV.U32 R4, RZ, RZ, R7 ;  /* 0x000000ffff047224 */ /* 0x000fe400078e0007 */
[----:B------:R-:W-:Y:S01]  /*34720*/  MOV R5, R173 ;  /* 0x000000ad00057202 */ /* 0x000fe20000000f00 */
[----:B------:R1:W-:Y:S04]  /*34730*/  STL [R1+0x91c], R173 ;  /* 0x00091cad01007387 */ /* 0x0003e80000100800 */
[----:B-1----:R-:W2:Y:S04]  /*34740*/  LDL.LU R173, [R1+0x934] ;  /* 0x0009340001ad7983 */ /* 0x002ea80000300800 */
[----:B------:R-:W3:Y:S01]  /*34750*/  LDL.LU R7, [R1+0x938] ;  /* 0x0009380001077983 */ /* 0x000ee20000300800 */
[----:B------:R-:W-:-:S04]  /*34760*/  UISETP.GT.AND UP1, UPT, UR16, 0x41, UPT ;  /* 0x000000411000788c */ /* 0x000fc8000bf24270 */
[----:B------:R-:W-:-:S04]  /*34770*/  USEL UR12, URZ, 0x4, !UP1 ;  /* 0x000000043f0c7887 */ /* 0x000fc8000c800000 */
[----:B------:R-:W-:Y:S01]  /*34780*/  USEL UR12, UR12, URZ, !UP0 ;  /* 0x0000003f0c0c7287 */ /* 0x000fe2000c000000 */
[----:B----4-:R-:W-:-:S05]  /*34790*/  IADD3 R172, P2, R172, UR4, RZ ;  /* 0x00000004acac7c10 */ /* 0x010fca000ff5e0ff */
[----:B------:R-:W-:Y:S01]  /*347a0*/  ISETP.NE.U32.AND P0, PT, RZ, UR12, PT ;  /* 0x0000000cff007c0c */ /* 0x000fe2000bf05070 */
[----:B------:R-:W-:Y:S01]  /*347b0*/  UISETP.GT.AND UP1, UPT, UR16, 0x42, UPT ;  /* 0x000000421000788c */ /* 0x000fe2000bf24270 */
[----:B------:R-:W-:Y:S01]  /*347c0*/  IADD3 R0, P3, R0, UR4, RZ ;  /* 0x0000000400007c10 */ /* 0x000fe2000ff7e0ff */
[----:B------:R1:W-:Y:S02]  /*347d0*/  STL [R1+0x928], R172 ;  /* 0x000928ac01007387 */ /* 0x0003e40000100800 */
[----:B------:R-:W-:-:S04]  /*347e0*/  USEL UR12, URZ, 0x4, !UP1 ;  /* 0x000000043f0c7887 */ /* 0x000fc8000c800000 */
[----:B------:R-:W-:-:S04]  /*347f0*/  USEL UR12, UR12, URZ, !UP0 ;  /* 0x0000003f0c0c7287 */ /* 0x000fc8000c000000 */
[----:B------:R4:W-:Y:S02]  /*34800*/  LDGSTS.E [R2+0x10004], desc[UR8][R4.64], P0 ;  /* 0x1000400004027fae */ /* 0x0009e40008121848 */
[----:B------:R-:W-:Y:S01]  /*34810*/  ISETP.NE.U32.AND P1, PT, RZ, UR12, PT ;  /* 0x0000000cff007c0c */ /* 0x000fe2000bf25070 */
[----:B----4-:R-:W-:Y:S01]  /*34820*/  IMAD.MOV.U32 R4, RZ, RZ, R172 ;  /* 0x000000ffff047224 */ /* 0x010fe200078e00ac */
[----:B------:R-:W-:Y:S02]  /*34830*/  IADD3.X R176, R176, UR6, RZ, P2, !PT ;  /* 0x00000006b0b07c10 */ /* 0x000fe400097fe4ff */
[----:B------:R-:W-:-:S03]  /*34840*/  IADD3.X R6, R6, UR6, RZ, P3, !PT ;  /* 0x0000000606067c10 */ /* 0x000fc60009ffe4ff */
[----:B------:R-:W-:Y:S01]  /*34850*/  STL [R1+0x924], R176 ;  /* 0x000924b001007387 */ /* 0x000fe20000100800 */
[----:B------:R-:W-:-:S03]  /*34860*/  IMAD.MOV.U32 R5, RZ, RZ, R176 ;  /* 0x000000ffff057224 */ /* 0x000fc600078e00b0 */
[----:B------:R4:W-:Y:S04]  /*34870*/  STL [R1+0x930], R0 ;  /* 0x0009300001007387 */ /* 0x0009e80000100800 */
[----:B------:R4:W-:Y:S04]  /*34880*/  STL [R1+0x92c], R6 ;  /* 0x00092c0601007387 */ /* 0x0009e80000100800 */
[----:B------:R-:W2:Y:S04]  /*34890*/  LDL.LU R177, [R1+0x93c] ;  /* 0x00093c0001b17983 */ /* 0x000ea80000300800 */
[----:B-1----:R-:W2:Y:S04]  /*348a0*/  LDL.LU R172, [R1+0x940] ;  /* 0x0009400001ac7983 */ /* 0x002ea80000300800 */
[----:B------:R1:W-:Y:S02]  /*348b0*/  LDGSTS.E [R2+0x14004], desc[UR8][R4.64], P0 ;  /* 0x1400400004027fae */ /* 0x0003e40008121848 */
[----:B-1----:R-:W-:Y:S01]  /*348c0*/  IMAD.MOV.U32 R4, RZ, RZ, R0 ;  /* 0x000000ffff047224 */ /* 0x002fe200078e0000 */
[----:B------:R-:W-:Y:S01]  /*348d0*/  MOV R5, R6 ;  /* 0x0000000600057202 */ /* 0x000fe20000000f00 */
[----:B----4-:R-:W4:Y:S04]  /*348e0*/  LDL.LU R0, [R1+0x948] ;  /* 0x0009480001007983 */ /* 0x010f280000300800 */
[----:B------:R-:W4:Y:S01]  /*348f0*/  LDL.LU R6, [R1+0xb10] ;  /* 0x000b100001067983 */ /* 0x000f220000300800 */
[----:B---3--:R-:W-:-:S03]  /*34900*/  IADD3 R7, P0, R7, UR4, RZ ;  /* 0x0000000407077c10 */ /* 0x008fc6000ff1e0ff */
[----:B------:R1:W-:Y:S01]  /*34910*/  LDGSTS.E [R2+0x10008], desc[UR8][R4.64], P1 ;  /* 0x1000800004027fae */ /* 0x0003e20008921848 */
[----:B--2---:R-:W-:-:S03]  /*34920*/  IADD3.X R173, R173, UR6, RZ, P0, !PT ;  /* 0x00000006adad7c10 */ /* 0x004fc600087fe4ff */
[----:B------:R-:W-:Y:S04]  /*34930*/  STL [R1+0x938], R7 ;  /* 0x0009380701007387 */ /* 0x000fe80000100800 */
[----:B------:R2:W-:Y:S04]  /*34940*/  STL [R1+0x934], R173 ;  /* 0x000934ad01007387 */ /* 0x0005e80000100800 */
[----:B------:R-:W3:Y:S01]  /*34950*/  LDL.LU R176, [R1+0x944] ;  /* 0x0009440001b07983 */ /* 0x000ee20000300800 */
[----:B-1----:R-:W-:-:S03]  /*34960*/  IMAD.MOV.U32 R5, RZ, RZ, R173 ;  /* 0x000000ffff057224 */ /* 0x002fc600078e00ad */
[----:B--2---:R-:W2:Y:S01]  /*34970*/  LDL.LU R173, [R1+0xb0c] ;  /* 0x000b0c0001ad7983 */ /* 0x004ea20000300800 */
[----:B------:R-:W-:Y:S01]  /*34980*/  UISETP.GT.AND UP1, UPT, UR16, 0x43, UPT ;  /* 0x000000431000788c */ /* 0x000fe2000bf24270 */
[----:B------:R-:W-:Y:S02]  /*34990*/  IMAD.MOV.U32 R4, RZ, RZ, R7 ;  /* 0x000000ffff047224 */ /* 0x000fe400078e0007 */
[----:B------:R-:W2:Y:S01]  /*349a0*/  LDL.LU R7, [R1+0xb18] ;  /* 0x000b180001077983 */ /* 0x000ea20000300800 */
[----:B------:R-:W-:-:S03]  /*349b0*/  USEL UR12, URZ, 0x4, !UP1 ;  /* 0x000000043f0c7887 */ /* 0x000fc6000c800000 */
[----:B------:R1:W-:Y:S01]  /*349c0*/  LDGSTS.E [R2+0x14008], desc[UR8][R4.64], P1 ;  /* 0x1400800004027fae */ /* 0x0003e20008921848 */
[----:B------:R-:W-:-:S06]  /*349d0*/  USEL UR12, UR12, URZ, !UP0 ;  /* 0x0000003f0c0c7287 */ /* 0x000fcc000c000000 */
[----:B------:R-:W-:Y:S02]  /*349e0*/  ISETP.NE.U32.AND P0, PT, RZ, UR12, PT ;  /* 0x0000000cff007c0c */ /* 0x000fe4000bf05070 */
[----:B------:R-:W-:-:S04]  /*349f0*/  IADD3 R172, P1, R172, UR4, RZ ;  /* 0x00000004acac7c10 */ /* 0x000fc8000ff3e0ff */
[----:B------:R-:W-:Y:S01]  /*34a00*/  IADD3.X R177, R177, UR6, RZ, P1, !PT ;  /* 0x00000006b1b17c10 */ /* 0x000fe20008ffe4ff */
[----:B------:R4:W-:Y:S01]  /*34a10*/  STL [R1+0x940], R172 ;  /* 0x000940ac01007387 */ /* 0x0009e20000100800 */
[----:B-1----:R-:W-:-:S03]  /*34a20*/  IMAD.MOV.U32 R4, RZ, RZ, R172 ;  /* 0x000000ffff047224 */ /* 0x002fc600078e00ac */
[----:B------:R-:W-:Y:S01]  /*34a30*/  STL [R1+0x93c], R177 ;  /* 0x00093cb101007387 */ /* 0x000fe20000100800 */
[----:B------:R-:W-:-:S03]  /*34a40*/  MOV R5, R177 ;  /* 0x000000b100057202 */ /* 0x000fc60000000f00 */
[----:B----4-:R-:W4:Y:S01]  /*34a50*/  LDL.LU R172, [R1+0xb14] ;  /* 0x000b140001ac7983 */ /* 0x010f220000300800 */
[----:B------:R-:W-:-:S03]  /*34a60*/  IADD3 R0, P2, R0, UR4, RZ ;  /* 0x0000000400007c10 */ /* 0x000fc6000ff5e0ff */
[----:B------:R1:W-:Y:S01]  /*34a70*/  LDGSTS.E [R2+0x1000c], desc[UR8][R4.64], P0 ;  /* 0x1000c00004027fae */ /* 0x0003e20008121848 */
[----:B------:R-:W-:-:S03]  /*34a80*/  IADD3 R6, P3, R6, UR4, RZ ;  /* 0x0000000406067c10 */ /* 0x000fc6000ff7e0ff */
[----:B------:R2:W-:Y:S01]  /*34a90*/  STL [R1+0x948], R0 ;  /* 0x0009480001007387 */ /* 0x0005e20000100800 */
[----:B-1----:R-:W-:Y:S01]  /*34aa0*/  IMAD.MOV.U32 R4, RZ, RZ, R0 ;  /* 0x000000ffff047224 */ /* 0x002fe200078e0000 */
[----:B---3--:R-:W-:-:S05]  /*34ab0*/  IADD3.X R176, R176, UR6, RZ, P2, !PT ;  /* 0x00000006b0b07c10 */ /* 0x008fca00097fe4ff */
[----:B------:R-:W-:Y:S01]  /*34ac0*/  IMAD.MOV.U32 R5, RZ, RZ, R176 ;  /* 0x000000ffff057224 */ /* 0x000fe200078e00b0 */
[----:B--2---:R-:W-:Y:S01]  /*34ad0*/  IADD3.X R173, R173, UR6, RZ, P3, !PT ;  /* 0x00000006adad7c10 */ /* 0x004fe20009ffe4ff */
[----:B------:R-:W-:Y:S04]  /*34ae0*/  STL [R1+0x944], R176 ;  /* 0x000944b001007387 */ /* 0x000fe80000100800 */
[----:B------:R1:W-:Y:S04]  /*34af0*/  STL [R1+0xb10], R6 ;  /* 0x000b100601007387 */ /* 0x0003e80000100800 */
[----:B------:R-:W2:Y:S04]  /*34b00*/  LDL.LU R0, [R1+0xb20] ;  /* 0x000b200001007983 */ /* 0x000ea80000300800 */
[----:B------:R3:W-:Y:S04]  /*34b10*/  LDGSTS.E [R2+0x1400c], desc[UR8][R4.64], P0 ;  /* 0x1400c00004027fae */ /* 0x0007e80008121848 */
[----:B------:R2:W-:Y:S01]  /*34b20*/  STL [R1+0xb0c], R173 ;  /* 0x000b0cad01007387 */ /* 0x0005e20000100800 */
[----:B---3--:R-:W-:-:S03]  /*34b30*/  IMAD.MOV.U32 R4, RZ, RZ, R6 ;  /* 0x000000ffff047224 */ /* 0x008fc600078e0006 */
[----:B-1----:R-:W3:Y:S01]  /*34b40*/  LDL.LU R6, [R1+0xb1c] ;  /* 0x000b1c0001067983 */ /* 0x002ee20000300800 */
[----:B------:R-:W-:-:S04]  /*34b50*/  UISETP.GT.AND UP1, UPT, UR16, 0x60, UPT ;  /* 0x000000601000788c */ /* 0x000fc8000bf24270 */
[----:B------:R-:W-:-:S04]  /*34b60*/  USEL UR12, URZ, 0x4, !UP1 ;  /* 0x000000043f0c7887 */ /* 0x000fc8000c800000 */
[----:B------:R-:W-:Y:S01]  /*34b70*/  USEL UR12, UR12, URZ, !UP0 ;  /* 0x0000003f0c0c7287 */ /* 0x000fe2000c000000 */
[----:B------:R-:W-:-:S05]  /*34b80*/  IADD3 R7, P0, R7, UR4, RZ ;  /* 0x0000000407077c10 */ /* 0x000fca000ff1e0ff */
[----:B------:R-:W-:Y:S02]  /*34b90*/  ISETP.NE.U32.AND P1, PT, RZ, UR12, PT ;  /* 0x0000000cff007c0c */ /* 0x000fe4000bf25070 */
[----:B------:R-:W-:Y:S01]  /*34ba0*/  MOV R5, R173 ;  /* 0x000000ad00057202 */ /* 0x000fe20000000f00 */
[----:B------:R-:W-:Y:S10]  /*34bb0*/  STL [R1+0xb18], R7 ;  /* 0x000b180701007387 */ /* 0x000ff40000100800 */
[----:B------:R1:W-:Y:S02]  /*34bc0*/  LDGSTS.E [R2+0x18000], desc[UR8][R4.64], P1 ;  /* 0x1800000004027fae */ /* 0x0003e40008921848 */
[----:B-1----:R-:W-:Y:S01]  /*34bd0*/  IMAD.MOV.U32 R4, RZ, RZ, R7 ;  /* 0x000000ffff047224 */ /* 0x002fe200078e0007 */
[----:B----4-:R-:W-:-:S05]  /*34be0*/  IADD3.X R172, R172, UR6, RZ, P0, !PT ;  /* 0x00000006acac7c10 */ /* 0x010fca00087fe4ff */
[----:B------:R1:W-:Y:S01]  /*34bf0*/  STL [R1+0xb14], R172 ;  /* 0x000b14ac01007387 */ /* 0x0003e20000100800 */
[----:B------:R-:W-:-:S03]  /*34c00*/  IMAD.MOV.U32 R5, RZ, RZ, R172 ;  /* 0x000000ffff057224 */ /* 0x000fc600078e00ac */
[----:B------:R-:W4:Y:S04]  /*34c10*/  LDL.LU R191, [R1+0xb24] ;  /* 0x000b240001bf7983 */ /* 0x000f280000300800 */
[----:B------:R-:W4:Y:S04]  /*34c20*/  LDL.LU R190, [R1+0xb28] ;  /* 0x000b280001be7983 */ /* 0x000f280000300800 */
[----:B------:R1:W-:Y:S04]  /*34c30*/  LDGSTS.E [R2+0x1c000], desc[UR8][R4.64], P1 ;  /* 0x1c00000004027fae */ /* 0x0003e80008921848 */
[----:B------:R-:W4:Y:S04]  /*34c40*/  LDL.LU R189, [R1+0xb2c] ;  /* 0x000b2c0001bd7983 */ /* 0x000f280000300800 */
[----:B------:R-:W4:Y:S01]  /*34c50*/  LDL.LU R177, [R1+0xb30] ;  /* 0x000b300001b17983 */ /* 0x000f220000300800 */
[----:B--2---:R-:W-:-:S05]  /*34c60*/  IADD3 R0, P1, R0, UR4, RZ ;  /* 0x0000000400007c10 */ /* 0x004fca000ff3e0ff */
[----:B------:R-:W-:Y:S01]  /*34c70*/  STL [R1+0xb20], R0 ;  /* 0x000b200001007387 */ /* 0x000fe20000100800 */
[----:B---3--:R-:W-:-:S05]  /*34c80*/  IADD3.X R6, R6, UR6, RZ, P1, !PT ;  /* 0x0000000606067c10 */ /* 0x008fca0008ffe4ff */
[----:B------:R2:W-:Y:S04]  /*34c90*/  STL [R1+0xb1c], R6 ;  /* 0x000b1c0601007387 */ /* 0x0005e80000100800 */
[----:B------:R-:W3:Y:S04]  /*34ca0*/  LDL.LU R176, [R1+0xb34] ;  /* 0x000b340001b07983 */ /* 0x000ee80000300800 */
[----:B------:R-:W3:Y:S04]  /*34cb0*/  LDL.LU R173, [R1+0xb38] ;  /* 0x000b380001ad7983 */ /* 0x000ee80000300800 */
[----:B-1----:R-:W3:Y:S01]  /*34cc0*/  LDL.LU R172, [R1+0xb3c] ;  /* 0x000b3c0001ac7983 */ /* 0x002ee20000300800 */
[----:B------:R-:W-:-:S03]  /*34cd0*/  MOV R5, R6 ;  /* 0x0000000600057202 */ /* 0x000fc60000000f00 */
[----:B------:R-:W3:Y:S01]  /*34ce0*/  LDL.LU R7, [R1+0xb40] ;  /* 0x000b400001077983 */ /* 0x000ee20000300800 */
[----:B------:R-:W-:-:S03]  /*34cf0*/  IMAD.MOV.U32 R4, RZ, RZ, R0 ;  /* 0x000000ffff047224 */ /* 0x000fc600078e0000 */
[----:B--2---:R-:W2:Y:S04]  /*34d00*/  LDL.LU R6, [R1+0xb44] ;  /* 0x000b440001067983 */ /* 0x004ea80000300800 */
[----:B------:R-:W2:Y:S01]  /*34d10*/  LDL.LU R0, [R1+0xb48] ;  /* 0x000b480001007983 */ /* 0x000ea20000300800 */
[----:B------:R-:W-:-:S04]  /*34d20*/  UISETP.GT.AND UP1, UPT, UR16, 0x61, UPT ;  /* 0x000000611000788c */ /* 0x000fc8000bf24270 */
[----:B------:R-:W-:-:S04]  /*34d30*/  USEL UR12, URZ, 0x4, !UP1 ;  /* 0x000000043f0c7887 */ /* 0x000fc8000c800000 */
[----:B------:R-:W-:Y:S02]  /*34d40*/  USEL UR12, UR12, URZ, !UP0 ;  /* 0x0000003f0c0c7287 */ /* 0x000fe4000c000000 */
[----:B------:R-:W-:-:S04]  /*34d50*/  UISETP.GT.AND UP1, UPT, UR16, 0x62, UPT ;  /* 0x000000621000788c */ /* 0x000fc8000bf24270 */
[----:B------:R-:W-:Y:S01]  /*34d60*/  ISETP.NE.U32.AND P0, PT, RZ, UR12, PT ;  /* 0x0000000cff007c0c */ /* 0x000fe2000bf05070 */
[----:B------:R-:W-:-:S04]  /*34d70*/  USEL UR12, URZ, 0x4, !UP1 ;  /* 0x000000043f0c7887 */ /* 0x000fc8000c800000 */
[----:B------:R-:W-:-:S06]  /*34d80*/  USEL UR12, UR12, URZ, !UP0 ;  /* 0x0000003f0c0c7287 */ /* 0x000fcc000c000000 */
[----:B------:R-:W-:Y:S02]  /*34d90*/  ISETP.NE.U32.AND P1, PT, RZ, UR12, PT ;  /* 0x0000000cff007c0c */ /* 0x000fe4000bf25070 */
[----:B------:R1:W-:Y:S01]  /*34da0*/  LDGSTS.E [R2+0x18004], desc[UR8][R4.64], P0 ;  /* 0x1800400004027fae */ /* 0x0003e20008121848 */
[----:B------:R-:W-:-:S04]  /*34db0*/  UISETP.GT.AND UP1, UPT, UR16, 0x63, UPT ;  /* 0x000000631000788c */ /* 0x000fc8000bf24270 */
[----:B------:R-:W-:-:S04]  /*34dc0*/  USEL UR12, URZ, 0x4, !UP1 ;  /* 0x000000043f0c7887 */ /* 0x000fc8000c800000 */
[----:B------:R-:W-:Y:S01]  /*34dd0*/  USEL UR12, UR12, URZ, !UP0 ;  /* 0x0000003f0c0c7287 */ /* 0x000fe2000c000000 */
[----:B----4-:R-:W-:-:S04]  /*34de0*/  IADD3 R190, P2, R190, UR4, RZ ;  /* 0x00000004bebe7c10 */ /* 0x010fc8000ff5e0ff */
[----:B------:R-:W-:Y:S01]  /*34df0*/  IADD3.X R191, R191, UR6, RZ, P2, !PT ;  /* 0x00000006bfbf7c10 */ /* 0x000fe200097fe4ff */
[----:B-1----:R-:W-:-:S04]  /*34e00*/  IMAD.MOV.U32 R4, RZ, RZ, R190 ;  /* 0x000000ffff047224 */ /* 0x002fc800078e00be */
[----:B------:R-:W-:Y:S01]  /*34e10*/  IMAD.MOV.U32 R5, RZ, RZ, R191 ;  /* 0x000000ffff057224 */ /* 0x000fe200078e00bf */
[----:B------:R-:W-:-:S04]  /*34e20*/  IADD3 R177, P3, R177, UR4, RZ ;  /* 0x00000004b1b17c10 */ /* 0x000fc8000ff7e0ff */
[----:B------:R1:W-:Y:S01]  /*34e30*/  LDGSTS.E [R2+0x1c004], desc[UR8][R4.64], P0 ;  /* 0x1c00400004027fae */ /* 0x0003e20008121848 */
[----:B------:R-:W-:Y:S01]  /*34e40*/  IADD3.X R189, R189, UR6, RZ, P3, !PT ;  /* 0x00000006bdbd7c10 */ /* 0x000fe20009ffe4ff */
[----:B-1----:R-:W-:-:S03]  /*34e50*/  IMAD.MOV.U32 R4, RZ, RZ, R177 ;  /* 0x000000ffff047224 */ /* 0x002fc600078e00b1 */
[----:B------:R-:W-:-:S05]  /*34e60*/  MOV R5, R189 ;  /* 0x000000bd00057202 */ /* 0x000fca0000000f00 */
[----:B------:R1:W-:Y:S04]  /*34e70*/  LDGSTS.E [R2+0x18008], desc[UR8][R4.64], P1 ;  /* 0x1800800004027fae */ /* 0x0003e80008921848 */
[----:B------:R-:W-:Y:S01]  /*34e80*/  STL [R1+0xb28], R190 ;  /* 0x000b28be01007387 */ /* 0x000fe20000100800 */
[----:B---3--:R-:W-:-:S04]  /*34e90*/  IADD3 R173, P0, R173, UR4, RZ ;  /* 0x00000004adad7c10 */ /* 0x008fc8000ff1e0ff */
[----:B------:R-:W-:Y:S01]  /*34ea0*/  IADD3.X R176, R176, UR6, RZ, P0, !PT ;  /* 0x00000006b0b07c10 */ /* 0x000fe200087fe4ff */
[----:B-1----:R-:W-:-:S04]  /*34eb0*/  IMAD.MOV.U32 R4, RZ, RZ, R173 ;  /* 0x000000ffff047224 */ /* 0x002fc800078e00ad */
[----:B------:R-:W-:Y:S01]  /*34ec0*/  IMAD.MOV.U32 R5, RZ, RZ, R176 ;  /* 0x000000ffff057224 */ /* 0x000fe200078e00b0 */
[----:B------:R-:W-:-:S04]  /*34ed0*/  ISETP.NE.U32.AND P0, PT, RZ, UR12, PT ;  /* 0x0000000cff007c0c */ /* 0x000fc8000bf05070 */
[----:B------:R1:W-:Y:S01]  /*34ee0*/  LDGSTS.E [R2+0x1c008], desc[UR8][R4.64], P1 ;  /* 0x1c00800004027fae */ /* 0x0003e20008921848 */
[----:B------:R-:W-:Y:S02]  /*34ef0*/  IADD3 R7, P1, R7, UR4, RZ ;  /* 0x0000000407077c10 */ /* 0x000fe4000ff3e0ff */
[----:B--2---:R-:W-:Y:S02]  /*34f00*/  IADD3 R0, P2, R0, UR4, RZ ;  /* 0x0000000400007c10 */ /* 0x004fe4000ff5e0ff */
[----:B------:R-:W-:Y:S01]  /*34f10*/  IADD3.X R172, R172, UR6, RZ, P1, !PT ;  /* 0x00000006acac7c10 */ /* 0x000fe20008ffe4ff */
[----:B------:R-:W-:Y:S01]  /*34f20*/  STL [R1+0xb24], R191 ;  /* 0x000b24bf01007387 */ /* 0x000fe20000100800 */
[----:B------:R-:W-:-:S03]  /*34f30*/  IADD3.X R6, R6, UR6, RZ, P2, !PT ;  /* 0x0000000606067c10 */ /* 0x000fc600097fe4ff */
[----:B------:R-:W-:Y:S01]  /*34f40*/  STL [R1+0xb30], R177 ;  /* 0x000b30b101007387 */ /* 0x000fe20000100800 */
[----:B-1----:R-:W-:Y:S01]  /*34f50*/  IMAD.MOV.U32 R4, RZ, RZ, R7 ;  /* 0x000000ffff047224 */ /* 0x002fe200078e0007 */
[----:B------:R-:W-:Y:S02]  /*34f60*/  MOV R5, R172 ;  /* 0x000000ac00057202 */ /* 0x000fe40000000f00 */
[----:B------:R-:W-:Y:S04]  /*34f70*/  STL [R1+0xb2c], R189 ;  /* 0x000b2cbd01007387 */ /* 0x000fe80000100800 */
[----:B------:R-:W-:Y:S04]  /*34f80*/  STL [R1+0xb38], R173 ;  /* 0x000b38ad01007387 */ /* 0x000fe80000100800 */
[----:B------:R-:W-:Y:S04]  /*34f90*/  STL [R1+0xb34], R176 ;  /* 0x000b34b001007387 */ /* 0x000fe80000100800 */
[----:B------:R-:W-:Y:S04]  /*34fa0*/  STL [R1+0xb40], R7 ;  /* 0x000b400701007387 */ /* 0x000fe80000100800 */
[----:B------:R-:W-:Y:S04]  /*34fb0*/  STL [R1+0xb3c], R172 ;  /* 0x000b3cac01007387 */ /* 0x000fe80000100800 */
[----:B------:R-:W-:Y:S04]  /*34fc0*/  STL [R1+0xb48], R0 ;  /* 0x000b480001007387 */ /* 0x000fe80000100800 */
[----:B------:R1:W-:Y:S04]  /*34fd0*/  LDGSTS.E [R2+0x1800c], desc[UR8][R4.64], P0 ;  /* 0x1800c00004027fae */ /* 0x0003e80008121848 */
[----:B------:R2:W-:Y:S01]  /*34fe0*/  STL [R1+0xb44], R6 ;  /* 0x000b440601007387 */ /* 0x0005e20000100800 */
[----:B-1----:R-:W-:-:S02]  /*34ff0*/  IMAD.MOV.U32 R5, RZ, RZ, R6 ;  /* 0x000000ffff057224 */ /* 0x002fc400078e0006 */
[----:B------:R-:W-:Y:S01]  /*35000*/  IMAD.MOV.U32 R4, RZ, RZ, R0 ;  /* 0x000000ffff047224 */ /* 0x000fe200078e0000 */
[----:B--2---:R-:W2:Y:S04]  /*35010*/  LDL.LU R6, [R1+0x74c] ;  /* 0x00074c0001067983 */ /* 0x004ea80000300800 */
[----:B------:R-:W3:Y:S04]  /*35020*/  LDL.LU R0, [R1+0x750] ;  /* 0x0007500001007983 */ /* 0x000ee80000300800 */
[----:B------:R-:W4:Y:S04]  /*35030*/  LDL.LU R176, [R1+0x754] ;  /* 0x0007540001b07983 */ /* 0x000f280000300800 */
[----:B------:R-:W4:Y:S01]  /*35040*/  LDL.LU R7, [R1+0x758] ;  /* 0x0007580001077983 */ /* 0x000f220000300800 */
[----:B------:R-:W-:-:S03]  /*35050*/  IADD3 R217, P3, R217, UR4, RZ ;  /* 0x00000004d9d97c10 */ /* 0x000fc6000ff7e0ff */
[----:B------:R-:W4:Y:S01]  /*35060*/  LDL.LU R172, [R1+0x760] ;  /* 0x0007600001ac7983 */ /* 0x000f220000300800 */
[----:B------:R-:W-:Y:S01]  /*35070*/  IADD3.X R216, R216, UR6, RZ, P3, !PT ;  /* 0x00000006d8d87c10 */ /* 0x000fe20009ffe4ff */
[----:B------:R-:W-:Y:S01]  /*35080*/  UISETP.GT.AND UP1, UPT, UR16, 0x4, UPT ;  /* 0x000000041000788c */ /* 0x000fe2000bf24270 */
[----:B------:R-:W-:Y:S01]  /*35090*/  IADD3 R209, P1, R209, UR4, RZ ;  /* 0x00000004d1d17c10 */ /* 0x000fe2000ff3e0ff */
[----:B------:R1:W-:Y:S02]  /*350a0*/  LDGSTS.E [R2+0x1c00c], desc[UR8][R4.64], P0 ;  /* 0x1c00c00004027fae */ /* 0x0003e40008121848 */
[----:B------:R-:W-:-:S04]  /*350b0*/  USEL UR12, URZ, 0x4, !UP1 ;  /* 0x000000043f0c7887 */ /* 0x000fc8000c800000 */
[----:B------:R-:W-:Y:S01]  /*350c0*/  USEL UR12, UR12, URZ, !UP0 ;  /* 0x0000003f0c0c7287 */ /* 0x000fe2000c000000 */
[----:B------:R-:W-:-:S05]  /*350d0*/  IADD3.X R208, R208, UR6, RZ, P1, !PT ;  /* 0x00000006d0d07c10 */ /* 0x000fca0008ffe4ff */
[----:B------:R-:W-:Y:S02]  /*350e0*/  ISETP.NE.U32.AND P0, PT, RZ, UR12, PT ;  /* 0x0000000cff007c0c */ /* 0x000fe4000bf05070 */
[----:B-1----:R-:W-:Y:S01]  /*350f0*/  LOP3.LUT R2, R3, 0x10, RZ, 0x3c, !PT ;  /* 0x0000001003027812 */ /* 0x002fe200078e3cff */
[----:B------:R-:W-:Y:S01]  /*35100*/  UISETP.GT.AND UP1, UPT, UR16, 0x5, UPT ;  /* 0x000000051000788c */ /* 0x000fe2000bf24270 */
[----:B------:R-:W-:Y:S01]  /*35110*/  IADD3 R211, P1, R211, UR4, RZ ;  /* 0x00000004d3d37c10 */ /* 0x000fe2000ff3e0ff */
[----:B------:R-:W-:Y:S01]  /*35120*/  IMAD.MOV.U32 R5, RZ, RZ, R208 ;  /* 0x000000ffff057224 */ /* 0x000fe200078e00d0 */
[----:B------:R-:W-:Y:S01]  /*35130*/  MOV R4, R209 ;  /* 0x000000d100047202 */ /* 0x000fe20000000f00 */
[----:B------:R-:W-:Y:S01]  /*35140*/  VIADD R2, R2, UR17 ;  /* 0x0000001102027c36 */ /* 0x000fe20008000000 */
[----:B------:R-:W-:Y:S01]  /*35150*/  IADD3.X R210, R210, UR6, RZ, P1, !PT ;  /* 0x00000006d2d27c10 */ /* 0x000fe20008ffe4ff */
[----:B------:R-:W-:-:S04]  /*35160*/  USEL UR12, URZ, 0x4, !UP1 ;  /* 0x000000043f0c7887 */ /* 0x000fc8000c800000 */
[----:B------:R1:W-:Y:S01]  /*35170*/  LDGSTS.E [R2], desc[UR8][R4.64], P0 ;  /* 0x0000000004027fae */ /* 0x0003e20008121848 */
[----:B------:R-:W-:Y:S01]  /*35180*/  USEL UR12, UR12, URZ, !UP0 ;  /* 0x0000003f0c0c7287 */ /* 0x000fe2000c000000 */
[----:B------:R-:W-:Y:S01]  /*35190*/  IADD3 R213, P1, R213, UR4, RZ ;  /* 0x00000004d5d57c10 */ /* 0x000fe2000ff3e0ff */
[----:B------:R-:W-:Y:S01]  /*351a0*/  UISETP.GT.AND UP1, UPT, UR16, 0x6, UPT ;  /* 0x000000061000788c */ /* 0x000fe2000bf24270 */
[----:B-1----:R-:W-:Y:S02]  /*351b0*/  IMAD.MOV.U32 R4, RZ, RZ, R211 ;  /* 0x000000ffff047224 */ /* 0x002fe400078e00d3 */
[----:B------:R-:W-:Y:S01]  /*351c0*/  IMAD.MOV.U32 R5, RZ, RZ, R210 ;  /* 0x000000ffff057224 */ /* 0x000fe200078e00d2 */
[----:B------:R-:W-:-:S04]  /*351d0*/  IADD3.X R212, R212, UR6, RZ, P1, !PT ;  /* 0x00000006d4d47c10 */ /* 0x000fc80008ffe4ff */
[----:B------:R1:W-:Y:S01]  /*351e0*/  LDGSTS.E [R2+0x4000], desc[UR8][R4.64], P0 ;  /* 0x0400000004027fae */ /* 0x0003e20008121848 */
[----:B------:R-:W-:Y:S02]  /*351f0*/  ISETP.NE.U32.AND P0, PT, RZ, UR12, PT ;  /* 0x0000000cff007c0c */ /* 0x000fe4000bf05070 */
[----:B---3--:R-:W-:-:S04]  /*35200*/  IADD3 R0, P3, R0, UR4, RZ ;  /* 0x0000000400007c10 */ /* 0x008fc8000ff7e0ff */
[----:B--2---:R-:W-:Y:S01]  /*35210*/  IADD3.X R6, R6, UR6, RZ, P3, !PT ;  /* 0x0000000606067c10 */ /* 0x004fe20009ffe4ff */
[----:B------:R-:W-:Y:S04]  /*35220*/  STL [R1+0x750], R0 ;  /* 0x0007500001007387 */ /* 0x000fe80000100800 */
[----:B------:R2:W-:Y:S04]  /*35230*/  STL [R1+0x74c], R6 ;  /* 0x00074c0601007387 */ /* 0x0005e80000100800 */
[----:B------:R-:W3:Y:S01]  /*35240*/  LDL.LU R173, [R1+0x75c] ;  /* 0x00075c0001ad7983 */ /* 0x000ee20000300800 */
[----:B------:R-:W-:Y:S01]  /*35250*/  USEL UR12, URZ, 0x4, !UP1 ;  /* 0x000000043f0c7887 */ /* 0x000fe2000c800000 */
[----:B------:R-:W-:Y:S01]  /*35260*/  IADD3 R215, P2, R215, UR4, RZ ;  /* 0x00000004d7d77c10 */ /* 0x000fe2000ff5e0ff */
[----:B-1----:R-:W-:Y:S01]  /*35270*/  IMAD.MOV.U32 R5, RZ, RZ, R212 ;  /* 0x000000ffff057224 */ /* 0x002fe200078e00d4 */
[----:B------:R-:W-:Y:S01]  /*35280*/  MOV R4, R213 ;  /* 0x000000d500047202 */ /* 0x000fe20000000f00 */
[----:B------:R-:W-:Y:S01]  /*35290*/  USEL UR12, UR12, URZ, !UP0 ;  /* 0x0000003f0c0c7287 */ /* 0x000fe2000c000000 */
[----:B------:R-:W-:-:S03]  /*352a0*/  IADD3.X R214, R214, UR6, RZ, P2, !PT ;  /* 0x00000006d6d67c10 */ /* 0x000fc600097fe4ff */
[----:B------:R1:W-:Y:S02]  /*352b0*/  LDGSTS.E [R2+0x4], desc[UR8][R4.64], P0 ;  /* 0x0000400004027fae */ /* 0x0003e40008121848 */
[----:B------:R-:W-:Y:S01]  /*352c0*/  ISETP.NE.U32.AND P1, PT, RZ, UR12, PT ;  /* 0x0000000cff007c0c */ /* 0x000fe2000bf25070 */
[----:B------:R-:W-:Y:S01]  /*352d0*/  UISETP.GT.AND UP1, UPT, UR16, 0x7, UPT ;  /* 0x000000071000788c */ /* 0x000fe2000bf24270 */
[----:B-1----:R-:W-:Y:S02]  /*352e0*/  IMAD.MOV.U32 R4, RZ, RZ, R215 ;  /* 0x000000ffff047224 */ /* 0x002fe400078e00d7 */
[----:B------:R-:W-:-:S05]  /*352f0*/  IMAD.MOV.U32 R5, RZ, RZ, R214 ;  /* 0x000000ffff057224 */ /* 0x000fca00078e00d6 */
[----:B------:R1:W-:Y:S01]  /*35300*/  LDGSTS.E [R2+0x4004], desc[UR8][R4.64], P0 ;  /* 0x0400400004027fae */ /* 0x0003e20008121848 */
[----:B------:R-:W-:Y:S01]  /*35310*/  IADD3 R219, P0, R219, UR4, RZ ;  /* 0x00000004dbdb7c10 */ /* 0x000fe2000ff1e0ff */
[----:B------:R-:W-:-:S03]  /*35320*/  USEL UR12, URZ, 0x4, !UP1 ;  /* 0x000000043f0c7887 */ /* 0x000fc6000c800000 */
[----:B------:R-:W-:Y:S02]  /*35330*/  IADD3.X R218, R218, UR6, RZ, P0, !PT ;  /* 0x00000006dada7c10 */ /* 0x000fe400087fe4ff */
[----:B-1----:R-:W-:Y:S01]  /*35340*/  MOV R4, R217 ;  /* 0x000000d900047202 */ /* 0x002fe20000000f00 */
[----:B------:R-:W-:Y:S01]  /*35350*/  IMAD.MOV.U32 R5, RZ, RZ, R216 ;  /* 0x000000ffff057224 */ /* 0x000fe200078e00d8 */
[----:B------:R-:W-:-:S04]  /*35360*/  USEL UR12, UR12, URZ, !UP0 ;  /* 0x0000003f0c0c7287 */ /* 0x000fc8000c000000 */
[----:B------:R1:W-:Y:S01]  /*35370*/  LDGSTS.E [R2+0x8], desc[UR8][R4.64], P1 ;  /* 0x0000800004027fae */ /* 0x0003e20008921848 */
[----:B------:R-:W-:Y:S01]  /*35380*/  UISETP.GT.AND UP1, UPT, UR16, 0x24, UPT ;  /* 0x000000241000788c */ /* 0x000fe2000bf24270 */
[----:B------:R-:W-:Y:S01]  /*35390*/  ISETP.NE.U32.AND P0, PT, RZ, UR12, PT ;  /* 0x0000000cff007c0c */ /* 0x000fe2000bf05070 */
[----:B-1----:R-:W-:Y:S02]  /*353a0*/  IMAD.MOV.U32 R4, RZ, RZ, R219 ;  /* 0x000000ffff047224 */ /* 0x002fe400078e00db */
[----:B------:R-:W-:-:S05]  /*353b0*/  IMAD.MOV.U32 R5, RZ, RZ, R218 ;  /* 0x000000ffff057224 */ /* 0x000fca00078e00da */
[----:B------:R1:W-:Y:S01]  /*353c0*/  LDGSTS.E [R2+0x4008], desc[UR8][R4.64], P1 ;  /* 0x0400800004027fae */ /* 0x0003e20008921848 */
[----:B------:R-:W-:Y:S01]  /*353d0*/  IADD3 R221, P1, R221, UR4, RZ ;  /* 0x00000004dddd7c10 */ /* 0x000fe2000ff3e0ff */
[----:B------:R-:W-:Y:S01]  /*353e0*/  USEL UR12, URZ, 0x4, !UP1 ;  /* 0x000000043f0c7887 */ /* 0x000fe2000c800000 */
[----:B------:R-:W-:Y:S02]  /*353f0*/  IADD3 R223, P2, R223, UR4, RZ ;  /* 0x00000004dfdf7c10 */ /* 0x000fe4000ff5e0ff */
[----:B------:R-:W-:Y:S01]  /*35400*/  IADD3.X R220, R220, UR6, RZ, P1, !PT ;  /* 0x00000006dcdc7c10 */ /* 0x000fe20008ffe4ff */
[----:B------:R-:W-:Y:S01]  /*35410*/  USEL UR12, UR12, URZ, !UP0 ;  /* 0x0000003f0c0c7287 */ /* 0x000fe2000c000000 */
[----:B------:R-:W-:Y:S02]  /*35420*/  IADD3.X R222, R222, UR6, RZ, P2, !PT ;  /* 0x00000006dede7c10 */ /* 0x000fe400097fe4ff */
[----:B-1----:R-:W-:Y:S01]  /*35430*/  MOV R4, R221 ;  /* 0x000000dd00047202 */ /* 0x002fe20000000f00 */
[----:B------:R-:W-:-:S02]  /*35440*/  IMAD.MOV.U32 R5, RZ, RZ, R220 ;  /* 0x000000ffff057224 */ /* 0x000fc400078e00dc */
[----:B------:R-:W-:-:S03]  /*35450*/  ISETP.NE.U32.AND P1, PT, RZ, UR12, PT ;  /* 0x0000000cff007c0c */ /* 0x000fc6000bf25070 */
[----:B------:R1:W-:Y:S02]  /*35460*/  LDGSTS.E [R2+0xc], desc[UR8][R4.64], P0 ;  /* 0x0000c00004027fae */ /* 0x0003e40008121848 */
[----:B-1----:R-:W-:Y:S02]  /*35470*/  IMAD.MOV.U32 R4, RZ, RZ, R223 ;  /* 0x000000ffff047224 */ /* 0x002fe400078e00df */
[----:B------:R-:W-:-:S05]  /*35480*/  IMAD.MOV.U32 R5, RZ, RZ, R222 ;  /* 0x000000ffff057224 */ /* 0x000fca00078e00de */
[----:B------:R1:W-:Y:S01]  /*35490*/  LDGSTS.E [R2+0x400c], desc[UR8][R4.64], P0 ;  /* 0x0400c00004027fae */ /* 0x0003e20008121848 */
[----:B----4-:R-:W-:-:S04]  /*354a0*/  IADD3 R7, P0, R7, UR4, RZ ;  /* 0x0000000407077c10 */ /* 0x010fc8000ff1e0ff */
[----:B------:R-:W-:Y:S02]  /*354b0*/  IADD3.X R176, R176, UR6, RZ, P0, !PT ;  /* 0x00000006b0b07c10 */ /* 0x000fe400087fe4ff */
[----:B-1----:R-:W-:Y:S01]  /*354c0*/  MOV R4, R0 ;  /* 0x0000000000047202 */ /* 0x002fe20000000f00 */
[----:B------:R-:W-:Y:S02]  /*354d0*/  IMAD.MOV.U32 R5, RZ, RZ, R6 ;  /* 0x000000ffff057224 */ /* 0x000fe400078e0006 */
[----:B--2---:R-:W2:Y:S04]  /*354e0*/  LDL.LU R6, [R1+0x768] ;  /* 0x0007680001067983 */ /* 0x004ea80000300800 */
        /* <DEDUP_REMOVED lines=9> */
[----:B------:R-:W4:Y:S04]  /*35580*/  LDL.LU R7, [R1+0x76c] ;  /* 0x00076c0001077983 */ /* 0x000f280000300800 */
[----:B------:R-:W-:Y:S01]  /*35590*/  STL [R1+0x760], R172 ;  /* 0x000760ac01007387 */ /* 0x000fe20000100800 */
[----:B-1----:R-:W-:Y:S02]  /*355a0*/  MOV R4, R172 ;  /* 0x000000ac00047202 */ /* 0x002fe40000000f00 */
[----:B---3--:R-:W-:-:S05]  /*355b0*/  IADD3.X R173, R173, UR6, RZ, P1, !PT ;  /* 0x00000006adad7c10 */ /* 0x008fca0008ffe4ff */
[----:B------:R1:W-:Y:S01]  /*355c0*/  STL [R1+0x75c], R173 ;  /* 0x00075cad01007387 */ /* 0x0003e20000100800 */
[----:B------:R-:W-:-:S03]  /*355d0*/  IMAD.MOV.U32 R5, RZ, RZ, R173 ;  /* 0x000000ffff057224 */ /* 0x000fc600078e00ad */
[----:B-1----:R-:W3:Y:S04]  /*355e0*/  LDL.LU R173, [R1+0x774] ;  /* 0x0007740001ad7983 */ /* 0x002ee80000300800 */
[----:B------:R-:W3:Y:S01]  /*355f0*/  LDL.LU R172, [R1+0x778] ;  /* 0x0007780001ac7983 */ /* 0x000ee20000300800 */
        /* <DEDUP_REMOVED lines=9> */
[----:B--2---:R-:W-:Y:S02]  /*35690*/  IADD3 R6, P2, R6, UR4, RZ ;  /* 0x0000000406067c10 */ /* 0x004fe4000ff5e0ff */
        /* <DEDUP_REMOVED lines=8> */
[----:B--2---:R-:W2:Y:S04]  /*35720*/  LDL.LU R6, [R1+0x780] ;  /* 0x0007800001067983 */ /* 0x004ea80000300800 */
[----:B------:R4:W-:Y:S04]  /*35730*/  STL [R1+0x76c], R7 ;  /* 0x00076c0701007387 */ /* 0x0009e80000100800 */
[----:B-1----:R-:W2:Y:S04]  /*35740*/  LDL.LU R176, [R1+0x77c] ;  /* 0x00077c0001b07983 */ /* 0x002ea80000300800 */
[----:B------:R1:W-:Y:S02]  /*35750*/  LDGSTS.E [R2+0xc004], desc[UR8][R4.64], P0 ;  /* 0x0c00400004027fae */ /* 0x0003e40008121848 */
[----:B-1----:R-:W-:Y:S01]  /*35760*/  MOV R4, R0 ;  /* 0x0000000000047202 */ /* 0x002fe20000000f00 */
[----:B------:R-:W-:-:S02]  /*35770*/  IMAD.MOV.U32 R5, RZ, RZ, R7 ;  /* 0x000000ffff057224 */ /* 0x000fc400078e0007 */
[----:B----4-:R-:W4:Y:S04]  /*35780*/  LDL.LU R7, [R1+0x788] ;  /* 0x0007880001077983 */ /* 0x010f280000300800 */
[----:B------:R-:W4:Y:S04]  /*35790*/  LDL.LU R0, [R1+0x950] ;  /* 0x0009500001007983 */ /* 0x000f280000300800 */
[----:B------:R1:W-:Y:S01]  /*357a0*/  LDGSTS.E [R2+0x8008], desc[UR8][R4.64], P1 ;  /* 0x0800800004027fae */ /* 0x0003e20008921848 */
[----:B---3--:R-:W-:-:S04]  /*357b0*/  IADD3 R172, P0, R172, UR4, RZ ;  /* 0x00000004acac7c10 */ /* 0x008fc8000ff1e0ff */
[----:B------:R-:W-:Y:S01]  /*357c0*/  IADD3.X R173, R173, UR6, RZ, P0, !PT ;  /* 0x00000006adad7c10 */ /* 0x000fe200087fe4ff */
[----:B------:R-:W-:Y:S04]  /*357d0*/  STL [R1+0x778], R172 ;  /* 0x000778ac01007387 */ /* 0x000fe80000100800 */
[----:B------:R3:W-:Y:S01]  /*357e0*/  STL [R1+0x774], R173 ;  /* 0x000774ad01007387 */ /* 0x0007e20000100800 */
[----:B-1----:R-:W-:Y:S02]  /*357f0*/  IMAD.MOV.U32 R5, RZ, RZ, R173 ;  /* 0x000000ffff057224 */ /* 0x002fe400078e00ad */
[----:B------:R-:W-:Y:S01]  /*35800*/  IMAD.MOV.U32 R4, RZ, RZ, R172 ;  /* 0x000000ffff047224 */ /* 0x000fe200078e00ac */
[----:B------:R-:W-:-:S04]  /*35810*/  UISETP.GT.AND UP1, UPT, UR16, 0x27, UPT ;  /* 0x000000271000788c */ /* 0x000fc8000bf24270 */
[----:B------:R1:W-:Y:S04]  /*35820*/  LDGSTS.E [R2+0xc008], desc[UR8][R4.64], P1 ;  /* 0x0c00800004027fae */ /* 0x0003e80008921848 */
[----:B---3--:R-:W3:Y:S04]  /*35830*/  LDL.LU R173, [R1+0x784] ;  /* 0x0007840001ad7983 */ /* 0x008ee80000300800 */
[----:B------:R-:W3:Y:S01]  /*35840*/  LDL.LU R172, [R1+0x94c] ;  /* 0x00094c0001ac7983 */ /* 0x000ee20000300800 */
[----:B------:R-:W-:-:S04]  /*35850*/  USEL UR12, URZ, 0x4, !UP1 ;  /* 0x000000043f0c7887 */ /* 0x000fc8000c800000 */
[----:B------:R-:W-:-:S06]  /*35860*/  USEL UR12, UR12, URZ, !UP0 ;  /* 0x0000003f0c0c7287 */ /* 0x000fcc000c000000 */
[----:B------:R-:W-:Y:S02]  /*35870*/  ISETP.NE.U32.AND P0, PT, RZ, UR12, PT ;  /* 0x0000000cff007c0c */ /* 0x000fe4000bf05070 */
[----:B--2---:R-:W-:-:S04]  /*35880*/  IADD3 R6, P1, R6, UR4, RZ ;  /* 0x0000000406067c10 */ /* 0x004fc8000ff3e0ff */
[----:B------:R-:W-:Y:S01]  /*35890*/  IADD3.X R176, R176, UR6, RZ, P1, !PT ;  /* 0x00000006b0b07c10 */ /* 0x000fe20008ffe4ff */
[----:B------:R-:W-:Y:S01]  /*358a0*/  STL [R1+0x780], R6 ;  /* 0x0007800601007387 */ /* 0x000fe20000100800 */
[----:B-1----:R-:W-:-:S03]  /*358b0*/  MOV R4, R6 ;  /* 0x0000000600047202 */ /* 0x002fc60000000f00 */
[----:B------:R1:W-:Y:S01]  /*358c0*/  STL [R1+0x77c], R176 ;  /* 0x00077cb001007387 */ /* 0x0003e20000100800 */
[----:B------:R-:W-:-:S05]  /*358d0*/  IMAD.MOV.U32 R5, RZ, RZ, R176 ;  /* 0x000000ffff057224 */ /* 0x000fca00078e00b0 */
[----:B------:R2:W-:Y:S04]  /*358e0*/  LDGSTS.E [R2+0x800c], desc[UR8][R4.64], P0 ;  /* 0x0800c00004027fae */ /* 0x0005e80008121848 */
[----:B-1----:R-:W3:Y:S04]  /*358f0*/  LDL.LU R176, [R1+0x954] ;  /* 0x0009540001b07983 */ /* 0x002ee80000300800 */
[----:B------:R-:W3:Y:S01]  /*35900*/  LDL.LU R6, [R1+0x958] ;  /* 0x0009580001067983 */ /* 0x000ee20000300800 */
[----:B----4-:R-:W-:Y:S02]  /*35910*/  IADD3 R7, P2, R7, UR4, RZ ;  /* 0x0000000407077c10 */ /* 0x010fe4000ff5e0ff */
[----:B------:R-:W-:-:S03]  /*35920*/  IADD3 R0, P3, R0, UR4, RZ ;  /* 0x0000000400007c10 */ /* 0x000fc6000ff7e0ff */
[----:B------:R1:W-:Y:S01]  /*35930*/  STL [R1+0x788], R7 ;  /* 0x0007880701007387 */ /* 0x0003e20000100800 */
[----:B--2---:R-:W-:Y:S01]  /*35940*/  IMAD.MOV.U32 R4, RZ, RZ, R7 ;  /* 0x000000ffff047224 */ /* 0x004fe200078e0007 */
[----:B---3--:R-:W-:Y:S02]  /*35950*/  IADD3.X R173, R173, UR6, RZ, P2, !PT ;  /* 0x00000006adad7c10 */ /* 0x008fe400097fe4ff */
        /* <DEDUP_REMOVED lines=13> */
[----:B------:R-:W-:Y:S01]  /*35a30*/  MOV R4, R0 ;  /* 0x0000000000047202 */ /* 0x000fe20000000f00 */
[----:B-1----:R-:W4:Y:S04]  /*35a40*/  LDL.LU R172, [R1+0x968] ;  /* 0x0009680001ac7983 */ /* 0x002f280000300800 */
[----:B------:R-:W4:Y:S06]  /*35a50*/  LDL.LU R0, [R1+0x970] ;  /* 0x0009700001007983 */ /* 0x000f2c0000300800 */
        /* <DEDUP_REMOVED lines=13> */
[----:B------:R-:W-:-:S03]  /*35b30*/  MOV R4, R7 ;  /* 0x0000000700047202 */ /* 0x000fc60000000f00 */
[----:B------:R1:W-:Y:S01]  /*35b40*/  STL [R1+0x95c], R173 ;  /* 0x00095cad01007387 */ /* 0x0003e20000100800 */
[----:B------:R-:W-:-:S03]  /*35b50*/  IMAD.MOV.U32 R5, RZ, RZ, R173 ;  /* 0x000000ffff057224 */ /* 0x000fc600078e00ad */
        /* <DEDUP_REMOVED lines=24> */
[----:B-1----:R-:W-:Y:S01]  /*35ce0*/  MOV R4, R0 ;  /* 0x0000000000047202 */ /* 0x002fe20000000f00 */
[----:B------:R-:W-:Y:S01]  /*35cf0*/  IMAD.MOV.U32 R5, RZ, RZ, R6 ;  /* 0x000000ffff057224 */ /* 0x000fe200078e0006 */
[----:B----4-:R-:W4:Y:S04]  /*35d00*/  LDL.LU R0, [R1+0x988] ;  /* 0x0009880001007983 */ /* 0x010f280000300800 */
[----:B------:R-:W4:Y:S04]  /*35d10*/  LDL.LU R6, [R1+0xb50] ;  /* 0x000b500001067983 */ /* 0x000f280000300800 */
[----:B------:R1:W-:Y:S01]  /*35d20*/  LDGSTS.E [R2+0x10008], desc[UR8][R4.64], P1 ;  /* 0x1000800004027fae */ /* 0x0003e20008921848 */
[----:B---3--:R-:W-:-:S04]  /*35d30*/  IADD3 R7, P0, R7, UR4, RZ ;  /* 0x0000000407077c10 */ /* 0x008fc8000ff1e0ff */
[----:B--2---:R-:W-:Y:S01]  /*35d40*/  IADD3.X R173, R173, UR6, RZ, P0, !PT ;  /* 0x00000006adad7c10 */ /* 0x004fe200087fe4ff */
        /* <DEDUP_REMOVED lines=15> */
[----:B-1----:R-:W-:-:S03]  /*35e40*/  MOV R4, R172 ;  /* 0x000000ac00047202 */ /* 0x002fc60000000f00 */
[----:B------:R-:W-:Y:S01]  /*35e50*/  STL [R1+0x97c], R177 ;  /* 0x00097cb101007387 */ /* 0x000fe20000100800 */
[----:B------:R-:W-:-:S03]  /*35e60*/  IMAD.MOV.U32 R5, RZ, RZ, R177 ;  /* 0x000000ffff057224 */ /* 0x000fc600078e00b1 */
        /* <DEDUP_REMOVED lines=14> */
[----:B---3--:R-:W-:-:S03]  /*35f50*/  MOV R4, R6 ;  /* 0x0000000600047202 */ /* 0x008fc60000000f00 */
[----:B-1----:R-:W3:Y:S01]  /*35f60*/  LDL.LU R6, [R1+0xb5c] ;  /* 0x000b5c0001067983 */ /* 0x002ee20000300800 */
[----:B------:R-:W-:-:S04]  /*35f70*/  UISETP.GT.AND UP1, UPT, UR16, 0x64, UPT ;  /* 0x000000641000788c */ /* 0x000fc8000bf24270 */
[----:B------:R-:W-:-:S04]  /*35f80*/  USEL UR12, URZ, 0x4, !UP1 ;  /* 0x000000043f0c7887 */ /* 0x000fc8000c800000 */
[----:B------:R-:W-:Y:S01]  /*35f90*/  USEL UR12, UR12, URZ, !UP0 ;  /* 0x0000003f0c0c7287 */ /* 0x000fe2000c000000 */
[----:B------:R-:W-:-:S05]  /*35fa0*/  IADD3 R7, P0, R7, UR4, RZ ;  /* 0x0000000407077c10 */ /* 0x000fca000ff1e0ff */
[----:B------:R-:W-:Y:S01]  /*35fb0*/  ISETP.NE.U32.AND P1, PT, RZ, UR12, PT ;  /* 0x0000000cff007c0c */ /* 0x000fe2000bf25070 */
[----:B------:R-:W-:Y:S01]  /*35fc0*/  IMAD.MOV.U32 R5, RZ, RZ, R173 ;  /* 0x000000ffff057224 */ /* 0x000fe200078e00ad */
[----:B------:R-:W-:Y:S11]  /*35fd0*/  STL [R1+0xb58], R7 ;  /* 0x000b580701007387 */ /* 0x000ff60000100800 */
        /* <DEDUP_REMOVED lines=16> */
[----:B-1----:R-:W3:Y:S04]  /*360e0*/  LDL.LU R172, [R1+0xb7c] ;  /* 0x000b7c0001ac7983 */ /* 0x002ee80000300800 */
[----:B------:R-:W3:Y:S01]  /*360f0*/  LDL.LU R7, [R1+0xb80] ;  /* 0x000b800001077983 */ /* 0x000ee20000300800 */
[----:B------:R-:W-:Y:S01]  /*36100*/  IMAD.MOV.U32 R5, RZ, RZ, R6 ;  /* 0x000000ffff057224 */ /* 0x000fe200078e0006 */
[----:B------:R-:W-:-:S02]  /*36110*/  MOV R4, R0 ;  /* 0x0000000000047202 */ /* 0x000fc40000000f00 */
        /* <DEDUP_REMOVED lines=20> */
[----:B------:R-:W-:Y:S02]  /*36260*/  IADD3.X R189, R189, UR6, RZ, P3, !PT ;  /* 0x00000006bdbd7c10 */ /* 0x000fe40009ffe4ff */
[----:B-1----:R-:W-:-:S03]  /*36270*/  MOV R4, R177 ;  /* 0x000000b100047202 */ /* 0x002fc60000000f00 */
[----:B------:R-:W-:-:S05]  /*36280*/  IMAD.MOV.U32 R5, RZ, RZ, R189 ;  /* 0x000000ffff057224 */ /* 0x000fca00078e00bd */
[----:B------:R1:W-:Y:S04]  /*36290*/  LDGSTS.E [R2+0x18008], desc[UR8][R4.64], P1 ;  /* 0x1800800004027fae */ /* 0x0003e80008921848 */
[----:B------:R-:W-:Y:S04]  /*362a0*/  STL [R1+0xb68], R190 ;  /* 0x000b68be01007387 */ /* 0x000fe80000100800 */
[----:B------:R-:W-:Y:S04]  /*362b0*/  STL [R1+0xb64], R191 ;  /* 0x000b64bf01007387 */ /* 0x000fe80000100800 */
[----:B------:R-:W-:Y:S04]  /*362c0*/  STL [R1+0xb70], R177 ;  /* 0x000b70b101007387 */ /* 0x000fe80000100800 */
        /* <DEDUP_REMOVED lines=13> */
[----:B-1----:R-:W-:Y:S01]  /*363a0*/  MOV R4, R7 ;  /* 0x0000000700047202 */ /* 0x002fe20000000f00 */
[----:B------:R-:W-:Y:S02]  /*363b0*/  IMAD.MOV.U32 R5, RZ, RZ, R172 ;  /* 0x000000ffff057224 */ /* 0x000fe400078e00ac */
        /* <DEDUP_REMOVED lines=9> */
[----:B------:R-:W4:Y:S01]  /*36450*/  LDL.LU R176, [R1+0x794] ;  /* 0x0007940001b07983 */ /* 0x000f220000300800 */
[----:B------:R-:W-:-:S03]  /*36460*/  IADD3 R233, P3, R233, UR4, RZ ;  /* 0x00000004e9e97c10 */ /* 0x000fc6000ff7e0ff */
[----:B------:R-:W4:Y:S01]  /*36470*/  LDL.LU R7, [R1+0x798] ;  /* 0x0007980001077983 */ /* 0x000f220000300800 */
[----:B------:R-:W-:-:S03]  /*36480*/  IADD3.X R232, R232, UR6, RZ, P3, !PT ;  /* 0x00000006e8e87c10 */ /* 0x000fc60009ffe4ff */
[----:B------:R-:W4:Y:S01]  /*36490*/  LDL.LU R172, [R1+0x7a0] ;  /* 0x0007a00001ac7983 */ /* 0x000f220000300800 */
[----:B------:R-:W-:Y:S01]  /*364a0*/  UISETP.GT.AND UP1, UPT, UR16, 0x8, UPT ;  /* 0x000000081000788c */ /* 0x000fe2000bf24270 */
[----:B------:R-:W-:Y:S02]  /*364b0*/  IADD3 R225, P1, R225, UR4, RZ ;  /* 0x00000004e1e17c10 */ /* 0x000fe4000ff3e0ff */
[----:B------:R1:W-:Y:S01]  /*364c0*/  LDGSTS.E [R2+0x1c00c], desc[UR8][R4.64], P0 ;  /* 0x1c00c00004027fae */ /* 0x0003e20008121848 */
        /* <DEDUP_REMOVED lines=8> */
[----:B------:R-:W-:Y:S01]  /*36550*/  IADD3 R2, R2, UR17, RZ ;  /* 0x0000001102027c10 */ /* 0x000fe2000fffe0ff */
[----:B------:R-:W-:Y:S01]  /*36560*/  IMAD.MOV.U32 R5, RZ, RZ, R224 ;  /* 0x000000ffff057224 */ /* 0x000fe200078e00e0 */
[----:B------:R-:W-:Y:S01]  /*36570*/  USEL UR12, URZ, 0x4, !UP1 ;  /* 0x000000043f0c7887 */ /* 0x000fe2000c800000 */
[----:B------:R-:W-:-:S03]  /*36580*/  IADD3.X R226, R226, UR6, RZ, P1, !PT ;  /* 0x00000006e2e27c10 */ /* 0x000fc60008ffe4ff */
[----:B------:R-:W-:Y:S01]  /*36590*/  USEL UR12, UR12, URZ, !UP0 ;  /* 0x0000003f0c0c7287 */ /* 0x000fe2000c000000 */
[----:B------:R1:W-:Y:S01]  /*365a0*/  LDGSTS.E [R2], desc[UR8][R4.64], P0 ;  /* 0x0000000004027fae */ /* 0x0003e20008121848 */
[----:B------:R-:W-:Y:S01]  /*365b0*/  IADD3 R229, P1, R229, UR4, RZ ;  /* 0x00000004e5e57c10 */ /* 0x000fe2000ff3e0ff */
[----:B------:R-:W-:Y:S01]  /*365c0*/  UISETP.GT.AND UP1, UPT, UR16, 0xa, UPT ;  /* 0x0000000a1000788c */ /* 0x000fe2000bf24270 */
[----:B-1----:R-:W-:Y:S01]  /*365d0*/  IMAD.MOV.U32 R4, RZ, RZ, R227 ;  /* 0x000000ffff047224 */ /* 0x002fe200078e00e3 */
[----:B------:R-:W-:-:S05]  /*365e0*/  MOV R5, R226 ;  /* 0x000000e200057202 */ /* 0x000fca0000000f00 */
[----:B------:R1:W-:Y:S01]  /*365f0*/  LDGSTS.E [R2+0x4000], desc[UR8][R4.64], P0 ;  /* 0x0400000004027fae */ /* 0x0003e20008121848 */
[----:B------:R-:W-:Y:S02]  /*36600*/  ISETP.NE.U32.AND P0, PT, RZ, UR12, PT ;  /* 0x0000000cff007c0c */ /* 0x000fe4000bf05070 */
[----:B---3--:R-:W-:-:S04]  /*36610*/  IADD3 R0, P3, R0, UR4, RZ ;  /* 0x0000000400007c10 */ /* 0x008fc8000ff7e0ff */
[----:B--2---:R-:W-:Y:S01]  /*36620*/  IADD3.X R6, R6, UR6, RZ, P3, !PT ;  /* 0x0000000606067c10 */ /* 0x004fe20009ffe4ff */
[----:B------:R-:W-:Y:S04]  /*36630*/  STL [R1+0x790], R0 ;  /* 0x0007900001007387 */ /* 0x000fe80000100800 */
[----:B------:R2:W-:Y:S04]  /*36640*/  STL [R1+0x78c], R6 ;  /* 0x00078c0601007387 */ /* 0x0005e80000100800 */
[----:B------:R-:W3:Y:S01]  /*36650*/  LDL.LU R173, [R1+0x79c] ;  /* 0x00079c0001ad7983 */ /* 0x000ee20000300800 */
[----:B------:R-:W-:Y:S01]  /*36660*/  IADD3.X R228, R228, UR6, RZ, P1, !PT ;  /* 0x00000006e4e47c10 */ /* 0x000fe20008ffe4ff */
[----:B------:R-:W-:Y:S01]  /*36670*/  USEL UR12, URZ, 0x4, !UP1 ;  /* 0x000000043f0c7887 */ /* 0x000fe2000c800000 */
[----:B------:R-:W-:Y:S01]  /*36680*/  IADD3 R231, P2, R231, UR4, RZ ;  /* 0x00000004e7e77c10 */ /* 0x000fe2000ff5e0ff */
[----:B-1----:R-:W-:-:S02]  /*36690*/  IMAD.MOV.U32 R4, RZ, RZ, R229 ;  /* 0x000000ffff047224 */ /* 0x002fc400078e00e5 */
[----:B------:R-:W-:Y:S01]  /*366a0*/  USEL UR12, UR12, URZ, !UP0 ;  /* 0x0000003f0c0c7287 */ /* 0x000fe2000c000000 */
[----:B------:R-:W-:Y:S01]  /*366b0*/  IMAD.MOV.U32 R5, RZ, RZ, R228 ;  /* 0x000000ffff057224 */ /* 0x000fe200078e00e4 */
[----:B------:R-:W-:-:S04]  /*366c0*/  IADD3.X R230, R230, UR6, RZ, P2, !PT ;  /* 0x00000006e6e67c10 */ /* 0x000fc800097fe4ff */
[----:B------:R1:W-:Y:S01]  /*366d0*/  LDGSTS.E [R2+0x4], desc[UR8][R4.64], P0 ;  /* 0x0000400004027fae */ /* 0x0003e20008121848 */
[----:B------:R-:W-:Y:S01]  /*366e0*/  ISETP.NE.U32.AND P1, PT, RZ, UR12, PT ;  /* 0x0000000cff007c0c */ /* 0x000fe2000bf25070 */
[----:B------:R-:W-:Y:S01]  /*366f0*/  UISETP.GT.AND UP1, UPT, UR16, 0xb, UPT ;  /* 0x0000000b1000788c */ /* 0x000fe2000bf24270 */
[----:B-1----:R-:W-:Y:S01]  /*36700*/  IMAD.MOV.U32 R4, RZ, RZ, R231 ;  /* 0x000000ffff047224 */ /* 0x002fe200078e00e7 */
[----:B------:R-:W-:-:S05]  /*36710*/  MOV R5, R230 ;  /* 0x000000e600057202 */ /* 0x000fca0000000f00 */
[----:B------:R1:W-:Y:S01]  /*36720*/  LDGSTS.E [R2+0x4004], desc[UR8][R4.64], P0 ;  /* 0x0400400004027fae */ /* 0x0003e20008121848 */
[----:B------:R-:W-:Y:S01]  /*36730*/  IADD3 R235, P0, R235, UR4, RZ ;  /* 0x00000004ebeb7c10 */ /* 0x000fe2000ff1e0ff */
[----:B------:R-:W-:-:S03]  /*36740*/  USEL UR12, URZ, 0x4, !UP1 ;  /* 0x000000043f0c7887 */ /* 0x000fc6000c800000 */
[----:B------:R-:W-:Y:S01]  /*36750*/  IADD3.X R234, R234, UR6, RZ, P0, !PT ;  /* 0x00000006eaea7c10 */ /* 0x000fe200087fe4ff */
[----:B-1----:R-:W-:Y:S02]  /*36760*/  IMAD.MOV.U32 R4, RZ, RZ, R233 ;  /* 0x000000ffff047224 */ /* 0x002fe400078e00e9 */
[----:B------:R-:W-:Y:S01]  /*36770*/  IMAD.MOV.U32 R5, RZ, RZ, R232 ;  /* 0x000000ffff057224 */ /* 0x000fe200078e00e8 */
[----:B------:R-:W-:-:S04]  /*36780*/  USEL UR12, UR12, URZ, !UP0 ;  /* 0x0000003f0c0c7287 */ /* 0x000fc8000c000000 */
[----:B------:R1:W-:Y:S01]  /*36790*/  LDGSTS.E [R2+0x8], desc[UR8][R4.64], P1 ;  /* 0x0000800004027fae */ /* 0x0003e20008921848 */
[----:B------:R-:W-:Y:S01]  /*367a0*/  UISETP.GT.AND UP1, UPT, UR16, 0x28, UPT ;  /* 0x000000281000788c */ /* 0x000fe2000bf24270 */
[----:B------:R-:W-:Y:S01]  /*367b0*/  ISETP.NE.U32.AND P0, PT, RZ, UR12, PT ;  /* 0x0000000cff007c0c */ /* 0x000fe2000bf05070 */
[----:B-1----:R-:W-:Y:S01]  /*367c0*/  IMAD.MOV.U32 R4, RZ, RZ, R235 ;  /* 0x000000ffff047224 */ /* 0x002fe200078e00eb */
[----:B------:R-:W-:-:S05]  /*367d0*/  MOV R5, R234 ;  /* 0x000000ea00057202 */ /* 0x000fca0000000f00 */
[----:B------:R1:W-:Y:S01]  /*367e0*/  LDGSTS.E [R2+0x4008], desc[UR8][R4.64], P1 ;  /* 0x0400800004027fae */ /* 0x0003e20008921848 */
[----:B------:R-:W-:Y:S01]  /*367f0*/  IADD3 R237, P1, R237, UR4, RZ ;  /* 0x00000004eded7c10 */ /* 0x000fe2000ff3e0ff */
[----:B------:R-:W-:-:S03]  /*36800*/  USEL UR12, URZ, 0x4, !UP1 ;  /* 0x000000043f0c7887 */ /* 0x000fc6000c800000 */
[----:B------:R-:W-:Y:S02]  /*36810*/  IADD3.X R236, R236, UR6, RZ, P1, !PT ;  /* 0x00000006ecec7c10 */ /* 0x000fe40008ffe4ff */
[----:B------:R-:W-:Y:S01]  /*36820*/  IADD3 R239, P2, R239, UR4, RZ ;  /* 0x00000004efef7c10 */ /* 0x000fe2000ff5e0ff */
[----:B------:R-:W-:Y:S01]  /*36830*/  USEL UR12, UR12, URZ, !UP0 ;  /* 0x0000003f0c0c7287 */ /* 0x000fe2000c000000 */
[----:B-1----:R-:W-:Y:S02]  /*36840*/  IMAD.MOV.U32 R4, RZ, RZ, R237 ;  /* 0x000000ffff047224 */ /* 0x002fe400078e00ed */
[----:B------:R-:W-:Y:S01]  /*36850*/  IMAD.MOV.U32 R5, RZ, RZ, R236 ;  /* 0x000000ffff057224 */ /* 0x000fe200078e00ec */
[----:B------:R-:W-:Y:S02]  /*36860*/  IADD3.X R238, R238, UR6, RZ, P2, !PT ;  /* 0x00000006eeee7c10 */ /* 0x000fe400097fe4ff */
[----:B------:R-:W-:Y:S02]  /*36870*/  ISETP.NE.U32.AND P1, PT, RZ, UR12, PT ;  /* 0x0000000cff007c0c */ /* 0x000fe4000bf25070 */
[----:B------:R1:W-:Y:S02]  /*36880*/  LDGSTS.E [R2+0xc], desc[UR8][R4.64], P0 ;  /* 0x0000c00004027fae */ /* 0x0003e40008121848 */
[----:B-1----:R-:W-:Y:S01]  /*36890*/  IMAD.MOV.U32 R4, RZ, RZ, R239 ;  /* 0x000000ffff047224 */ /* 0x002fe200078e00ef */
[----:B------:R-:W-:-:S05]  /*368a0*/  MOV R5, R238 ;  /* 0x000000ee00057202 */ /* 0x000fca0000000f00 */
[----:B------:R1:W-:Y:S01]  /*368b0*/  LDGSTS.E [R2+0x400c], desc[UR8][R4.64], P0 ;  /* 0x0400c00004027fae */ /* 0x0003e20008121848 */
[----:B----4-:R-:W-:-:S04]  /*368c0*/  IADD3 R7, P0, R7, UR4, RZ ;  /* 0x0000000407077c10 */ /* 0x010fc8000ff1e0ff */
[----:B------:R-:W-:Y:S01]  /*368d0*/  IADD3.X R176, R176, UR6, RZ, P0, !PT ;  /* 0x00000006b0b07c10 */ /* 0x000fe200087fe4ff */
[----:B-1----:R-:W-:Y:S02]  /*368e0*/  IMAD.MOV.U32 R4, RZ, RZ, R0 ;  /* 0x000000ffff047224 */ /* 0x002fe400078e0000 */
[----:B------:R-:W-:Y:S02]  /*368f0*/  IMAD.MOV.U32 R5, RZ, RZ, R6 ;  /* 0x000000ffff057224 */ /* 0x000fe400078e0006 */
[----:B--2---:R-:W2:Y:S04]  /*36900*/  LDL.LU R6, [R1+0x7a8] ;  /* 0x0007a80001067983 */ /* 0x004ea80000300800 */
[----:B------:R-:W4:Y:S04]  /*36910*/  LDL.LU R0, [R1+0x7b0] ;  /* 0x0007b00001007983 */ /* 0x000f280000300800 */
[----:B------:R1:W-:Y:S04]  /*36920*/  LDGSTS.E [R2+0x8000], desc[UR8][R4.64], P1 ;  /* 0x0800000004027fae */ /* 0x0003e80008921848 */
[----:B------:R-:W-:Y:S04]  /*36930*/  STL [R1+0x798], R7 ;  /* 0x0007980701007387 */ /* 0x000fe80000100800 */
[----:B------:R1:W-:Y:S02]  /*36940*/  STL [R1+0x794], R176 ;  /* 0x000794b001007387 */ /* 0x0003e40000100800 */
[----:B-1----:R-:W-:Y:S01]  /*36950*/  IMAD.MOV.U32 R4, RZ, RZ, R7 ;  /* 0x000000ffff047224 */ /* 0x002fe200078e0007 */
[----:B------:R-:W-:-:S02]  /*36960*/  MOV R5, R176 ;  /* 0x000000b000057202 */ /* 0x000fc40000000f00 */
[----:B------:R-:W4:Y:S04]  /*36970*/  LDL.LU R176, [R1+0x7a4] ;  /* 0x0007a40001b07983 */ /* 0x000f280000300800 */
[----:B------:R1:W-:Y:S01]  /*36980*/  LDGSTS.E [R2+0xc000], desc[UR8][R4.64], P1 ;  /* 0x0c00000004027fae */ /* 0x0003e20008921848 */
[----:B------:R-:W-:-:S03]  /*36990*/  IADD3 R172, P1, R172, UR4, RZ ;  /* 0x00000004acac7c10 */ /* 0x000fc6000ff3e0ff */
[----:B------:R-:W4:Y:S04]  /*369a0*/  LDL.LU R7, [R1+0x7ac] ;  /* 0x0007ac0001077983 */ /* 0x000f280000300800 */
[----:B------:R-:W-:Y:S01]  /*369b0*/  STL [R1+0x7a0], R172 ;  /* 0x0007a0ac01007387 */ /* 0x000fe20000100800 */
[----:B-1----:R-:W-:Y:S01]  /*369c0*/  IMAD.MOV.U32 R4, RZ, RZ, R172 ;  /* 0x000000ffff047224 */ /* 0x002fe200078e00ac */
[----:B---3--:R-:W-:-:S05]  /*369d0*/  IADD3.X R173, R173, UR6, RZ, P1, !PT ;  /* 0x00000006adad7c10 */ /* 0x008fca0008ffe4ff */
[----:B------:R1:W-:Y:S01]  /*369e0*/  STL [R1+0x79c], R173 ;  /* 0x00079cad01007387 */ /* 0x0003e20000100800 */
[----:B------:R-:W-:-:S03]  /*369f0*/  IMAD.MOV.U32 R5, RZ, RZ, R173 ;  /* 0x000000ffff057224 */ /* 0x000fc600078e00ad */
[----:B-1----:R-:W3:Y:S04]  /*36a00*/  LDL.LU R173, [R1+0x7b4] ;  /* 0x0007b40001ad7983 */ /* 0x002ee80000300800 */
[----:B------:R-:W3:Y:S01]  /*36a10*/  LDL.LU R172, [R1+0x7b8] ;  /* 0x0007b80001ac7983 */ /* 0x000ee20000300800 */
[----:B------:R-:W-:-:S04]  /*36a20*/  UISETP.GT.AND UP1, UPT, UR16, 0x29, UPT ;  /* 0x000000291000788c */ /* 0x000fc8000bf24270 */
[----:B------:R-:W-:-:S04]  /*36a30*/  USEL UR12, URZ, 0x4, !UP1 ;  /* 0x000000043f0c7887 */ /* 0x000fc8000c800000 */
[----:B------:R-:W-:Y:S02]  /*36a40*/  USEL UR12, UR12, URZ, !UP0 ;  /* 0x0000003f0c0c7287 */ /* 0x000fe4000c000000 */
[----:B------:R-:W-:-:S04]  /*36a50*/  UISETP.GT.AND UP1, UPT, UR16, 0x2a, UPT ;  /* 0x0000002a1000788c */ /* 0x000fc8000bf24270 */
[----:B------:R-:W-:Y:S01]  /*36a60*/  ISETP.NE.U32.AND P0, PT, RZ, UR12, PT ;  /* 0x0000000cff007c0c */ /* 0x000fe2000bf05070 */
[----:B------:R-:W-:-:S04]  /*36a70*/  USEL UR12, URZ, 0x4, !UP1 ;  /* 0x000000043f0c7887 */ /* 0x000fc8000c800000 */
[----:B------:R-:W-:-:S08]  /*36a80*/  USEL UR12, UR12, URZ, !UP0 ;  /* 0x0000003f0c0c7287 */ /* 0x000fd0000c000000 */
[----:B------:R1:W-:Y:S01]  /*36a90*/  LDGSTS.E [R2+0x8004], desc[UR8][R4.64], P0 ;  /* 0x0800400004027fae */ /* 0x0003e20008121848 */
        /* <DEDUP_REMOVED lines=9> */
[----:B------:R-:W-:-:S03]  /*36b30*/  MOV R5, R176 ;  /* 0x000000b000057202 */ /* 0x000fc60000000f00 */
[----:B--2---:R-:W2:Y:S04]  /*36b40*/  LDL.LU R6, [R1+0x7c0] ;  /* 0x0007c00001067983 */ /* 0x004ea80000300800 */
[----:B------:R4:W-:Y:S04]  /*36b50*/  STL [R1+0x7ac], R7 ;  /* 0x0007ac0701007387 */ /* 0x0009e80000100800 */
[----:B-1----:R-:W2:Y:S04]  /*36b60*/  LDL.LU R176, [R1+0x7bc] ;  /* 0x0007bc0001b07983 */ /* 0x002ea80000300800 */
[----:B------:R1:W-:Y:S02]  /*36b70*/  LDGSTS.E [R2+0xc004], desc[UR8][R4.64], P0 ;  /* 0x0c00400004027fae */ /* 0x0003e40008121848 */
[----:B-1----:R-:W-:-:S02]  /*36b80*/  IMAD.MOV.U32 R4, RZ, RZ, R0 ;  /* 0x000000ffff047224 */ /* 0x002fc400078e0000 */
[----:B------:R-:W-:Y:S02]  /*36b90*/  IMAD.MOV.U32 R5, RZ, RZ, R7 ;  /* 0x000000ffff057224 */ /* 0x000fe400078e0007 */
[----:B----4-:R-:W4:Y:S04]  /*36ba0*/  LDL.LU R7, [R1+0x7c8] ;  /* 0x0007c80001077983 */ /* 0x010f280000300800 */
[----:B------:R-:W4:Y:S04]  /*36bb0*/  LDL.LU R0, [R1+0x990] ;  /* 0x0009900001007983 */ /* 0x000f280000300800 */
[----:B------:R1:W-:Y:S01]  /*36bc0*/  LDGSTS.E [R2+0x8008], desc[UR8][R4.64], P1 ;  /* 0x0800800004027fae */ /* 0x0003e20008921848 */
[----:B---3--:R-:W-:-:S04]  /*36bd0*/  IADD3 R172, P0, R172, UR4, RZ ;  /* 0x00000004acac7c10 */ /* 0x008fc8000ff1e0ff */
[----:B------:R-:W-:Y:S01]  /*36be0*/  IADD3.X R173, R173, UR6, RZ, P0, !PT ;  /* 0x00000006adad7c10 */ /* 0x000fe200087fe4ff */
[----:B------:R-:W-:Y:S03]  /*36bf0*/  STL [R1+0x7b8], R172 ;  /* 0x0007b8ac01007387 */ /* 0x000fe60000100800 */
[----:B-1----:R-:W-:Y:S01]  /*36c00*/  MOV R5, R173 ;  /* 0x000000ad00057202 */ /* 0x002fe20000000f00 */
[----:B------:R1:W-:Y:S01]  /*36c10*/  STL [R1+0x7b4], R173 ;  /* 0x0007b4ad01007387 */ /* 0x0003e20000100800 */
[----:B------:R-:W-:Y:S01]  /*36c20*/  IMAD.MOV.U32 R4, RZ, RZ, R172 ;  /* 0x000000ffff047224 */ /* 0x000fe200078e00ac */
[----:B------:R-:W-:-:S04]  /*36c30*/  UISETP.GT.AND UP1, UPT, UR16, 0x2b, UPT ;  /* 0x0000002b1000788c */ /* 0x000fc8000bf24270 */
[----:B------:R3:W-:Y:S04]  /*36c40*/  LDGSTS.E [R2+0xc008], desc[UR8][R4.64], P1 ;  /* 0x0c00800004027fae */ /* 0x0007e80008921848 */
[----:B-1----:R-:W4:Y:S04]  /*36c50*/  LDL.LU R173, [R1+0x7c4] ;  /* 0x0007c40001ad7983 */ /* 0x002f280000300800 */
[----:B------:R-:W4:Y:S01]  /*36c60*/  LDL.LU R172, [R1+0x98c] ;  /* 0x00098c0001ac7983 */ /* 0x000f220000300800 */
[----:B------:R-:W-:-:S04]  /*36c70*/  USEL UR12, URZ, 0x4, !UP1 ;  /* 0x000000043f0c7887 */ /* 0x000fc8000c800000 */
[----:B------:R-:W-:-:S06]  /*36c80*/  USEL UR12, UR12, URZ, !UP0 ;  /* 0x0000003f0c0c7287 */ /* 0x000fcc000c000000 */
[----:B------:R-:W-:Y:S02]  /*36c90*/  ISETP.NE.U32.AND P0, PT, RZ, UR12, PT ;  /* 0x0000000cff007c0c */ /* 0x000fe4000bf05070 */
[----:B--2---:R-:W-:-:S04]  /*36ca0*/  IADD3 R6, P1, R6, UR4, RZ ;  /* 0x0000000406067c10 */ /* 0x004fc8000ff3e0ff */
[----:B------:R-:W-:Y:S01]  /*36cb0*/  IADD3.X R176, R176, UR6, RZ, P1, !PT ;  /* 0x00000006b0b07c10 */ /* 0x000fe20008ffe4ff */
[----:B------:R-:W-:Y:S01]  /*36cc0*/  STL [R1+0x7c0], R6 ;  /* 0x0007c00601007387 */ /* 0x000fe20000100800 */
[----:B---3--:R-:W-:-:S03]  /*36cd0*/  IMAD.MOV.U32 R4, RZ, RZ, R6 ;  /* 0x000000ffff047224 */ /* 0x008fc600078e0006 */
        /* <DEDUP_REMOVED lines=9> */
[----:B------:R-:W-:Y:S02]  /*36d70*/  IADD3.X R173, R173, UR6, RZ, P2, !PT ;  /* 0x00000006adad7c10 */ /* 0x000fe400097fe4ff */
[----:B------:R-:W-:-:S03]  /*36d80*/  IADD3.X R172, R172, UR6, RZ, P3, !PT ;  /* 0x00000006acac7c10 */ /* 0x000fc60009ffe4ff */
[----:B------:R2:W-:Y:S04]  /*36d90*/  STL [R1+0x7c4], R173 ;  /* 0x0007c4ad01007387 */ /* 0x0005e80000100800 */
[----:B------:R-:W-:Y:S01]  /*36da0*/  STL [R1+0x990], R0 ;  /* 0x0009900001007387 */ /* 0x000fe20000100800 */
[----:B------:R-:W-:-:S03]  /*36db0*/  MOV R5, R173 ;  /* 0x000000ad00057202 */ /* 0x000fc60000000f00 */
[----:B-1----:R-:W4:Y:S04]  /*36dc0*/  LDL.LU R7, [R1+0x9a0] ;  /* 0x0009a00001077983 */ /* 0x002f280000300800 */
[----:B------:R1:W-:Y:S04]  /*36dd0*/  STL [R1+0x98c], R172 ;  /* 0x00098cac01007387 */ /* 0x0003e80000100800 */
[----:B--2---:R-:W2:Y:S01]  /*36de0*/  LDL.LU R173, [R1+0x99c] ;  /* 0x00099c0001ad7983 */ /* 0x004ea20000300800 */
[----:B------:R-:W-:-:S03]  /*36df0*/  UISETP.GT.AND UP1, UPT, UR16, 0x48, UPT ;  /* 0x000000481000788c */ /* 0x000fc6000bf24270 */
[----:B------:R1:W-:Y:S01]  /*36e00*/  LDGSTS.E [R2+0xc00c], desc[UR8][R4.64], P0 ;  /* 0x0c00c00004027fae */ /* 0x0003e20008121848 */
[----:B------:R-:W-:-:S04]  /*36e10*/  USEL UR12, URZ, 0x4, !UP1 ;  /* 0x000000043f0c7887 */ /* 0x000fc8000c800000 */
[----:B------:R-:W-:-:S06]  /*36e20*/  USEL UR12, UR12, URZ, !UP0 ;  /* 0x0000003f0c0c7287 */ /* 0x000fcc000c000000 */
[----:B------:R-:W-:Y:S01]  /*36e30*/  ISETP.NE.U32.AND P1, PT, RZ, UR12, PT ;  /* 0x0000000cff007c0c */ /* 0x000fe2000bf25070 */
[----:B-1----:R-:W-:Y:S02]  /*36e40*/  IMAD.MOV.U32 R4, RZ, RZ, R0 ;  /* 0x000000ffff047224 */ /* 0x002fe400078e0000 */
[----:B------:R-:W-:Y:S02]  /*36e50*/  IMAD.MOV.U32 R5, RZ, RZ, R172 ;  /* 0x000000ffff057224 */ /* 0x000fe400078e00ac */
[----:B------:R-:W2:Y:S04]  /*36e60*/  LDL.LU R172, [R1+0x9a8] ;  /* 0x0009a80001ac7983 */ /* 0x000ea80000300800 */
[----:B------:R-:W2:Y:S04]  /*36e70*/  LDL.LU R0, [R1+0x9b0] ;  /* 0x0009b00001007983 */ /* 0x000ea80000300800 */
[----:B------:R1:W-:Y:S01]  /*36e80*/  LDGSTS.E [R2+0x10000], desc[UR8][R4.64], P1 ;  /* 0x1000000004027fae */ /* 0x0003e20008921848 */
[----:B---3--:R-:W-:-:S04]  /*36e90*/  IADD3 R6, P0, R6, UR4, RZ ;  /* 0x0000000406067c10 */ /* 0x008fc8000ff1e0ff */
[----:B------:R-:W-:Y:S01]  /*36ea0*/  IADD3.X R176, R176, UR6, RZ, P0, !PT ;  /* 0x00000006b0b07c10 */ /* 0x000fe200087fe4ff */
[----:B-1----:R-:W-:-:S03]  /*36eb0*/  IMAD.MOV.U32 R4, RZ, RZ, R6 ;  /* 0x000000ffff047224 */ /* 0x002fc600078e0006 */
[----:B------:R-:W-:Y:S01]  /*36ec0*/  MOV R5, R176 ;  /* 0x000000b000057202 */ /* 0x000fe20000000f00 */
[----:B------:R-:W-:Y:S04]  /*36ed0*/  STL [R1+0x998], R6 ;  /* 0x0009980601007387 */ /* 0x000fe80000100800 */
[----:B------:R1:W-:Y:S04]  /*36ee0*/  STL [R1+0x994], R176 ;  /* 0x000994b001007387 */ /* 0x0003e80000100800 */
[----:B------:R3:W-:Y:S04]  /*36ef0*/  LDGSTS.E [R2+0x14000], desc[UR8][R4.64], P1 ;  /* 0x1400000004027fae */ /* 0x0007e80008921848 */
[----:B-1----:R-:W3:Y:S04]  /*36f00*/  LDL.LU R176, [R1+0x9a4] ;  /* 0x0009a40001b07983 */ /* 0x002ee80000300800 */
[----:B------:R-:W3:Y:S01]  /*36f10*/  LDL.LU R6, [R1+0x9ac] ;  /* 0x0009ac0001067983 */ /* 0x000ee20000300800 */
[----:B----4-:R-:W-:-:S04]  /*36f20*/  IADD3 R7, P1, R7, UR4, RZ ;  /* 0x0000000407077c10 */ /* 0x010fc8000ff3e0ff */
[----:B--2---:R-:W-:Y:S01]  /*36f30*/  IADD3.X R173, R173, UR6, RZ, P1, !PT ;  /* 0x00000006adad7c10 */ /* 0x004fe20008ffe4ff */
[----:B------:R-:W-:Y:S01]  /*36f40*/  STL [R1+0x9a0], R7 ;  /* 0x0009a00701007387 */ /* 0x000fe20000100800 */
[----:B---3--:R-:W-:-:S03]  /*36f50*/  IMAD.MOV.U32 R4, RZ, RZ, R7 ;  /* 0x000000ffff047224 */ /* 0x008fc600078e0007 */
[----:B------:R1:W-:Y:S01]  /*36f60*/  STL [R1+0x99c], R173 ;  /* 0x00099cad01007387 */ /* 0x0003e20000100800 */
[----:B------:R-:W-:-:S03]  /*36f70*/  IMAD.MOV.U32 R5, RZ, RZ, R173 ;  /* 0x000000ffff057224 */ /* 0x000fc600078e00ad */
[----:B-1----:R-:W2:Y:S04]  /*36f80*/  LDL.LU R173, [R1+0x9b4] ;  /* 0x0009b40001ad7983 */ /* 0x002ea80000300800 */
[----:B------:R-:W3:Y:S01]  /*36f90*/  LDL.LU R7, [R1+0x9b8] ;  /* 0x0009b80001077983 */ /* 0x000ee20000300800 */
[----:B------:R-:W-:-:S04]  /*36fa0*/  UISETP.GT.AND UP1, UPT, UR16, 0x49, UPT ;  /* 0x000000491000788c */ /* 0x000fc8000bf24270 */
[----:B------:R-:W-:-:S04]  /*36fb0*/  USEL UR12, URZ, 0x4, !UP1 ;  /* 0x000000043f0c7887 */ /* 0x000fc8000c800000 */
[----:B------:R-:W-:Y:S01]  /*36fc0*/  USEL UR12, UR12, URZ, !UP0 ;  /* 0x0000003f0c0c7287 */ /* 0x000fe2000c000000 */
[----:B------:R-:W-:-:S05]  /*36fd0*/  IADD3 R172, P2, R172, UR4, RZ ;  /* 0x00000004acac7c10 */ /* 0x000fca000ff5e0ff */
        /* <DEDUP_REMOVED lines=12> */
[----:B------:R-:W-:-:S03]  /*370a0*/  MOV R5, R176 ;  /* 0x000000b000057202 */ /* 0x000fc60000000f00 */
[----:B------:R4:W-:Y:S04]  /*370b0*/  STL [R1+0x9b0], R0 ;  /* 0x0009b00001007387 */ /* 0x0009e80000100800 */
[----:B------:R4:W-:Y:S04]  /*370c0*/  STL [R1+0x9ac], R6 ;  /* 0x0009ac0601007387 */ /* 0x0009e80000100800 */
[----:B------:R-:W2:Y:S04]  /*370d0*/  LDL.LU R177, [R1+0x9bc] ;  /* 0x0009bc0001b17983 */ /* 0x000ea80000300800 */
[----:B-1----:R-:W2:Y:S04]  /*370e0*/  LDL.LU R172, [R1+0x9c0] ;  /* 0x0009c00001ac7983 */ /* 0x002ea80000300800 */
[----:B------:R1:W-:Y:S02]  /*370f0*/  LDGSTS.E [R2+0x14004], desc[UR8][R4.64], P0 ;  /* 0x1400400004027fae */ /* 0x0003e40008121848 */
[----:B-1----:R-:W-:-:S02]  /*37100*/  IMAD.MOV.U32 R4, RZ, RZ, R0 ;  /* 0x000000ffff047224 */ /* 0x002fc400078e0000 */
        /* <DEDUP_REMOVED lines=9> */
[----:B-1----:R-:W-:-:S03]  /*371a0*/  MOV R5, R173 ;  /* 0x000000ad00057202 */ /* 0x002fc60000000f00 */
        /* <DEDUP_REMOVED lines=20> */
[----:B---3--:R-:W-:-:S04]  /*372f0*/  IADD3.X R176, R176, UR6, RZ, P2, !PT ;  /* 0x00000006b0b07c10 */ /* 0x008fc800097fe4ff */
[----:B------:R-:W-:Y:S01]  /*37300*/  MOV R5, R176 ;  /* 0x000000b000057202 */ /* 0x000fe20000000f00 */
[----:B------:R-:W-:Y:S01]  /*37310*/  STL [R1+0x9c4], R176 ;  /* 0x0009c4b001007387 */ /* 0x000fe20000100800 */
[----:B--2---:R-:W-:-:S03]  /*37320*/  IADD3.X R173, R173, UR6, RZ, P3, !PT ;  /* 0x00000006adad7c10 */ /* 0x004fc60009ffe4ff */
        /* <DEDUP_REMOVED lines=8> */
[----:B------:R-:W-:-:S06]  /*373b0*/  USEL UR12, UR12, URZ, !UP0 ;  /* 0x0000003f0c0c7287 */ /* 0x000fcc000c000000 */
[----:B------:R-:W-:Y:S02]  /*373c0*/  ISETP.NE.U32.AND P1, PT, RZ, UR12, PT ;  /* 0x0000000cff007c0c */ /* 0x000fe4000bf25070 */
[----:B------:R-:W-:Y:S01]  /*373d0*/  IADD3 R7, P0, R7, UR4, RZ ;  /* 0x0000000407077c10 */ /* 0x000fe2000ff1e0ff */
[----:B------:R-:W-:-:S04]  /*373e0*/  IMAD.MOV.U32 R5, RZ, RZ, R173 ;  /* 0x000000ffff057224 */ /* 0x000fc800078e00ad */
[----:B------:R-:W-:Y:S06]  /*373f0*/  STL [R1+0xb98], R7 ;  /* 0x000b980701007387 */ /* 0x000fec0000100800 */
[----:B------:R1:W-:Y:S02]  /*37400*/  LDGSTS.E [R2+0x18000], desc[UR8][R4.64], P1 ;  /* 0x1800000004027fae */ /* 0x0003e40008921848 */
[----:B-1----:R-:W-:Y:S01]  /*37410*/  IMAD.MOV.U32 R4, RZ, RZ, R7 ;  /* 0x000000ffff047224 */ /* 0x002fe200078e0007 */
[----:B----4-:R-:W-:-:S04]  /*37420*/  IADD3.X R172, R172, UR6, RZ, P0, !PT ;  /* 0x00000006acac7c10 */ /* 0x010fc800087fe4ff */
[----:B------:R-:W-:Y:S01]  /*37430*/  MOV R5, R172 ;  /* 0x000000ac00057202 */ /* 0x000fe20000000f00 */
[----:B------:R1:W-:Y:S04]  /*37440*/  STL [R1+0xb94], R172 ;  /* 0x000b94ac01007387 */ /* 0x0003e80000100800 */
        /* <DEDUP_REMOVED lines=10> */
[----:B------:R-:W3:Y:S01]  /*374f0*/  LDL.LU R173, [R1+0xbb8] ;  /* 0x000bb80001ad7983 */ /* 0x000ee20000300800 */
[----:B-1----:R-:W-:-:S03]  /*37500*/  IMAD.MOV.U32 R5, RZ, RZ, R6 ;  /* 0x000000ffff057224 */ /* 0x002fc600078e0006 */
[----:B------:R-:W3:Y:S01]  /*37510*/  LDL.LU R172, [R1+0xbbc] ;  /* 0x000bbc0001ac7983 */ /* 0x000ee20000300800 */
[----:B------:R-:W-:-:S03]  /*37520*/  IMAD.MOV.U32 R4, RZ, RZ, R0 ;  /* 0x000000ffff047224 */ /* 0x000fc600078e0000 */
[----:B------:R-:W3:Y:S04]  /*37530*/  LDL.LU R7, [R1+0xbc0] ;  /* 0x000bc00001077983 */ /* 0x000ee80000300800 */
        /* <DEDUP_REMOVED lines=11> */
[----:B----4-:R-:W-:-:S04]  /*375f0*/  IADD3 R190, P2, R190, UR4, RZ ;  /* 0x00000004bebe7c10 */ /* 0x010fc8000ff5e0ff */
[----:B------:R-:W-:Y:S01]  /*37600*/  IADD3.X R191, R191, UR6, RZ, P2, !PT ;  /* 0x00000006bfbf7c10 */ /* 0x000fe200097fe4ff */
[----:B-1----:R-:W-:-:S03]  /*37610*/  IMAD.MOV.U32 R4, RZ, RZ, R190 ;  /* 0x000000ffff047224 */ /* 0x002fc600078e00be */
[----:B------:R-:W-:Y:S02]  /*37620*/  MOV R5, R191 ;  /* 0x000000bf00057202 */ /* 0x000fe40000000f00 */
[----:B------:R-:W-:-:S03]  /*37630*/  IADD3 R177, P3, R177, UR4, RZ ;  /* 0x00000004b1b17c10 */ /* 0x000fc6000ff7e0ff */
[----:B------:R1:W-:Y:S01]  /*37640*/  LDGSTS.E [R2+0x1c004], desc[UR8][R4.64], P0 ;  /* 0x1c00400004027fae */ /* 0x0003e20008121848 */
[----:B------:R-:W-:Y:S01]  /*37650*/  IADD3.X R189, R189, UR6, RZ, P3, !PT ;  /* 0x00000006bdbd7c10 */ /* 0x000fe20009ffe4ff */
[----:B-1----:R-:W-:-:S04]  /*37660*/  IMAD.MOV.U32 R4, RZ, RZ, R177 ;  /* 0x000000ffff047224 */ /* 0x002fc800078e00b1 */
        /* <DEDUP_REMOVED lines=8> */
[----:B-1----:R-:W-:-:S03]  /*376f0*/  IMAD.MOV.U32 R4, RZ, RZ, R173 ;  /* 0x000000ffff047224 */ /* 0x002fc600078e00ad */
[----:B------:R-:W-:-:S05]  /*37700*/  MOV R5, R176 ;  /* 0x000000b000057202 */ /* 0x000fca0000000f00 */
[----:B------:R1:W-:Y:S01]  /*37710*/  LDGSTS.E [R2+0x1c008], desc[UR8][R4.64], P1 ;  /* 0x1c00800004027fae */ /* 0x0003e20008921848 */
[----:B------:R-:W-:Y:S02]  /*37720*/  IADD3 R7, P1, R7, UR4, RZ ;  /* 0x0000000407077c10 */ /* 0x000fe4000ff3e0ff */
[----:B--2---:R-:W-:Y:S02]  /*37730*/  IADD3 R0, P2, R0, UR4, RZ ;  /* 0x0000000400007c10 */ /* 0x004fe4000ff5e0ff */
[----:B------:R-:W-:Y:S01]  /*37740*/  IADD3.X R172, R172, UR6, RZ, P1, !PT ;  /* 0x00000006acac7c10 */ /* 0x000fe20008ffe4ff */
[----:B------:R-:W-:Y:S01]  /*37750*/  STL [R1+0xbb8], R173 ;  /* 0x000bb8ad01007387 */ /* 0x000fe20000100800 */
[----:B------:R-:W-:-:S03]  /*37760*/  IADD3.X R6, R6, UR6, RZ, P2, !PT ;  /* 0x0000000606067c10 */ /* 0x000fc600097fe4ff */
[----:B------:R-:W-:Y:S04]  /*37770*/  STL [R1+0xbb4], R176 ;  /* 0x000bb4b001007387 */ /* 0x000fe80000100800 */
[----:B------:R2:W-:Y:S01]  /*37780*/  STL [R1+0xbc0], R7 ;  /* 0x000bc00701007387 */ /* 0x0005e20000100800 */
[----:B-1----:R-:W-:-:S03]  /*37790*/  IMAD.MOV.U32 R4, RZ, RZ, R7 ;  /* 0x000000ffff047224 */ /* 0x002fc600078e0007 */
[----:B------:R1:W-:Y:S04]  /*377a0*/  STL [R1+0xbbc], R172 ;  /* 0x000bbcac01007387 */ /* 0x0003e80000100800 */
[----:B------:R-:W-:Y:S04]  /*377b0*/  STL [R1+0xbc8], R0 ;  /* 0x000bc80001007387 */ /* 0x000fe80000100800 */
[----:B------:R3:W-:Y:S04]  /*377c0*/  STL [R1+0xbc4], R6 ;  /* 0x000bc40601007387 */ /* 0x0007e80000100800 */
[----:B--2---:R-:W2:Y:S01]  /*377d0*/  LDL.LU R7, [R1+0x600] ;  /* 0x0006000001077983 */ /* 0x004ea20000300800 */
[----:B------:R-:W-:Y:S01]  /*377e0*/  UISETP.GT.AND UP1, UPT, UR16, 0x6b, UPT ;  /* 0x0000006b1000788c */ /* 0x000fe2000bf24270 */
[----:B------:R-:W-:Y:S01]  /*377f0*/  IMAD.MOV.U32 R5, RZ, RZ, R172 ;  /* 0x000000ffff057224 */ /* 0x000fe200078e00ac */
[----:B------:R-:W-:Y:S01]  /*37800*/  IADD3 R241, P1, R241, UR4, RZ ;  /* 0x00000004f1f17c10 */ /* 0x000fe2000ff3e0ff */
[----:B------:R-:W4:Y:S01]  /*37810*/  LDL.LU R173, [R1+0x604] ;  /* 0x0006040001ad7983 */ /* 0x000f220000300800 */
[----:B------:R-:W-:-:S02]  /*37820*/  USEL UR12, URZ, 0x4, !UP1 ;  /* 0x000000043f0c7887 */ /* 0x000fc4000c800000 */
[----:B------:R-:W-:Y:S01]  /*37830*/  IADD3.X R240, R240, UR6, RZ, P1, !PT ;  /* 0x00000006f0f07c10 */ /* 0x000fe20008ffe4ff */
[----:B-1----:R-:W4:Y:S01]  /*37840*/  LDL.LU R172, [R1+0x608] ;  /* 0x0006080001ac7983 */ /* 0x002f220000300800 */
[----:B------:R-:W-:-:S06]  /*37850*/  USEL UR12, UR12, URZ, !UP0 ;  /* 0x0000003f0c0c7287 */ /* 0x000fcc000c000000 */
[----:B------:R-:W-:Y:S01]  /*37860*/  ISETP.NE.U32.AND P0, PT, RZ, UR12, PT ;  /* 0x0000000cff007c0c */ /* 0x000fe2000bf05070 */
[----:B------:R-:W-:-:S04]  /*37870*/  UISETP.GT.AND UP1, UPT, UR16, 0xc, UPT ;  /* 0x0000000c1000788c */ /* 0x000fc8000bf24270 */
[----:B------:R-:W-:-:S04]  /*37880*/  USEL UR12, URZ, 0x4, !UP1 ;  /* 0x000000043f0c7887 */ /* 0x000fc8000c800000 */
[----:B------:R-:W-:-:S04]  /*37890*/  USEL UR12, UR12, URZ, !UP0 ;  /* 0x0000003f0c0c7287 */ /* 0x000fc8000c000000 */
[----:B------:R1:W-:Y:S01]  /*378a0*/  LDGSTS.E [R2+0x1800c], desc[UR8][R4.64], P0 ;  /* 0x1800c00004027fae */ /* 0x0003e20008121848 */
[----:B------:R-:W-:Y:S01]  /*378b0*/  IADD3 R243, P1, R243, UR4, RZ ;  /* 0x00000004f3f37c10 */ /* 0x000fe2000ff3e0ff */
[----:B-1----:R-:W-:Y:S01]  /*378c0*/  IMAD.MOV.U32 R4, RZ, RZ, R0 ;  /* 0x000000ffff047224 */ /* 0x002fe200078e0000 */
[----:B------:R-:W-:Y:S01]  /*378d0*/  MOV R5, R6 ;  /* 0x0000000600057202 */ /* 0x000fe20000000f00 */
[----:B------:R-:W-:Y:S01]  /*378e0*/  UISETP.GT.AND UP1, UPT, UR16, 0xd, UPT ;  /* 0x0000000d1000788c */ /* 0x000fe2000bf24270 */
[----:B------:R-:W-:Y:S01]  /*378f0*/  IADD3.X R242, R242, UR6, RZ, P1, !PT ;  /* 0x00000006f2f27c10 */ /* 0x000fe20008ffe4ff */
[----:B---3--:R-:W3:Y:S04]  /*37900*/  LDL.LU R6, [R1+0x7cc] ;  /* 0x0007cc0001067983 */ /* 0x008ee80000300800 */
[----:B------:R1:W-:Y:S01]  /*37910*/  LDGSTS.E [R2+0x1c00c], desc[UR8][R4.64], P0 ;  /* 0x1c00c00004027fae */ /* 0x0003e20008121848 */
[----:B------:R-:W-:Y:S01]  /*37920*/  ISETP.NE.U32.AND P0, PT, RZ, UR12, PT ;  /* 0x0000000cff007c0c */ /* 0x000fe2000bf05070 */
[----:B------:R-:W-:Y:S01]  /*37930*/  USEL UR12, URZ, 0x4, !UP1 ;  /* 0x000000043f0c7887 */ /* 0x000fe2000c800000 */
[----:B------:R-:W-:Y:S01]  /*37940*/  IADD3 R245, P1, R245, UR4, RZ ;  /* 0x00000004f5f57c10 */ /* 0x000fe2000ff3e0ff */
[----:B------:R-:W3:Y:S01]  /*37950*/  LDL.LU R0, [R1+0x7d0] ;  /* 0x0007d00001007983 */ /* 0x000ee20000300800 */
[----:B-1----:R-:W-:Y:S01]  /*37960*/  LOP3.LUT R2, R3, 0x30, RZ, 0x3c, !PT ;  /* 0x0000003003027812 */ /* 0x002fe200078e3cff */
[----:B------:R-:W-:-:S02]  /*37970*/  IMAD.MOV.U32 R4, RZ, RZ, R241 ;  /* 0x000000ffff047224 */ /* 0x000fc400078e00f1 */
[----:B------:R-:W-:Y:S02]  /*37980*/  IMAD.MOV.U32 R5, RZ, RZ, R240 ;  /* 0x000000ffff057224 */ /* 0x000fe400078e00f0 */
[----:B------:R-:W-:Y:S01]  /*37990*/  VIADD R2, R2, UR17 ;  /* 0x0000001102027c36 */ /* 0x000fe20008000000 */
[----:B------:R-:W-:-:S04]  /*379a0*/  USEL UR12, UR12, URZ, !UP0 ;  /* 0x0000003f0c0c7287 */ /* 0x000fc8000c000000 */
[----:B------:R1:W-:Y:S01]  /*379b0*/  LDGSTS.E [R2], desc[UR8][R4.64], P0 ;  /* 0x0000000004027fae */ /* 0x0003e20008121848 */
[----:B------:R-:W-:Y:S01]  /*379c0*/  UISETP.GT.AND UP1, UPT, UR16, 0xe, UPT ;  /* 0x0000000e1000788c */ /* 0x000fe2000bf24270 */
[----:B------:R-:W-:Y:S02]  /*379d0*/  IADD3.X R244, R244, UR6, RZ, P1, !PT ;  /* 0x00000006f4f47c10 */ /* 0x000fe40008ffe4ff */
[----:B-1----:R-:W-:Y:S01]  /*379e0*/  MOV R4, R243 ;  /* 0x000000f300047202 */ /* 0x002fe20000000f00 */
[----:B------:R-:W-:-:S05]  /*379f0*/  IMAD.MOV.U32 R5, RZ, RZ, R242 ;  /* 0x000000ffff057224 */ /* 0x000fca00078e00f2 */
[----:B------:R1:W-:Y:S01]  /*37a00*/  LDGSTS.E [R2+0x4000], desc[UR8][R4.64], P0 ;  /* 0x0400000004027fae */ /* 0x0003e20008121848 */
[----:B------:R-:W-:Y:S01]  /*37a10*/  ISETP.NE.U32.AND P0, PT, RZ, UR12, PT ;  /* 0x0000000cff007c0c */ /* 0x000fe2000bf05070 */
[----:B------:R-:W-:Y:S01]  /*37a20*/  USEL UR12, URZ, 0x4, !UP1 ;  /* 0x000000043f0c7887 */ /* 0x000fe2000c800000 */
[----:B------:R-:W-:-:S03]  /*37a30*/  IADD3 R247, P2, R247, UR4, RZ ;  /* 0x00000004f7f77c10 */ /* 0x000fc6000ff5e0ff */
[----:B------:R-:W-:Y:S01]  /*37a40*/  USEL UR12, UR12, URZ, !UP0 ;  /* 0x0000003f0c0c7287 */ /* 0x000fe2000c000000 */
[----:B------:R-:W-:Y:S01]  /*37a50*/  IADD3.X R246, R246, UR6, RZ, P2, !PT ;  /* 0x00000006f6f67c10 */ /* 0x000fe200097fe4ff */
[----:B-1----:R-:W-:Y:S02]  /*37a60*/  IMAD.MOV.U32 R4, RZ, RZ, R245 ;  /* 0x000000ffff047224 */ /* 0x002fe400078e00f5 */
[----:B------:R-:W-:Y:S01]  /*37a70*/  IMAD.MOV.U32 R5, RZ, RZ, R244 ;  /* 0x000000ffff057224 */ /* 0x000fe200078e00f4 */
[----:B------:R-:W-:Y:S02]  /*37a80*/  IADD3 R249, P3, R249, UR4, RZ ;  /* 0x00000004f9f97c10 */ /* 0x000fe4000ff7e0ff */
[----:B------:R-:W-:Y:S02]  /*37a90*/  ISETP.NE.U32.AND P1, PT, RZ, UR12, PT ;  /* 0x0000000cff007c0c */ /* 0x000fe4000bf25070 */
[----:B------:R1:W-:Y:S01]  /*37aa0*/  LDGSTS.E [R2+0x4], desc[UR8][R4.64], P0 ;  /* 0x0000400004027fae */ /* 0x0003e20008121848 */
[----:B------:R-:W-:-:S02]  /*37ab0*/  IADD3.X R248, R248, UR6, RZ, P3, !PT ;  /* 0x00000006f8f87c10 */ /* 0x000fc40009ffe4ff */
[----:B-1----:R-:W-:Y:S01]  /*37ac0*/  MOV R4, R247 ;  /* 0x000000f700047202 */ /* 0x002fe20000000f00 */
[----:B------:R-:W-:-:S05]  /*37ad0*/  IMAD.MOV.U32 R5, RZ, RZ, R246 ;  /* 0x000000ffff057224 */ /* 0x000fca00078e00f6 */
[----:B------:R1:W-:Y:S01]  /*37ae0*/  LDGSTS.E [R2+0x4004], desc[UR8][R4.64], P0 ;  /* 0x0400400004027fae */ /* 0x0003e20008121848 */
[----:B------:R-:W-:-:S04]  /*37af0*/  IADD3 R251, P0, R251, UR4, RZ ;  /* 0x00000004fbfb7c10 */ /* 0x000fc8000ff1e0ff */
[----:B------:R-:W-:Y:S01]  /*37b00*/  IADD3.X R250, R250, UR6, RZ, P0, !PT ;  /* 0x00000006fafa7c10 */ /* 0x000fe200087fe4ff */
[----:B-1----:R-:W-:Y:S02]  /*37b10*/  IMAD.MOV.U32 R4, RZ, RZ, R249 ;  /* 0x000000ffff047224 */ /* 0x002fe400078e00f9 */
[----:B------:R-:W-:-:S05]  /*37b20*/  IMAD.MOV.U32 R5, RZ, RZ, R248 ;  /* 0x000000ffff057224 */ /* 0x000fca00078e00f8 */
[----:B------:R1:W-:Y:S02]  /*37b30*/  LDGSTS.E [R2+0x8], desc[UR8][R4.64], P1 ;  /* 0x0000800004027fae */ /* 0x0003e40008921848 */
[----:B-1----:R-:W-:Y:S01]  /*37b40*/  MOV R4, R251 ;  /* 0x000000fb00047202 */ /* 0x002fe20000000f00 */
[----:B------:R-:W-:-:S05]  /*37b50*/  IMAD.MOV.U32 R5, RZ, RZ, R250 ;  /* 0x000000ffff057224 */ /* 0x000fca00078e00fa */
[----:B------:R1:W-:Y:S01]  /*37b60*/  LDGSTS.E [R2+0x4008], desc[UR8][R4.64], P1 ;  /* 0x0400800004027fae */ /* 0x0003e20008921848 */
[----:B--2---:R-:W-:-:S05]  /*37b70*/  IADD3 R7, P1, R7, UR4, RZ ;  /* 0x0000000407077c10 */ /* 0x004fca000ff3e0ff */
[----:B------:R2:W-:Y:S01]  /*37b80*/  STL [R1+0x600], R7 ;  /* 0x0006000701007387 */ /* 0x0005e20000100800 */
[----:B-1----:R-:W-:-:S03]  /*37b90*/  IMAD.MOV.U32 R4, RZ, RZ, R7 ;  /* 0x000000ffff047224 */ /* 0x002fc600078e0007 */
[----:B------:R-:W3:Y:S04]  /*37ba0*/  LDL.LU R176, [R1+0x7d4] ;  /* 0x0007d40001b07983 */ /* 0x000ee80000300800 */
[----:B--2---:R-:W2:Y:S01]  /*37bb0*/  LDL.LU R7, [R1+0x7d8] ;  /* 0x0007d80001077983 */ /* 0x004ea20000300800 */
[----:B------:R-:W-:-:S04]  /*37bc0*/  UISETP.GT.AND UP1, UPT, UR16, 0xf, UPT ;  /* 0x0000000f1000788c */ /* 0x000fc8000bf24270 */
[----:B------:R-:W-:-:S04]  /*37bd0*/  USEL UR12, URZ, 0x4, !UP1 ;  /* 0x000000043f0c7887 */ /* 0x000fc8000c800000 */
[----:B------:R-:W-:Y:S01]  /*37be0*/  USEL UR12, UR12, URZ, !UP0 ;  /* 0x0000003f0c0c7287 */ /* 0x000fe2000c000000 */
[----:B------:R-:W-:-:S05]  /*37bf0*/  IADD3.X R252, R252, UR6, RZ, P1, !PT ;  /* 0x00000006fcfc7c10 */ /* 0x000fca0008ffe4ff */
[----:B------:R-:W-:Y:S02]  /*37c00*/  ISETP.NE.U32.AND P0, PT, RZ, UR12, PT ;  /* 0x0000000cff007c0c */ /* 0x000fe4000bf05070 */
[----:B----4-:R-:W-:Y:S01]  /*37c10*/  IADD3 R172, P2, R172, UR4, RZ ;  /* 0x00000004acac7c10 */ /* 0x010fe2000ff5e0ff */
[----:B------:R-:W-:Y:S01]  /*37c20*/  UISETP.GT.AND UP1, UPT, UR16, 0x2c, UPT ;  /* 0x0000002c1000788c */ /* 0x000fe2000bf24270 */
[----:B------:R-:W-:Y:S02]  /*37c30*/  IMAD.MOV.U32 R5, RZ, RZ, R252 ;  /* 0x000000ffff057224 */ /* 0x000fe400078e00fc */
[----:B------:R-:W-:Y:S01]  /*37c40*/  IADD3.X R173, R173, UR6, RZ, P2, !PT ;  /* 0x00000006adad7c10 */ /* 0x000fe200097fe4ff */
[----:B------:R-:W-:Y:S01]  /*37c50*/  USEL UR12, URZ, 0x4, !UP1 ;  /* 0x000000043f0c7887 */ /* 0x000fe2000c800000 */
[----:B------:R1:W-:Y:S04]  /*37c60*/  STL [R1+0x608], R172 ;  /* 0x000608ac01007387 */ /* 0x0003e80000100800 */
[----:B------:R4:W-:Y:S01]  /*37c70*/  STL [R1+0x604], R173 ;  /* 0x000604ad01007387 */ /* 0x0009e20000100800 */
[----:B------:R-:W-:-:S03]  /*37c80*/  USEL UR12, UR12, URZ, !UP0 ;  /* 0x0000003f0c0c7287 */ /* 0x000fc6000c000000 */
[----:B------:R1:W-:Y:S01]  /*37c90*/  LDGSTS.E [R2+0xc], desc[UR8][R4.64], P0 ;  /* 0x0000c00004027fae */ /* 0x0003e20008121848 */
[----:B---3--:R-:W-:-:S04]  /*37ca0*/  IADD3 R0, P3, R0, UR4, RZ ;  /* 0x0000000400007c10 */ /* 0x008fc8000ff7e0ff */
[----:B------:R-:W-:Y:S01]  /*37cb0*/  IADD3.X R6, R6, UR6, RZ, P3, !PT ;  /* 0x0000000606067c10 */ /* 0x000fe20009ffe4ff */
[----:B------:R-:W-:Y:S01]  /*37cc0*/  STL [R1+0x7d0], R0 ;  /* 0x0007d00001007387 */ /* 0x000fe20000100800 */
[----:B-1----:R-:W-:-:S03]  /*37cd0*/  MOV R4, R172 ;  /* 0x000000ac00047202 */ /* 0x002fc60000000f00 */
[----:B------:R-:W3:Y:S01]  /*37ce0*/  LDL.LU R172, [R1+0x7e0] ;  /* 0x0007e00001ac7983 */ /* 0x000ee20000300800 */
[----:B------:R-:W-:-:S03]  /*37cf0*/  IMAD.MOV.U32 R5, RZ, RZ, R173 ;  /* 0x000000ffff057224 */ /* 0x000fc600078e00ad */
[----:B------:R1:W-:Y:S01]  /*37d00*/  STL [R1+0x7cc], R6 ;  /* 0x0007cc0601007387 */ /* 0x0003e20000100800 */
[----:B------:R-:W-:-:S03]  /*37d10*/  ISETP.NE.U32.AND P1, PT, RZ, UR12, PT ;  /* 0x0000000cff007c0c */ /* 0x000fc6000bf25070 */
[----:B----4-:R-:W4:Y:S04]  /*37d20*/  LDL.LU R173, [R1+0x7dc] ;  /* 0x0007dc0001ad7983 */ /* 0x010f280000300800 */
[----:B------:R1:W-:Y:S02]  /*37d30*/  LDGSTS.E [R2+0x400c], desc[UR8][R4.64], P0 ;  /* 0x0400c00004027fae */ /* 0x0003e40008121848 */
[----:B-1----:R-:W-:Y:S02]  /*37d40*/  IMAD.MOV.U32 R4, RZ, RZ, R0 ;  /* 0x000000ffff047224 */ /* 0x002fe400078e0000 */
[----:B------:R-:W-:Y:S02]  /*37d50*/  IMAD.MOV.U32 R5, RZ, RZ, R6 ;  /* 0x000000ffff057224 */ /* 0x000fe400078e0006 */
[----:B------:R-:W4:Y:S04]  /*37d60*/  LDL.LU R6, [R1+0x7e8] ;  /* 0x0007e80001067983 */ /* 0x000f280000300800 */
[----:B------:R-:W4:Y:S04]  /*37d70*/  LDL.LU R0, [R1+0x7f0] ;  /* 0x0007f00001007983 */ /* 0x000f280000300800 */
[----:B------:R1:W-:Y:S01]  /*37d80*/  LDGSTS.E [R2+0x8000], desc[UR8][R4.64], P1 ;  /* 0x0800000004027fae */ /* 0x0003e20008921848 */
[----:B--2---:R-:W-:-:S04]  /*37d90*/  IADD3 R7, P0, R7, UR4, RZ ;  /* 0x0000000407077c10 */ /* 0x004fc8000ff1e0ff */
[----:B------:R-:W-:Y:S01]  /*37da0*/  IADD3.X R176, R176, UR6, RZ, P0, !PT ;  /* 0x00000006b0b07c10 */ /* 0x000fe200087fe4ff */
[----:B------:R-:W-:Y:S04]  /*37db0*/  STL [R1+0x7d8], R7 ;  /* 0x0007d80701007387 */ /* 0x000fe80000100800 */
[----:B------:R2:W-:Y:S01]  /*37dc0*/  STL [R1+0x7d4], R176 ;  /* 0x0007d4b001007387 */ /* 0x0005e20000100800 */
[----:B-1----:R-:W-:Y:S01]  /*37dd0*/  IMAD.MOV.U32 R5, RZ, RZ, R176 ;  /* 0x000000ffff057224 */ /* 0x002fe200078e00b0 */
[----:B------:R-:W-:Y:S01]  /*37de0*/  MOV R4, R7 ;  /* 0x0000000700047202 */ /* 0x000fe20000000f00 */
[----:B------:R-:W-:-:S04]  /*37df0*/  UISETP.GT.AND UP1, UPT, UR16, 0x2d, UPT ;  /* 0x0000002d1000788c */ /* 0x000fc8000bf24270 */
[----:B------:R1:W-:Y:S04]  /*37e00*/  LDGSTS.E [R2+0xc000], desc[UR8][R4.64], P1 ;  /* 0x0c00000004027fae */ /* 0x0003e80008921848 */
[----:B--2---:R-:W2:Y:S04]  /*37e10*/  LDL.LU R176, [R1+0x7e4] ;  /* 0x0007e40001b07983 */ /* 0x004ea80000300800 */
[----:B------:R-:W2:Y:S01]  /*37e20*/  LDL.LU R7, [R1+0x7ec] ;  /* 0x0007ec0001077983 */ /* 0x000ea20000300800 */
[----:B------:R-:W-:-:S04]  /*37e30*/  USEL UR12, URZ, 0x4, !UP1 ;  /* 0x000000043f0c7887 */ /* 0x000fc8000c800000 */
[----:B------:R-:W-:Y:S01]  /*37e40*/  USEL UR12, UR12, URZ, !UP0 ;  /* 0x0000003f0c0c7287 */ /* 0x000fe2000c000000 */
[----:B---3--:R-:W-:-:S04]  /*37e50*/  IADD3 R172, P1, R172, UR4, RZ ;  /* 0x00000004acac7c10 */ /* 0x008fc8000ff3e0ff */
[----:B----4-:R-:W-:Y:S01]  /*37e60*/  IADD3.X R173, R173, UR6, RZ, P1, !PT ;  /* 0x00000006adad7c10 */ /* 0x010fe20008ffe4ff */
[----:B------:R-:W-:Y:S01]  /*37e70*/  STL [R1+0x7e0], R172 ;  /* 0x0007e0ac01007387 */ /* 0x000fe20000100800 */
[----:B-1----:R-:W-:-:S03]  /*37e80*/  IMAD.MOV.U32 R4, RZ, RZ, R172 ;  /* 0x000000ffff047224 */ /* 0x002fc600078e00ac */
[----:B------:R1:W-:Y:S01]  /*37e90*/  STL [R1+0x7dc], R173 ;  /* 0x0007dcad01007387 */ /* 0x0003e20000100800 */
[----:B------:R-:W-:Y:S01]  /*37ea0*/  IMAD.MOV.U32 R5, RZ, RZ, R173 ;  /* 0x000000ffff057224 */ /* 0x000fe200078e00ad */
[----:B------:R-:W-:Y:S02]  /*37eb0*/  ISETP.NE.U32.AND P0, PT, RZ, UR12, PT ;  /* 0x0000000cff007c0c */ /* 0x000fe4000bf05070 */
[----:B-1----:R-:W3:Y:S04]  /*37ec0*/  LDL.LU R173, [R1+0x7f4] ;  /* 0x0007f40001ad7983 */ /* 0x002ee80000300800 */
[----:B------:R-:W4:Y:S01]  /*37ed0*/  LDL.LU R172, [R1+0x7f8] ;  /* 0x0007f80001ac7983 */ /* 0x000f220000300800 */
[----:B------:R-:W-:-:S06]  /*37ee0*/  IADD3 R6, P2, R6, UR4, RZ ;  /* 0x0000000406067c10 */ /* 0x000fcc000ff5e0ff */
[----:B------:R1:W-:Y:S01]  /*37ef0*/  LDGSTS.E [R2+0x8004], desc[UR8][R4.64], P0 ;  /* 0x0800400004027fae */ /* 0x0003e20008121848 */
[----:B------:R-:W-:-:S03]  /*37f00*/  IADD3 R0, P3, R0, UR4, RZ ;  /* 0x0000000400007c10 */ /* 0x000fc6000ff7e0ff */
[----:B------:R2:W-:Y:S01]  /*37f10*/  STL [R1+0x7e8], R6 ;  /* 0x0007e80601007387 */ /* 0x0005e20000100800 */
[----:B-1----:R-:W-:Y:S02]  /*37f20*/  MOV R4, R6 ;  /* 0x0000000600047202 */ /* 0x002fe40000000f00 */
[----:B--2---:R-:W-:Y:S02]  /*37f30*/  IADD3.X R176, R176, UR6, RZ, P2, !PT ;  /* 0x00000006b0b07c10 */ /* 0x004fe400097fe4ff */
[----:B------:R-:W-:-:S03]  /*37f40*/  IADD3.X R7, R7, UR6, RZ, P3, !PT ;  /* 0x0000000607077c10 */ /* 0x000fc60009ffe4ff */
[----:B------:R1:W-:Y:S04]  /*37f50*/  STL [R1+0x7e4], R176 ;  /* 0x0007e4b001007387 */ /* 0x0003e80000100800 */
[----:B------:R-:W-:Y:S01]  /*37f60*/  STL [R1+0x7f0], R0 ;  /* 0x0007f00001007387 */ /* 0x000fe20000100800 */
[----:B------:R-:W-:-:S03]  /*37f70*/  IMAD.MOV.U32 R5, RZ, RZ, R176 ;  /* 0x000000ffff057224 */ /* 0x000fc600078e00b0 */
[----:B------:R-:W2:Y:S04]  /*37f80*/  LDL.LU R6, [R1+0x800] ;  /* 0x0008000001067983 */ /* 0x000ea80000300800 */
[----:B------:R3:W-:Y:S04]  /*37f90*/  STL [R1+0x7ec], R7 ;  /* 0x0007ec0701007387 */ /* 0x0007e80000100800 */
[----:B-1----:R-:W2:Y:S01]  /*37fa0*/  LDL.LU R176, [R1+0x7fc] ;  /* 0x0007fc0001b07983 */ /* 0x002ea20000300800 */
[----:B------:R-:W-:-:S03]  /*37fb0*/  UISETP.GT.AND UP1, UPT, UR16, 0x2e, UPT ;  /* 0x0000002e1000788c */ /* 0x000fc6000bf24270 */
[----:B------:R1:W-:Y:S01]  /*37fc0*/  LDGSTS.E [R2+0xc004], desc[UR8][R4.64], P0 ;  /* 0x0c00400004027fae */ /* 0x0003e20008121848 */
[----:B------:R-:W-:-:S04]  /*37fd0*/  USEL UR12, URZ, 0x4, !UP1 ;  /* 0x000000043f0c7887 */ /* 0x000fc8000c800000 */
[----:B------:R-:W-:-:S06]  /*37fe0*/  USEL UR12, UR12, URZ, !UP0 ;  /* 0x0000003f0c0c7287 */ /* 0x000fcc000c000000 */
[----:B------:R-:W-:Y:S01]  /*37ff0*/  ISETP.NE.U32.AND P1, PT, RZ, UR12, PT ;  /* 0x0000000cff007c0c */ /* 0x000fe2000bf25070 */
[----:B-1----:R-:W-:Y:S02]  /*38000*/  IMAD.MOV.U32 R4, RZ, RZ, R0 ;  /* 0x000000ffff047224 */ /* 0x002fe400078e0000 */
[----:B------:R-:W-:Y:S02]  /*38010*/  IMAD.MOV.U32 R5, RZ, RZ, R7 ;  /* 0x000000ffff057224 */ /* 0x000fe400078e0007 */
[----:B---3--:R-:W3:Y:S04]  /*38020*/  LDL.LU R7, [R1+0x808] ;  /* 0x0008080001077983 */ /* 0x008ee80000300800 */
[----:B------:R-:W3:Y:S04]  /*38030*/  LDL.LU R0, [R1+0x9d0] ;  /* 0x0009d00001007983 */ /* 0x000ee80000300800 */
[----:B------:R1:W-:Y:S01]  /*38040*/  LDGSTS.E [R2+0x8008], desc[UR8][R4.64], P1 ;  /* 0x0800800004027fae */ /* 0x0003e20008921848 */
[----:B----4-:R-:W-:-:S04]  /*38050*/  IADD3 R172, P0, R172, UR4, RZ ;  /* 0x00000004acac7c10 */ /* 0x010fc8000ff1e0ff */
[----:B------:R-:W-:Y:S01]  /*38060*/  IADD3.X R173, R173, UR6, RZ, P0, !PT ;  /* 0x00000006adad7c10 */ /* 0x000fe200087fe4ff */
[----:B------:R-:W-:Y:S04]  /*38070*/  STL [R1+0x7f8], R172 ;  /* 0x0007f8ac01007387 */ /* 0x000fe80000100800 */
[----:B------:R4:W-:Y:S01]  /*38080*/  STL [R1+0x7f4], R173 ;  /* 0x0007f4ad01007387 */ /* 0x0009e20000100800 */
[----:B-1----:R-:W-:Y:S01]  /*38090*/  IMAD.MOV.U32 R5, RZ, RZ, R173 ;  /* 0x000000ffff057224 */ /* 0x002fe200078e00ad */
[----:B------:R-:W-:-:S05]  /*380a0*/  MOV R4, R172 ;  /* 0x000000ac00047202 */ /* 0x000fca0000000f00 */
[----:B------:R1:W-:Y:S04]  /*380b0*/  LDGSTS.E [R2+0xc008], desc[UR8][R4.64], P1 ;  /* 0x0c00800004027fae */ /* 0x0003e80008921848 */
[----:B----4-:R-:W4:Y:S04]  /*380c0*/  LDL.LU R173, [R1+0x804] ;  /* 0x0008040001ad7983 */ /* 0x010f280000300800 */
[----:B------:R-:W4:Y:S01]  /*380d0*/  LDL.LU R172, [R1+0x9cc] ;  /* 0x0009cc0001ac7983 */ /* 0x000f220000300800 */
[----:B--2---:R-:W-:-:S04]  /*380e0*/  IADD3 R6, P1, R6, UR4, RZ ;  /* 0x0000000406067c10 */ /* 0x004fc8000ff3e0ff */
[----:B------:R-:W-:Y:S01]  /*380f0*/  IADD3.X R176, R176, UR6, RZ, P1, !PT ;  /* 0x00000006b0b07c10 */ /* 0x000fe20008ffe4ff */
[----:B------:R-:W-:Y:S01]  /*38100*/  STL [R1+0x800], R6 ;  /* 0x0008000601007387 */ /* 0x000fe20000100800 */
[----:B-1----:R-:W-:-:S03]  /*38110*/  IMAD.MOV.U32 R4, RZ, RZ, R6 ;  /* 0x000000ffff047224 */ /* 0x002fc600078e0006 */
[----:B------:R1:W-:Y:S01]  /*38120*/  STL [R1+0x7fc], R176 ;  /* 0x0007fcb001007387 */ /* 0x0003e20000100800 */
[----:B------:R-:W-:-:S03]  /*38130*/  IMAD.MOV.U32 R5, RZ, RZ, R176 ;  /* 0x000000ffff057224 */ /* 0x000fc600078e00b0 */
[----:B-1----:R-:W2:Y:S04]  /*38140*/  LDL.LU R176, [R1+0x9d4] ;  /* 0x0009d40001b07983 */ /* 0x002ea80000300800 */
[----:B------:R-:W2:Y:S01]  /*38150*/  LDL.LU R6, [R1+0x9d8] ;  /* 0x0009d80001067983 */ /* 0x000ea20000300800 */
[----:B------:R-:W-:-:S04]  /*38160*/  UISETP.GT.AND UP1, UPT, UR16, 0x2f, UPT ;  /* 0x0000002f1000788c */ /* 0x000fc8000bf24270 */
[----:B------:R-:W-:-:S04]  /*38170*/  USEL UR12, URZ, 0x4, !UP1 ;  /* 0x000000043f0c7887 */ /* 0x000fc8000c800000 */
[----:B------:R-:W-:Y:S01]  /*38180*/  USEL UR12, UR12, URZ, !UP0 ;  /* 0x0000003f0c0c7287 */ /* 0x000fe2000c000000 */
[----:B---3--:R-:W-:-:S05]  /*38190*/  IADD3 R7, P2, R7, UR4, RZ ;  /* 0x0000000407077c10 */ /* 0x008fca000ff5e0ff */
[----:B------:R-:W-:Y:S01]  /*381a0*/  ISETP.NE.U32.AND P0, PT, RZ, UR12, PT ;  /* 0x0000000cff007c0c */ /* 0x000fe2000bf05070 */
[----:B------:R-:W-:Y:S01]  /*381b0*/  UISETP.GT.AND UP1, UPT, UR16, 0x4c, UPT ;  /* 0x0000004c1000788c */ /* 0x000fe2000bf24270 */
[----:B------:R-:W-:Y:S01]  /*381c0*/  IADD3 R0, P3, R0, UR4, RZ ;  /* 0x0000000400007c10 */ /* 0x000fe2000ff7e0ff */
[----:B------:R1:W-:Y:S02]  /*381d0*/  STL [R1+0x808], R7 ;  /* 0x0008080701007387 */ /* 0x0003e40000100800 */
[----:B------:R-:W-:-:S04]  /*381e0*/  USEL UR12, URZ, 0x4, !UP1 ;  /* 0x000000043f0c7887 */ /* 0x000fc8000c800000 */
[----:B------:R-:W-:-:S04]  /*381f0*/  USEL UR12, UR12, URZ, !UP0 ;  /* 0x0000003f0c0c7287 */ /* 0x000fc8000c000000 */
[----:B------:R3:W-:Y:S01]  /*38200*/  LDGSTS.E [R2+0x800c], desc[UR8][R4.64], P0 ;  /* 0x0800c00004027fae */ /* 0x0007e20008121848 */
[----:B----4-:R-:W-:Y:S02]  /*38210*/  IADD3.X R173, R173, UR6, RZ, P2, !PT ;  /* 0x00000006adad7c10 */ /* 0x010fe400097fe4ff */
[----:B------:R-:W-:-:S03]  /*38220*/  IADD3.X R172, R172, UR6, RZ, P3, !PT ;  /* 0x00000006acac7c10 */ /* 0x000fc60009ffe4ff */
[----:B------:R4:W-:Y:S01]  /*38230*/  STL [R1+0x804], R173 ;  /* 0x000804ad01007387 */ /* 0x0009e20000100800 */
[----:B---3--:R-:W-:-:S03]  /*38240*/  MOV R4, R7 ;  /* 0x0000000700047202 */ /* 0x008fc60000000f00 */
[----:B------:R-:W-:Y:S01]  /*38250*/  STL [R1+0x9d0], R0 ;  /* 0x0009d00001007387 */ /* 0x000fe20000100800 */
[----:B------:R-:W-:-:S03]  /*38260*/  IMAD.MOV.U32 R5, RZ, RZ, R173 ;  /* 0x000000ffff057224 */ /* 0x000fc600078e00ad */
[----:B-1----:R-:W3:Y:S04]  /*38270*/  LDL.LU R7, [R1+0x9e0] ;  /* 0x0009e00001077983 */ /* 0x002ee80000300800 */
        /* <DEDUP_REMOVED lines=11> */
[----:B------:R-:W-:Y:S01]  /*38330*/  STL [R1+0x9d8], R6 ;  /* 0x0009d80601007387 */ /* 0x000fe20000100800 */
[----:B-1----:R-:W-:-:S03]  /*38340*/  MOV R4, R6 ;  /* 0x0000000600047202 */ /* 0x002fc60000000f00 */
[----:B------:R1:W-:Y:S01]  /*38350*/  STL [R1+0x9d4], R176 ;  /* 0x0009d4b001007387 */ /* 0x0003e20000100800 */
[----:B------:R-:W-:Y:S01]  /*38360*/  IMAD.MOV.U32 R5, RZ, RZ, R176 ;  /* 0x000000ffff057224 */ /* 0x000fe200078e00b0 */
[----:B------:R-:W-:-:S04]  /*38370*/  UISETP.GT.AND UP1, UPT, UR16, 0x4d, UPT ;  /* 0x0000004d1000788c */ /* 0x000fc8000bf24270 */
[----:B------:R2:W-:Y:S04]  /*38380*/  LDGSTS.E [R2+0x14000], desc[UR8][R4.64], P1 ;  /* 0x1400000004027fae */ /* 0x0005e80008921848 */
[----:B-1----:R-:W2:Y:S04]  /*38390*/  LDL.LU R176, [R1+0x9e4] ;  /* 0x0009e40001b07983 */ /* 0x002ea80000300800 */
[----:B------:R-:W2:Y:S01]  /*383a0*/  LDL.LU R6, [R1+0x9ec] ;  /* 0x0009ec0001067983 */ /* 0x000ea20000300800 */
[----:B------:R-:W-:-:S04]  /*383b0*/  USEL UR12, URZ, 0x4, !UP1 ;  /* 0x000000043f0c7887 */ /* 0x000fc8000c800000 */
[----:B------:R-:W-:Y:S01]  /*383c0*/  USEL UR12, UR12, URZ, !UP0 ;  /* 0x0000003f0c0c7287 */ /* 0x000fe2000c000000 */
[----:B---3--:R-:W-:-:S04]  /*383d0*/  IADD3 R7, P1, R7, UR4, RZ ;  /* 0x0000000407077c10 */ /* 0x008fc8000ff3e0ff */
[----:B----4-:R-:W-:Y:S01]  /*383e0*/  IADD3.X R173, R173, UR6, RZ, P1, !PT ;  /* 0x00000006adad7c10 */ /* 0x010fe20008ffe4ff */
[----:B------:R-:W-:Y:S01]  /*383f0*/  STL [R1+0x9e0], R7 ;  /* 0x0009e00701007387 */ /* 0x000fe20000100800 */
[----:B--2---:R-:W-:-:S03]  /*38400*/  IMAD.MOV.U32 R4, RZ, RZ, R7 ;  /* 0x000000ffff047224 */ /* 0x004fc600078e0007 */
[----:B------:R1:W-:Y:S01]  /*38410*/  STL [R1+0x9dc], R173 ;  /* 0x0009dcad01007387 */ /* 0x0003e20000100800 */
[----:B------:R-:W-:Y:S01]  /*38420*/  IMAD.MOV.U32 R5, RZ, RZ, R173 ;  /* 0x000000ffff057224 */ /* 0x000fe200078e00ad */
[----:B------:R-:W-:Y:S02]  /*38430*/  ISETP.NE.U32.AND P0, PT, RZ, UR12, PT ;  /* 0x0000000cff007c0c */ /* 0x000fe4000bf05070 */
[----:B-1----:R-:W2:Y:S04]  /*38440*/  LDL.LU R173, [R1+0x9f4] ;  /* 0x0009f40001ad7983 */ /* 0x002ea80000300800 */
[----:B------:R-:W3:Y:S01]  /*38450*/  LDL.LU R7, [R1+0x9f8] ;  /* 0x0009f80001077983 */ /* 0x000ee20000300800 */
[----:B------:R-:W-:-:S06]  /*38460*/  IADD3 R172, P2, R172, UR4, RZ ;  /* 0x00000004acac7c10 */ /* 0x000fcc000ff5e0ff */
[----:B------:R1:W-:Y:S01]  /*38470*/  LDGSTS.E [R2+0x10004], desc[UR8][R4.64], P0 ;  /* 0x1000400004027fae */ /* 0x0003e20008121848 */
[----:B------:R-:W-:-:S03]  /*38480*/  IADD3 R0, P3, R0, UR4, RZ ;  /* 0x0000000400007c10 */ /* 0x000fc6000ff7e0ff */
[----:B------:R4:W-:Y:S01]  /*38490*/  STL [R1+0x9e8], R172 ;  /* 0x0009e8ac01007387 */ /* 0x0009e20000100800 */
[----:B-1----:R-:W-:Y:S02]  /*384a0*/  MOV R4, R172 ;  /* 0x000000ac00047202 */ /* 0x002fe40000000f00 */
[----:B------:R-:W-:Y:S02]  /*384b0*/  IADD3.X R176, R176, UR6, RZ, P2, !PT ;  /* 0x00000006b0b07c10 */ /* 0x000fe400097fe4ff */
[----:B------:R-:W-:-:S03]  /*384c0*/  IADD3.X R6, R6, UR6, RZ, P3, !PT ;  /* 0x0000000606067c10 */ /* 0x000fc60009ffe4ff */
[----:B------:R-:W-:Y:S04]  /*384d0*/  STL [R1+0x9e4], R176 ;  /* 0x0009e4b001007387 */ /* 0x000fe80000100800 */
[----:B------:R1:W-:Y:S04]  /*384e0*/  STL [R1+0x9f0], R0 ;  /* 0x0009f00001007387 */ /* 0x0003e80000100800 */
[----:B------:R1:W-:Y:S04]  /*384f0*/  STL [R1+0x9ec], R6 ;  /* 0x0009ec0601007387 */ /* 0x0003e80000100800 */
[----:B------:R-:W2:Y:S04]  /*38500*/  LDL.LU R177, [R1+0x9fc] ;  /* 0x0009fc0001b17983 */ /* 0x000ea80000300800 */
[----:B----4-:R-:W4:Y:S01]  /*38510*/  LDL.LU R172, [R1+0xa00] ;  /* 0x000a000001ac7983 */ /* 0x010f220000300800 */
[----:B------:R-:W-:-:S04]  /*38520*/  UISETP.GT.AND UP1, UPT, UR16, 0x4e, UPT ;  /* 0x0000004e1000788c */ /* 0x000fc8000bf24270 */
[----:B------:R-:W-:Y:S01]  /*38530*/  USEL UR12, URZ, 0x4, !UP1 ;  /* 0x000000043f0c7887 */ /* 0x000fe2000c800000 */
[----:B------:R-:W-:-:S03]  /*38540*/  IMAD.MOV.U32 R5, RZ, RZ, R176 ;  /* 0x000000ffff057224 */ /* 0x000fc600078e00b0 */
[----:B------:R-:W-:Y:S02]  /*38550*/  USEL UR12, UR12, URZ, !UP0 ;  /* 0x0000003f0c0c7287 */ /* 0x000fe4000c000000 */
[----:B------:R1:W-:Y:S04]  /*38560*/  LDGSTS.E [R2+0x14004], desc[UR8][R4.64], P0 ;  /* 0x1400400004027fae */ /* 0x0003e80008121848 */
[----:B------:R-:W-:Y:S01]  /*38570*/  ISETP.NE.U32.AND P1, PT, RZ, UR12, PT ;  /* 0x0000000cff007c0c */ /* 0x000fe2000bf25070 */
[----:B-1----:R-:W-:Y:S02]  /*38580*/  IMAD.MOV.U32 R4, RZ, RZ, R0 ;  /* 0x000000ffff047224 */ /* 0x002fe400078e0000 */
[----:B------:R-:W-:Y:S01]  /*38590*/  IMAD.MOV.U32 R5, RZ, RZ, R6 ;  /* 0x000000ffff057224 */ /* 0x000fe200078e0006 */
[----:B------:R-:W4:Y:S04]  /*385a0*/  LDL.LU R0, [R1+0xa08] ;  /* 0x000a080001007983 */ /* 0x000f280000300800 */
[----:B------:R-:W4:Y:S01]  /*385b0*/  LDL.LU R6, [R1+0xbd0] ;  /* 0x000bd00001067983 */ /* 0x000f220000300800 */
[----:B---3--:R-:W-:-:S04]  /*385c0*/  IADD3 R7, P0, R7, UR4, RZ ;  /* 0x0000000407077c10 */ /* 0x008fc8000ff1e0ff */
[----:B------:R1:W-:Y:S01]  /*385d0*/  LDGSTS.E [R2+0x10008], desc[UR8][R4.64], P1 ;  /* 0x1000800004027fae */ /* 0x0003e20008921848 */
[----:B--2---:R-:W-:-:S03]  /*385e0*/  IADD3.X R173, R173, UR6, RZ, P0, !PT ;  /* 0x00000006adad7c10 */ /* 0x004fc600087fe4ff */
[----:B------:R-:W-:Y:S04]  /*385f0*/  STL [R1+0x9f8], R7 ;  /* 0x0009f80701007387 */ /* 0x000fe80000100800 */
[----:B------:R2:W-:Y:S04]  /*38600*/  STL [R1+0x9f4], R173 ;  /* 0x0009f4ad01007387 */ /* 0x0005e80000100800 */
[----:B------:R-:W3:Y:S01]  /*38610*/  LDL.LU R176, [R1+0xa04] ;  /* 0x000a040001b07983 */ /* 0x000ee20000300800 */
[----:B-1----:R-:W-:Y:S01]  /*38620*/  MOV R4, R7 ;  /* 0x0000000700047202 */ /* 0x002fe20000000f00 */
[----:B------:R-:W-:-:S02]  /*38630*/  IMAD.MOV.U32 R5, RZ, RZ, R173 ;  /* 0x000000ffff057224 */ /* 0x000fc400078e00ad */
[----:B--2---:R-:W2:Y:S04]  /*38640*/  LDL.LU R173, [R1+0xbcc] ;  /* 0x000bcc0001ad7983 */ /* 0x004ea80000300800 */
[----:B------:R1:W-:Y:S04]  /*38650*/  LDGSTS.E [R2+0x14008], desc[UR8][R4.64], P1 ;  /* 0x1400800004027fae */ /* 0x0003e80008921848 */
[----:B------:R-:W2:Y:S01]  /*38660*/  LDL.LU R7, [R1+0xbd8] ;  /* 0x000bd80001077983 */ /* 0x000ea20000300800 */
[----:B----4-:R-:W-:-:S04]  /*38670*/  IADD3 R172, P1, R172, UR4, RZ ;  /* 0x00000004acac7c10 */ /* 0x010fc8000ff3e0ff */
[----:B------:R-:W-:Y:S01]  /*38680*/  IADD3.X R177, R177, UR6, RZ, P1, !PT ;  /* 0x00000006b1b17c10 */ /* 0x000fe20008ffe4ff */
[----:B------:R4:W-:Y:S01]  /*38690*/  STL [R1+0xa00], R172 ;  /* 0x000a00ac01007387 */ /* 0x0009e20000100800 */
[----:B-1----:R-:W-:-:S03]  /*386a0*/  IMAD.MOV.U32 R4, RZ, RZ, R172 ;  /* 0x000000ffff047224 */ /* 0x002fc600078e00ac */
[----:B------:R-:W-:Y:S04]  /*386b0*/  STL [R1+0x9fc], R177 ;  /* 0x0009fcb101007387 */ /* 0x000fe80000100800 */
[----:B----4-:R-:W4:Y:S01]  /*386c0*/  LDL.LU R172, [R1+0xbd4] ;  /* 0x000bd40001ac7983 */ /* 0x010f220000300800 */
[----:B------:R-:W-:-:S04]  /*386d0*/  UISETP.GT.AND UP1, UPT, UR16, 0x4f, UPT ;  /* 0x0000004f1000788c */ /* 0x000fc8000bf24270 */
[----:B------:R-:W-:-:S04]  /*386e0*/  USEL UR12, URZ, 0x4, !UP1 ;  /* 0x000000043f0c7887 */ /* 0x000fc8000c800000 */
[----:B------:R-:W-:-:S06]  /*386f0*/  USEL UR12, UR12, URZ, !UP0 ;  /* 0x0000003f0c0c7287 */ /* 0x000fcc000c000000 */
[----:B------:R-:W-:Y:S02]  /*38700*/  ISETP.NE.U32.AND P0, PT, RZ, UR12, PT ;  /* 0x0000000cff007c0c */ /* 0x000fe4000bf05070 */
[----:B------:R-:W-:Y:S01]  /*38710*/  IADD3 R0, P2, R0, UR4, RZ ;  /* 0x0000000400007c10 */ /* 0x000fe2000ff5e0ff */
[----:B------:R-:W-:Y:S01]  /*38720*/  UISETP.GT.AND UP1, UPT, UR16, 0x6c, UPT ;  /* 0x0000006c1000788c */ /* 0x000fe2000bf24270 */
[----:B------:R-:W-:Y:S01]  /*38730*/  IMAD.MOV.U32 R5, RZ, RZ, R177 ;  /* 0x000000ffff057224 */ /* 0x000fe200078e00b1 */
[----:B------:R-:W-:Y:S02]  /*38740*/  IADD3 R6, P3, R6, UR4, RZ ;  /* 0x0000000406067c10 */ /* 0x000fe4000ff7e0ff */
[----:B------:R-:W-:Y:S01]  /*38750*/  USEL UR12, URZ, 0x4, !UP1 ;  /* 0x000000043f0c7887 */ /* 0x000fe2000c800000 */
[----:B------:R1:W-:Y:S01]  /*38760*/  STL [R1+0xa08], R0 ;  /* 0x000a080001007387 */ /* 0x0003e20000100800 */
[----:B---3--:R-:W-:-:S04]  /*38770*/  IADD3.X R176, R176, UR6, RZ, P2, !PT ;  /* 0x00000006b0b07c10 */ /* 0x008fc800097fe4ff */
[----:B------:R3:W-:Y:S01]  /*38780*/  LDGSTS.E [R2+0x1000c], desc[UR8][R4.64], P0 ;  /* 0x1000c00004027fae */ /* 0x0007e20008121848 */
[----:B------:R-:W-:-:S03]  /*38790*/  USEL UR12, UR12, URZ, !UP0 ;  /* 0x0000003f0c0c7287 */ /* 0x000fc6000c000000 */
[----:B------:R-:W-:Y:S01]  /*387a0*/  STL [R1+0xa04], R176 ;  /* 0x000a04b001007387 */ /* 0x000fe20000100800 */
[----:B--2---:R-:W-:-:S03]  /*387b0*/  IADD3.X R173, R173, UR6, RZ, P3, !PT ;  /* 0x00000006adad7c10 */ /* 0x004fc60009ffe4ff */
[----:B------:R2:W-:Y:S01]  /*387c0*/  STL [R1+0xbd0], R6 ;  /* 0x000bd00601007387 */ /* 0x0005e20000100800 */
[----:B---3--:R-:W-:Y:S01]  /*387d0*/  MOV R4, R0 ;  /* 0x0000000000047202 */ /* 0x008fe20000000f00 */
[----:B------:R-:W-:Y:S02]  /*387e0*/  IMAD.MOV.U32 R5, RZ, RZ, R176 ;  /* 0x000000ffff057224 */ /* 0x000fe400078e00b0 */
[----:B-1----:R-:W3:Y:S01]  /*387f0*/  LDL.LU R0, [R1+0xbe0] ;  /* 0x000be00001007983 */ /* 0x002ee20000300800 */
[----:B------:R-:W-:-:S03]  /*38800*/  ISETP.NE.U32.AND P1, PT, RZ, UR12, PT ;  /* 0x0000000cff007c0c */ /* 0x000fc6000bf25070 */
[----:B------:R1:W-:Y:S04]  /*38810*/  LDGSTS.E [R2+0x1400c], desc[UR8][R4.64], P0 ;  /* 0x1400c00004027fae */ /* 0x0003e80008121848 */
[----:B------:R-:W-:Y:S01]  /*38820*/  STL [R1+0xbcc], R173 ;  /* 0x000bccad01007387 */ /* 0x000fe20000100800 */
[----:B------:R-:W-:Y:S01]  /*38830*/  IADD3 R7, P0, R7, UR4, RZ ;  /* 0x0000000407077c10 */ /* 0x000fe2000ff1e0ff */
[----:B-1----:R-:W-:Y:S02]  /*38840*/  IMAD.MOV.U32 R4, RZ, RZ, R6 ;  /* 0x000000ffff047224 */ /* 0x002fe400078e0006 */
[----:B--2---:R-:W2:Y:S01]  /*38850*/  LDL.LU R6, [R1+0xbdc] ;  /* 0x000bdc0001067983 */ /* 0x004ea20000300800 */
[----:B------:R-:W-:-:S03]  /*38860*/  IMAD.MOV.U32 R5, RZ, RZ, R173 ;  /* 0x000000ffff057224 */ /* 0x000fc600078e00ad */
[----:B------:R-:W-:Y:S04]  /*38870*/  STL [R1+0xbd8], R7 ;  /* 0x000bd80701007387 */ /* 0x000fe80000100800 */
[----:B------:R1:W-:Y:S01]  /*38880*/  LDGSTS.E [R2+0x18000], desc[UR8][R4.64], P1 ;  /* 0x1800000004027fae */ /* 0x0003e20008921848 */
[----:B----4-:R-:W-:-:S05]  /*38890*/  IADD3.X R172, R172, UR6, RZ, P0, !PT ;  /* 0x00000006acac7c10 */ /* 0x010fca00087fe4ff */
[----:B------:R4:W-:Y:S01]  /*388a0*/  STL [R1+0xbd4], R172 ;  /* 0x000bd4ac01007387 */ /* 0x0009e20000100800 */
[----:B-1----:R-:W-:-:S03]  /*388b0*/  IMAD.MOV.U32 R5, RZ, RZ, R172 ;  /* 0x000000ffff057224 */ /* 0x002fc600078e00ac */
[----:B------:R-:W2:Y:S04]  /*388c0*/  LDL.LU R176, [R1+0xbe4] ;  /* 0x000be40001b07983 */ /* 0x000ea80000300800 */
[----:B----4-:R-:W4:Y:S04]  /*388d0*/  LDL.LU R172, [R1+0xbe8] ;  /* 0x000be80001ac7983 */ /* 0x010f280000300800 */
[----:B------:R-:W4:Y:S04]  /*388e0*/  LDL.LU R189, [R1+0xbec] ;  /* 0x000bec0001bd7983 */ /* 0x000f280000300800 */
[----:B------:R-:W4:Y:S01]  /*388f0*/  LDL.LU R177, [R1+0xbf0] ;  /* 0x000bf00001b17983 */ /* 0x000f220000300800 */
[----:B------:R-:W-:Y:S01]  /*38900*/  MOV R4, R7 ;  /* 0x0000000700047202 */ /* 0x000fe20000000f00 */
[----:B------:R-:W-:-:S04]  /*38910*/  UISETP.GT.AND UP1, UPT, UR16, 0x6d, UPT ;  /* 0x0000006d1000788c */ /* 0x000fc8000bf24270 */
[----:B------:R1:W-:Y:S01]  /*38920*/  LDGSTS.E [R2+0x1c000], desc[UR8][R4.64], P1 ;  /* 0x1c00000004027fae */ /* 0x0003e20008921848 */
[----:B------:R-:W-:-:S04]  /*38930*/  USEL UR12, URZ, 0x4, !UP1 ;  /* 0x000000043f0c7887 */ /* 0x000fc8000c800000 */
[----:B------:R-:W-:Y:S01]  /*38940*/  USEL UR12, UR12, URZ, !UP0 ;  /* 0x0000003f0c0c7287 */ /* 0x000fe2000c000000 */
[----:B---3--:R-:W-:-:S05]  /*38950*/  IADD3 R0, P1, R0, UR4, RZ ;  /* 0x0000000400007c10 */ /* 0x008fca000ff3e0ff */
[----:B------:R3:W-:Y:S01]  /*38960*/  STL [R1+0xbe0], R0 ;  /* 0x000be00001007387 */ /* 0x0007e20000100800 */
[----:B-1----:R-:W-:Y:S01]  /*38970*/  IMAD.MOV.U32 R4, RZ, RZ, R0 ;  /* 0x000000ffff047224 */ /* 0x002fe200078e0000 */
[----:B------:R-:W-:Y:S02]  /*38980*/  ISETP.NE.U32.AND P0, PT, RZ, UR12, PT ;  /* 0x0000000cff007c0c */ /* 0x000fe4000bf05070 */
[----:B--2---:R-:W-:-:S05]  /*38990*/  IADD3.X R6, R6, UR6, RZ, P1, !PT ;  /* 0x0000000606067c10 */ /* 0x004fca0008ffe4ff */
[----:B------:R1:W-:Y:S04]  /*389a0*/  STL [R1+0xbdc], R6 ;  /* 0x000bdc0601007387 */ /* 0x0003e80000100800 */
[----:B------:R-:W2:Y:S04]  /*389b0*/  LDL.LU R7, [R1+0xbf4] ;  /* 0x000bf40001077983 */ /* 0x000ea80000300800 */
[----:B---3--:R-:W3:Y:S01]  /*389c0*/  LDL.LU R0, [R1+0xbf8] ;  /* 0x000bf80001007983 */ /* 0x008ee20000300800 */
[----:B------:R-:W-:-:S03]  /*389d0*/  IMAD.MOV.U32 R5, RZ, RZ, R6 ;  /* 0x000000ffff057224 */ /* 0x000fc600078e0006 */
[----:B------:R-:W2:Y:S04]  /*389e0*/  LDL.LU R173, [R1+0xc00] ;  /* 0x000c000001ad7983 */ /* 0x000ea80000300800 */
[----:B-1----:R-:W2:Y:S04]  /*389f0*/  LDL.LU R6, [R1+0xc08] ;  /* 0x000c080001067983 */ /* 0x002ea80000300800 */
[----:B------:R1:W-:Y:S01]  /*38a00*/  LDGSTS.E [R2+0x18004], desc[UR8][R4.64], P0 ;  /* 0x1800400004027fae */ /* 0x0003e20008121848 */
[----:B----4-:R-:W-:-:S04]  /*38a10*/  IADD3 R172, P2, R172, UR4, RZ ;  /* 0x00000004acac7c10 */ /* 0x010fc8000ff5e0ff */
[----:B------:R-:W-:Y:S01]  /*38a20*/  IADD3.X R176, R176, UR6, RZ, P2, !PT ;  /* 0x00000006b0b07c10 */ /* 0x000fe200097fe4ff */
[----:B------:R-:W-:Y:S01]  /*38a30*/  STL [R1+0xbe8], R172 ;  /* 0x000be8ac01007387 */ /* 0x000fe20000100800 */
[----:B------:R-:W-:-:S03]  /*38a40*/  IADD3 R177, P3, R177, UR4, RZ ;  /* 0x00000004b1b17c10 */ /* 0x000fc6000ff7e0ff */
[----:B------:R4:W-:Y:S01]  /*38a50*/  STL [R1+0xbe4], R176 ;  /* 0x000be4b001007387 */ /* 0x0009e20000100800 */
[----:B-1----:R-:W-:Y:S01]  /*38a60*/  IMAD.MOV.U32 R5, RZ, RZ, R176 ;  /* 0x000000ffff057224 */ /* 0x002fe200078e00b0 */
[----:B------:R-:W-:Y:S02]  /*38a70*/  IADD3.X R189, R189, UR6, RZ, P3, !PT ;  /* 0x00000006bdbd7c10 */ /* 0x000fe40009ffe4ff */
[----:B------:R-:W-:Y:S01]  /*38a80*/  STL [R1+0xbf0], R177 ;  /* 0x000bf0b101007387 */ /* 0x000fe20000100800 */
[----:B------:R-:W-:-:S03]  /*38a90*/  MOV R4, R172 ;  /* 0x000000ac00047202 */ /* 0x000fc60000000f00 */
[----:B----4-:R-:W4:Y:S04]  /*38aa0*/  LDL.LU R176, [R1+0xbfc] ;  /* 0x000bfc0001b07983 */ /* 0x010f280000300800 */
[----:B------:R-:W-:Y:S04]  /*38ab0*/  STL [R1+0xbec], R189 ;  /* 0x000becbd01007387 */ /* 0x000fe80000100800 */
[----:B------:R-:W4:Y:S01]  /*38ac0*/  LDL.LU R172, [R1+0xc04] ;  /* 0x000c040001ac7983 */ /* 0x000f220000300800 */
[----:B------:R-:W-:-:S03]  /*38ad0*/  UISETP.GT.AND UP1, UPT, UR16, 0x6e, UPT ;  /* 0x0000006e1000788c */ /* 0x000fc6000bf24270 */
[----:B------:R1:W-:Y:S01]  /*38ae0*/  LDGSTS.E [R2+0x1c004], desc[UR8][R4.64], P0 ;  /* 0x1c00400004027fae */ /* 0x0003e20008121848 */
[----:B------:R-:W-:-:S04]  /*38af0*/  USEL UR12, URZ, 0x4, !UP1 ;  /* 0x000000043f0c7887 */ /* 0x000fc8000c800000 */
[----:B------:R-:W-:-:S06]  /*38b00*/  USEL UR12, UR12, URZ, !UP0 ;  /* 0x0000003f0c0c7287 */ /* 0x000fcc000c000000 */
[----:B------:R-:W-:Y:S01]  /*38b10*/  ISETP.NE.U32.AND P1, PT, RZ, UR12, PT ;  /* 0x0000000cff007c0c */ /* 0x000fe2000bf25070 */
[----:B------:R-:W-:Y:S01]  /*38b20*/  UISETP.GT.AND UP1, UPT, UR16, 0x6f, UPT ;  /* 0x0000006f1000788c */ /* 0x000fe2000bf24270 */
[----:B-1----:R-:W-:Y:S02]  /*38b30*/  IMAD.MOV.U32 R4, RZ, RZ, R177 ;  /* 0x000000ffff047224 */ /* 0x002fe400078e00b1 */
[----:B------:R-:W-:Y:S01]  /*38b40*/  IMAD.MOV.U32 R5, RZ, RZ, R189 ;  /* 0x000000ffff057224 */ /* 0x000fe200078e00bd */
[----:B------:R-:W-:-:S04]  /*38b50*/  USEL UR12, URZ, 0x4, !UP1 ;  /* 0x000000043f0c7887 */ /* 0x000fc8000c800000 */
[----:B------:R-:W-:-:S04]  /*38b60*/  USEL UR12, UR12, URZ, !UP0 ;  /* 0x0000003f0c0c7287 */ /* 0x000fc8000c000000 */
[----:B------:R1:W-:Y:S01]  /*38b70*/  LDGSTS.E [R2+0x18008], desc[UR8][R4.64], P1 ;  /* 0x1800800004027fae */ /* 0x0003e20008921848 */
[----:B---3--:R-:W-:-:S04]  /*38b80*/  IADD3 R0, P0, R0, UR4, RZ ;  /* 0x0000000400007c10 */ /* 0x008fc8000ff1e0ff */
[----:B--2---:R-:W-:Y:S01]  /*38b90*/  IADD3.X R7, R7, UR6, RZ, P0, !PT ;  /* 0x0000000607077c10 */ /* 0x004fe200087fe4ff */
[----:B------:R-:W-:Y:S01]  /*38ba0*/  STL [R1+0xbf8], R0 ;  /* 0x000bf80001007387 */ /* 0x000fe20000100800 */
[----:B-1----:R-:W-:-:S03]  /*38bb0*/  MOV R4, R0 ;  /* 0x0000000000047202 */ /* 0x002fc60000000f00 */
[----:B------:R-:W-:Y:S01]  /*38bc0*/  IMAD.MOV.U32 R5, RZ, RZ, R7 ;  /* 0x000000ffff057224 */ /* 0x000fe200078e0007 */
[----:B------:R1:W-:Y:S01]  /*38bd0*/  STL [R1+0xbf4], R7 ;  /* 0x000bf40701007387 */ /* 0x0003e20000100800 */
[----:B------:R-:W-:-:S03]  /*38be0*/  ISETP.NE.U32.AND P0, PT, RZ, UR12, PT ;  /* 0x0000000cff007c0c */ /* 0x000fc6000bf05070 */
[----:B------:R2:W-:Y:S01]  /*38bf0*/  LDGSTS.E [R2+0x1c008], desc[UR8][R4.64], P1 ;  /* 0x1c00800004027fae */ /* 0x0005e20008921848 */
[----:B------:R-:W-:-:S03]  /*38c00*/  IADD3 R173, P1, R173, UR4, RZ ;  /* 0x00000004adad7c10 */ /* 0x000fc6000ff3e0ff */
[----:B-1----:R-:W3:Y:S04]  /*38c10*/  LDL.LU R7, [R1+0x60c] ;  /* 0x00060c0001077983 */ /* 0x002ee80000300800 */
[----:B------:R-:W3:Y:S01]  /*38c20*/  LDL.LU R0, [R1+0x610] ;  /* 0x0006100001007983 */ /* 0x000ee20000300800 */
[----:B------:R-:W-:Y:S01]  /*38c30*/  IADD3 R6, P2, R6, UR4, RZ ;  /* 0x0000000406067c10 */ /* 0x000fe2000ff5e0ff */
[----:B--2---:R-:W-:Y:S02]  /*38c40*/  IMAD.MOV.U32 R4, RZ, RZ, R173 ;  /* 0x000000ffff047224 */ /* 0x004fe400078e00ad */
[----:B------:R-:W-:Y:S01]  /*38c50*/  STL [R1+0xc00], R173 ;  /* 0x000c00ad01007387 */ /* 0x000fe20000100800 */
[----:B----4-:R-:W-:-:S05]  /*38c60*/  IADD3.X R176, R176, UR6, RZ, P1, !PT ;  /* 0x00000006b0b07c10 */ /* 0x010fca0008ffe4ff */
[----:B------:R-:W-:Y:S01]  /*38c70*/  IMAD.MOV.U32 R5, RZ, RZ, R176 ;  /* 0x000000ffff057224 */ /* 0x000fe200078e00b0 */
[----:B------:R-:W-:Y:S01]  /*38c80*/  IADD3.X R172, R172, UR6, RZ, P2, !PT ;  /* 0x00000006acac7c10 */ /* 0x000fe200097fe4ff */
[----:B------:R1:W-:Y:S04]  /*38c90*/  STL [R1+0xbfc], R176 ;  /* 0x000bfcb001007387 */ /* 0x0003e80000100800 */
[----:B------:R-:W-:Y:S04]  /*38ca0*/  STL [R1+0xc08], R6 ;  /* 0x000c080601007387 */ /* 0x000fe80000100800 */
[----:B------:R2:W-:Y:S04]  /*38cb0*/  LDGSTS.E [R2+0x1800c], desc[UR8][R4.64], P0 ;  /* 0x1800c00004027fae */ /* 0x0005e80008121848 */
[----:B------:R4:W-:Y:S04]  /*38cc0*/  STL [R1+0xc04], R172 ;  /* 0x000c04ac01007387 */ /* 0x0009e80000100800 */
[----:B-1----:R-:W3:Y:S01]  /*38cd0*/  LDL.LU R176, [R1+0x614] ;  /* 0x0006140001b07983 */ /* 0x002ee20000300800 */
[----:B--2---:R-:W-:-:S03]  /*38ce0*/  IMAD.MOV.U32 R5, RZ, RZ, R172 ;  /* 0x000000ffff057224 */ /* 0x004fc600078e00ac */
[----:B----4-:R-:W2:Y:S01]  /*38cf0*/  LDL.LU R172, [R1+0x618] ;  /* 0x0006180001ac7983 */ /* 0x010ea20000300800 */
[----:B------:R-:W-:Y:S01]  /*38d00*/  UISETP.GT.AND UP1, UPT, UR16, 0x10, UPT ;  /* 0x000000101000788c */ /* 0x000fe2000bf24270 */
[----:B------:R-:W-:Y:S02]  /*38d10*/  MOV R4, R6 ;  /* 0x0000000600047202 */ /* 0x000fe40000000f00 */
[----:B------:R-:W4:Y:S01]  /*38d20*/  LDL.LU R6, [R1+0x620] ;  /* 0x0006200001067983 */ /* 0x000f220000300800 */
[----:B------:R-:W-:-:S03]  /*38d30*/  USEL UR12, URZ, 0x4, !UP1 ;  /* 0x000000043f0c7887 */ /* 0x000fc6000c800000 */
[----:B------:R1:W-:Y:S01]  /*38d40*/  LDGSTS.E [R2+0x1c00c], desc[UR8][R4.64], P0 ;  /* 0x1c00c00004027fae */ /* 0x0003e20008121848 */
[----:B------:R-:W-:-:S06]  /*38d50*/  USEL UR12, UR12, URZ, !UP0 ;  /* 0x0000003f0c0c7287 */ /* 0x000fcc000c000000 */
[----:B------:R-:W-:Y:S02]  /*38d60*/  ISETP.NE.U32.AND P0, PT, RZ, UR12, PT ;  /* 0x0000000cff007c0c */ /* 0x000fe4000bf05070 */
[----:B-1----:R-:W-:Y:S02]  /*38d70*/  LOP3.LUT R2, R3, 0x40, RZ, 0x3c, !PT ;  /* 0x0000004003027812 */ /* 0x002fe400078e3cff */
[----:B---3--:R-:W-:-:S04]  /*38d80*/  IADD3 R0, P1, R0, UR4, RZ ;  /* 0x0000000400007c10 */ /* 0x008fc8000ff3e0ff */
[----:B------:R-:W-:Y:S01]  /*38d90*/  IADD3.X R7, R7, UR6, RZ, P1, !PT ;  /* 0x0000000607077c10 */ /* 0x000fe20008ffe4ff */
[----:B------:R-:W-:Y:S04]  /*38da0*/  STL [R1+0x610], R0 ;  /* 0x0006100001007387 */ /* 0x000fe80000100800 */
[----:B------:R1:W-:Y:S04]  /*38db0*/  STL [R1+0x60c], R7 ;  /* 0x00060c0701007387 */ /* 0x0003e80000100800 */
[----:B------:R-:W3:Y:S01]  /*38dc0*/  LDL.LU R173, [R1+0x61c] ;  /* 0x00061c0001ad7983 */ /* 0x000ee20000300800 */
[----:B------:R-:W-:Y:S01]  /*38dd0*/  VIADD R2, R2, UR17 ;  /* 0x0000001102027c36 */ /* 0x000fe20008000000 */
[----:B------:R-:W-:Y:S01]  /*38de0*/  MOV R5, R7 ;  /* 0x0000000700057202 */ /* 0x000fe20000000f00 */
[----:B------:R-:W-:Y:S01]  /*38df0*/  IMAD.MOV.U32 R4, RZ, RZ, R0 ;  /* 0x000000ffff047224 */ /* 0x000fe200078e0000 */
[----:B-1----:R-:W3:Y:S04]  /*38e00*/  LDL.LU R7, [R1+0x628] ;  /* 0x0006280001077983 */ /* 0x002ee80000300800 */
[----:B------:R-:W3:Y:S04]  /*38e10*/  LDL.LU R0, [R1+0x630] ;  /* 0x0006300001007983 */ /* 0x000ee80000300800 */
[----:B------:R1:W-:Y:S01]  /*38e20*/  LDGSTS.E [R2], desc[UR8][R4.64], P0 ;  /* 0x0000000004027fae */ /* 0x0003e20008121848 */
[----:B--2---:R-:W-:-:S04]  /*38e30*/  IADD3 R172, P1, R172, UR4, RZ ;  /* 0x00000004acac7c10 */ /* 0x004fc8000ff3e0ff */
[----:B------:R-:W-:Y:S01]  /*38e40*/  IADD3.X R176, R176, UR6, RZ, P1, !PT ;  /* 0x00000006b0b07c10 */ /* 0x000fe20008ffe4ff */
[----:B------:R-:W-:Y:S04]  /*38e50*/  STL [R1+0x618], R172 ;  /* 0x000618ac01007387 */ /* 0x000fe80000100800 */
[----:B------:R2:W-:Y:S01]  /*38e60*/  STL [R1+0x614], R176 ;  /* 0x000614b001007387 */ /* 0x0005e20000100800 */
[----:B-1----:R-:W-:Y:S02]  /*38e70*/  IMAD.MOV.U32 R5, RZ, RZ, R176 ;  /* 0x000000ffff057224 */ /* 0x002fe400078e00b0 */
[----:B------:R-:W-:Y:S01]  /*38e80*/  IMAD.MOV.U32 R4, RZ, RZ, R172 ;  /* 0x000000ffff047224 */ /* 0x000fe200078e00ac */
[----:B------:R-:W-:Y:S01]  /*38e90*/  UISETP.GT.AND UP1, UPT, UR16, 0x11, UPT ;  /* 0x000000111000788c */ /* 0x000fe2000bf24270 */
[----:B--2---:R-:W2:Y:S04]  /*38ea0*/  LDL.LU R176, [R1+0x624] ;  /* 0x0006240001b07983 */ /* 0x004ea80000300800 */
[----:B------:R-:W2:Y:S01]  /*38eb0*/  LDL.LU R172, [R1+0x62c] ;  /* 0x00062c0001ac7983 */ /* 0x000ea20000300800 */
[----:B----4-:R-:W-:Y:S01]  /*38ec0*/  IADD3 R6, P1, R6, UR4, RZ ;  /* 0x0000000406067c10 */ /* 0x010fe2000ff3e0ff */
[----:B------:R-:W-:-:S02]  /*38ed0*/  USEL UR12, URZ, 0x4, !UP1 ;  /* 0x000000043f0c7887 */ /* 0x000fc4000c800000 */
[----:B------:R1:W-:Y:S02]  /*38ee0*/  LDGSTS.E [R2+0x4000], desc[UR8][R4.64], P0 ;  /* 0x0400000004027fae */ /* 0x0003e40008121848 */
[----:B------:R-:W-:Y:S02]  /*38ef0*/  USEL UR12, UR12, URZ, !UP0 ;  /* 0x0000003f0c0c7287 */ /* 0x000fe4000c000000 */
[----:B------:R-:W-:Y:S04]  /*38f00*/  STL [R1+0x620], R6 ;  /* 0x0006200601007387 */ /* 0x000fe80000100800 */
[----:B------:R-:W-:Y:S01]  /*38f10*/  ISETP.NE.U32.AND P0, PT, RZ, UR12, PT ;  /* 0x0000000cff007c0c */ /* 0x000fe2000bf05070 */
[----:B-1----:R-:W-:Y:S01]  /*38f20*/  IMAD.MOV.U32 R4, RZ, RZ, R6 ;  /* 0x000000ffff047224 */ /* 0x002fe200078e0006 */
[----:B---3--:R-:W-:-:S04]  /*38f30*/  IADD3.X R173, R173, UR6, RZ, P1, !PT ;  /* 0x00000006adad7c10 */ /* 0x008fc80008ffe4ff */
[----:B------:R-:W-:Y:S01]  /*38f40*/  MOV R5, R173 ;  /* 0x000000ad00057202 */ /* 0x000fe20000000f00 */
[----:B------:R1:W-:Y:S01]  /*38f50*/  STL [R1+0x61c], R173 ;  /* 0x00061cad01007387 */ /* 0x0003e20000100800 */
[----:B------:R-:W-:-:S05]  /*38f60*/  IADD3 R7, P2, R7, UR4, RZ ;  /* 0x0000000407077c10 */ /* 0x000fca000ff5e0ff */
[----:B------:R3:W-:Y:S04]  /*38f70*/  LDGSTS.E [R2+0x4], desc[UR8][R4.64], P0 ;  /* 0x0000400004027fae */ /* 0x0007e80008121848 */
[----:B-1----:R-:W4:Y:S04]  /*38f80*/  LDL.LU R173, [R1+0x634] ;  /* 0x0006340001ad7983 */ /* 0x002f280000300800 */
[----:B------:R-:W4:Y:S01]  /*38f90*/  LDL.LU R6, [R1+0x638] ;  /* 0x0006380001067983 */ /* 0x000f220000300800 */
[----:B------:R-:W-:Y:S01]  /*38fa0*/  IADD3 R0, P3, R0, UR4, RZ ;  /* 0x0000000400007c10 */ /* 0x000fe2000ff7e0ff */
[----:B---3--:R-:W-:-:S02]  /*38fb0*/  IMAD.MOV.U32 R4, RZ, RZ, R7 ;  /* 0x000000ffff047224 */ /* 0x008fc400078e0007 */
[----:B------:R1:W-:Y:S01]  /*38fc0*/  STL [R1+0x628], R7 ;  /* 0x0006280701007387 */ /* 0x0003e20000100800 */
[----:B--2---:R-:W-:Y:S02]  /*38fd0*/  IADD3.X R176, R176, UR6, RZ, P2, !PT ;  /* 0x00000006b0b07c10 */ /* 0x004fe400097fe4ff */
        /* <DEDUP_REMOVED lines=12> */
[----:B-1----:R-:W-:Y:S01]  /*390a0*/  IMAD.MOV.U32 R4, RZ, RZ, R0 ;  /* 0x000000ffff047224 */ /* 0x002fe200078e0000 */
[----:B------:R-:W-:Y:S02]  /*390b0*/  MOV R5, R172 ;  /* 0x000000ac00057202 */ /* 0x000fe40000000f00 */
[----:B------:R-:W2:Y:S04]  /*390c0*/  LDL.LU R172, [R1+0x648] ;  /* 0x0006480001ac7983 */ /* 0x000ea80000300800 */
[----:B------:R-:W2:Y:S01]  /*390d0*/  LDL.LU R0, [R1+0x810] ;  /* 0x0008100001007983 */ /* 0x000ea20000300800 */
[----:B----4-:R-:W-:-:S04]  /*390e0*/  IADD3 R6, P0, R6, UR4, RZ ;  /* 0x0000000406067c10 */ /* 0x010fc8000ff1e0ff */
[----:B------:R1:W-:Y:S01]  /*390f0*/  LDGSTS.E [R2+0x8], desc[UR8][R4.64], P1 ;  /* 0x0000800004027fae */ /* 0x0003e20008921848 */
[----:B------:R-:W-:-:S03]  /*39100*/  IADD3.X R173, R173, UR6, RZ, P0, !PT ;  /* 0x00000006adad7c10 */ /* 0x000fc600087fe4ff */
[----:B------:R-:W-:Y:S04]  /*39110*/  STL [R1+0x638], R6 ;  /* 0x0006380601007387 */ /* 0x000fe80000100800 */
[----:B------:R4:W-:Y:S01]  /*39120*/  STL [R1+0x634], R173 ;  /* 0x000634ad01007387 */ /* 0x0009e20000100800 */
[----:B-1----:R-:W-:Y:S02]  /*39130*/  IMAD.MOV.U32 R5, RZ, RZ, R173 ;  /* 0x000000ffff057224 */ /* 0x002fe400078e00ad */
[----:B------:R-:W-:Y:S01]  /*39140*/  IMAD.MOV.U32 R4, RZ, RZ, R6 ;  /* 0x000000ffff047224 */ /* 0x000fe200078e0006 */
[----:B----4-:R-:W4:Y:S04]  /*39150*/  LDL.LU R173, [R1+0x644] ;  /* 0x0006440001ad7983 */ /* 0x010f280000300800 */
[----:B------:R-:W4:Y:S04]  /*39160*/  LDL.LU R6, [R1+0x80c] ;  /* 0x00080c0001067983 */ /* 0x000f280000300800 */
[----:B------:R1:W-:Y:S01]  /*39170*/  LDGSTS.E [R2+0x4008], desc[UR8][R4.64], P1 ;  /* 0x0400800004027fae */ /* 0x0003e20008921848 */
[----:B---3--:R-:W-:-:S04]  /*39180*/  IADD3 R7, P1, R7, UR4, RZ ;  /* 0x0000000407077c10 */ /* 0x008fc8000ff3e0ff */
[----:B--2---:R-:W-:Y:S01]  /*39190*/  IADD3.X R176, R176, UR6, RZ, P1, !PT ;  /* 0x00000006b0b07c10 */ /* 0x004fe20008ffe4ff */
[----:B------:R-:W-:Y:S01]  /*391a0*/  STL [R1+0x640], R7 ;  /* 0x0006400701007387 */ /* 0x000fe20000100800 */
[----:B-1----:R-:W-:Y:S02]  /*391b0*/  IMAD.MOV.U32 R4, RZ, RZ, R7 ;  /* 0x000000ffff047224 */ /* 0x002fe400078e0007 */
[----:B------:R-:W-:Y:S01]  /*391c0*/  MOV R5, R176 ;  /* 0x000000b000057202 */ /* 0x000fe20000000f00 */
[----:B------:R1:W-:Y:S04]  /*391d0*/  STL [R1+0x63c], R176 ;  /* 0x00063cb001007387 */ /* 0x0003e80000100800 */
        /* <DEDUP_REMOVED lines=10> */
[----:B------:R-:W-:Y:S01]  /*39280*/  USEL UR12, URZ, 0x4, !UP1 ;  /* 0x000000043f0c7887 */ /* 0x000fe2000c800000 */
[----:B----4-:R-:W-:-:S07]  /*39290*/  IADD3.X R173, R173, UR6, RZ, P2, !PT ;  /* 0x00000006adad7c10 */ /* 0x010fce00097fe4ff */
[----:B------:R4:W-:Y:S01]  /*392a0*/  LDGSTS.E [R2+0xc], desc[UR8][R4.64], P0 ;  /* 0x0000c00004027fae */ /* 0x0009e20008121848 */
[----:B------:R-:W-:-:S03]  /*392b0*/  IADD3.X R6, R6, UR6, RZ, P3, !PT ;  /* 0x0000000606067c10 */ /* 0x000fc60009ffe4ff */
[----:B------:R1:W-:Y:S01]  /*392c0*/  STL [R1+0x644], R173 ;  /* 0x000644ad01007387 */ /* 0x0003e20000100800 */
[----:B------:R-:W-:-:S03]  /*392d0*/  USEL UR12, UR12, URZ, !UP0 ;  /* 0x0000003f0c0c7287 */ /* 0x000fc6000c000000 */
[----:B------:R-:W-:Y:S01]  /*392e0*/  STL [R1+0x810], R0 ;  /* 0x0008100001007387 */ /* 0x000fe20000100800 */
[----:B----4-:R-:W-:-:S03]  /*392f0*/  IMAD.MOV.U32 R4, RZ, RZ, R172 ;  /* 0x000000ffff047224 */ /* 0x010fc600078e00ac */
[----:B-1----:R-:W4:Y:S01]  /*39300*/  LDL.LU R172, [R1+0x820] ;  /* 0x0008200001ac7983 */ /* 0x002f220000300800 */
[----:B------:R-:W-:-:S03]  /*39310*/  IMAD.MOV.U32 R5, RZ, RZ, R173 ;  /* 0x000000ffff057224 */ /* 0x000fc600078e00ad */
[----:B------:R1:W-:Y:S01]  /*39320*/  STL [R1+0x80c], R6 ;  /* 0x00080c0601007387 */ /* 0x0003e20000100800 */
[----:B------:R-:W-:-:S03]  /*39330*/  ISETP.NE.U32.AND P1, PT, RZ, UR12, PT ;  /* 0x0000000cff007c0c */ /* 0x000fc6000bf25070 */
[----:B------:R-:W4:Y:S04]  /*39340*/  LDL.LU R173, [R1+0x81c] ;  /* 0x00081c0001ad7983 */ /* 0x000f280000300800 */
[----:B------:R1:W-:Y:S02]  /*39350*/  LDGSTS.E [R2+0x400c], desc[UR8][R4.64], P0 ;  /* 0x0400c00004027fae */ /* 0x0003e40008121848 */
[----:B-1----:R-:W-:Y:S01]  /*39360*/  IMAD.MOV.U32 R4, RZ, RZ, R0 ;  /* 0x000000ffff047224 */ /* 0x002fe200078e0000 */
[----:B------:R-:W-:Y:S02]  /*39370*/  MOV R5, R6 ;  /* 0x0000000600057202 */ /* 0x000fe40000000f00 */
[----:B------:R-:W4:Y:S04]  /*39380*/  LDL.LU R6, [R1+0x828] ;  /* 0x0008280001067983 */ /* 0x000f280000300800 */
[----:B------:R-:W4:Y:S04]  /*39390*/  LDL.LU R0, [R1+0x830] ;  /* 0x0008300001007983 */ /* 0x000f280000300800 */
[----:B------:R1:W-:Y:S01]  /*393a0*/  LDGSTS.E [R2+0x8000], desc[UR8][R4.64], P1 ;  /* 0x0800000004027fae */ /* 0x0003e20008921848 */
[----:B---3--:R-:W-:-:S04]  /*393b0*/  IADD3 R7, P0, R7, UR4, RZ ;  /* 0x0000000407077c10 */ /* 0x008fc8000ff1e0ff */
[----:B--2---:R-:W-:Y:S01]  /*393c0*/  IADD3.X R176, R176, UR6, RZ, P0, !PT ;  /* 0x00000006b0b07c10 */ /* 0x004fe200087fe4ff */
[----:B------:R-:W-:Y:S04]  /*393d0*/  STL [R1+0x818], R7 ;  /* 0x0008180701007387 */ /* 0x000fe80000100800 */
[----:B------:R2:W-:Y:S01]  /*393e0*/  STL [R1+0x814], R176 ;  /* 0x000814b001007387 */ /* 0x0005e20000100800 */
[----:B-1----:R-:W-:Y:S02]  /*393f0*/  IMAD.MOV.U32 R5, RZ, RZ, R176 ;  /* 0x000000ffff057224 */ /* 0x002fe400078e00b0 */
[----:B------:R-:W-:Y:S01]  /*39400*/  IMAD.MOV.U32 R4, RZ, RZ, R7 ;  /* 0x000000ffff047224 */ /* 0x000fe200078e0007 */
[----:B------:R-:W-:-:S04]  /*39410*/  UISETP.GT.AND UP1, UPT, UR16, 0x31, UPT ;  /* 0x000000311000788c */ /* 0x000fc8000bf24270 */
[----:B------:R1:W-:Y:S04]  /*39420*/  LDGSTS.E [R2+0xc000], desc[UR8][R4.64], P1 ;  /* 0x0c00000004027fae */ /* 0x0003e80008921848 */
[----:B--2---:R-:W2:Y:S04]  /*39430*/  LDL.LU R176, [R1+0x824] ;  /* 0x0008240001b07983 */ /* 0x004ea80000300800 */
[----:B------:R-:W3:Y:S01]  /*39440*/  LDL.LU R7, [R1+0x82c] ;  /* 0x00082c0001077983 */ /* 0x000ee20000300800 */
[----:B------:R-:W-:-:S04]  /*39450*/  USEL UR12, URZ, 0x4, !UP1 ;  /* 0x000000043f0c7887 */ /* 0x000fc8000c800000 */
[----:B------:R-:W-:Y:S01]  /*39460*/  USEL UR12, UR12, URZ, !UP0 ;  /* 0x0000003f0c0c7287 */ /* 0x000fe2000c000000 */
[----:B----4-:R-:W-:-:S04]  /*39470*/  IADD3 R172, P1, R172, UR4, RZ ;  /* 0x00000004acac7c10 */ /* 0x010fc8000ff3e0ff */
[----:B------:R-:W-:Y:S01]  /*39480*/  IADD3.X R173, R173, UR6, RZ, P1, !PT ;  /* 0x00000006adad7c10 */ /* 0x000fe20008ffe4ff */
[----:B------:R-:W-:Y:S01]  /*39490*/  STL [R1+0x820], R172 ;  /* 0x000820ac01007387 */ /* 0x000fe20000100800 */
[----:B-1----:R-:W-:Y:S02]  /*394a0*/  IMAD.MOV.U32 R4, RZ, RZ, R172 ;  /* 0x000000ffff047224 */ /* 0x002fe400078e00ac */
[----:B------:R-:W-:Y:S01]  /*394b0*/  MOV R5, R173 ;  /* 0x000000ad00057202 */ /* 0x000fe20000000f00 */
[----:B------:R1:W-:Y:S01]  /*394c0*/  STL [R1+0x81c], R173 ;  /* 0x00081cad01007387 */ /* 0x0003e20000100800 */
[----:B------:R-:W-:-:S03]  /*394d0*/  ISETP.NE.U32.AND P0, PT, RZ, UR12, PT ;  /* 0x0000000cff007c0c */ /* 0x000fc6000bf05070 */
[----:B-1----:R-:W4:Y:S04]  /*394e0*/  LDL.LU R173, [R1+0x834] ;  /* 0x0008340001ad7983 */ /* 0x002f280000300800 */
[----:B------:R-:W4:Y:S01]  /*394f0*/  LDL.LU R172, [R1+0x838] ;  /* 0x0008380001ac7983 */ /* 0x000f220000300800 */
[----:B------:R-:W-:Y:S02]  /*39500*/  IADD3 R6, P2, R6, UR4, RZ ;  /* 0x0000000406067c10 */ /* 0x000fe4000ff5e0ff */
[----:B------:R-:W-:-:S03]  /*39510*/  IADD3 R0, P3, R0, UR4, RZ ;  /* 0x0000000400007c10 */ /* 0x000fc6000ff7e0ff */
[----:B------:R1:W-:Y:S04]  /*39520*/  LDGSTS.E [R2+0x8004], desc[UR8][R4.64], P0 ;  /* 0x0800400004027fae */ /* 0x0003e80008121848 */
[----:B------:R3:W-:Y:S01]  /*39530*/  STL [R1+0x828], R6 ;  /* 0x0008280601007387 */ /* 0x0007e20000100800 */
[----:B-1----:R-:W-:Y:S01]  /*39540*/  IMAD.MOV.U32 R4, RZ, RZ, R6 ;  /* 0x000000ffff047224 */ /* 0x002fe200078e0006 */
[----:B--2---:R-:W-:Y:S02]  /*39550*/  IADD3.X R176, R176, UR6, RZ, P2, !PT ;  /* 0x00000006b0b07c10 */ /* 0x004fe400097fe4ff */
[----:B---3--:R-:W-:-:S03]  /*39560*/  IADD3.X R7, R7, UR6, RZ, P3, !PT ;  /* 0x0000000607077c10 */ /* 0x008fc60009ffe4ff */
        /* <DEDUP_REMOVED lines=11> */
[----:B-1----:R-:W-:Y:S01]  /*39620*/  IMAD.MOV.U32 R4, RZ, RZ, R0 ;  /* 0x000000ffff047224 */ /* 0x002fe200078e0000 */
[----:B------:R-:W-:Y:S02]  /*39630*/  MOV R5, R7 ;  /* 0x0000000700057202 */ /* 0x000fe40000000f00 */
[----:B---3--:R-:W3:Y:S04]  /*39640*/  LDL.LU R7, [R1+0x848] ;  /* 0x0008480001077983 */ /* 0x008ee80000300800 */
[----:B------:R-:W3:Y:S01]  /*39650*/  LDL.LU R0, [R1+0xa10] ;  /* 0x000a100001007983 */ /* 0x000ee20000300800 */
        /* <DEDUP_REMOVED lines=10> */
[----:B--2---:R-:W-:-:S04]  /*39700*/  IADD3 R6, P1, R6, UR4, RZ ;  /* 0x0000000406067c10 */ /* 0x004fc8000ff3e0ff */
[----:B------:R-:W-:Y:S01]  /*39710*/  IADD3.X R176, R176, UR6, RZ, P1, !PT ;  /* 0x00000006b0b07c10 */ /* 0x000fe20008ffe4ff */
[----:B------:R-:W-:Y:S01]  /*39720*/  STL [R1+0x840], R6 ;  /* 0x0008400601007387 */ /* 0x000fe20000100800 */
[----:B-1----:R-:W-:Y:S02]  /*39730*/  IMAD.MOV.U32 R4, RZ, RZ, R6 ;  /* 0x000000ffff047224 */ /* 0x002fe400078e0006 */
[----:B------:R-:W-:Y:S01]  /*39740*/  MOV R5, R176 ;  /* 0x000000b000057202 */ /* 0x000fe20000000f00 */
[----:B------:R1:W-:Y:S04]  /*39750*/  STL [R1+0x83c], R176 ;  /* 0x00083cb001007387 */ /* 0x0003e80000100800 */
        /* <DEDUP_REMOVED lines=17> */
[----:B---3--:R-:W-:-:S03]  /*39870*/  IMAD.MOV.U32 R4, RZ, RZ, R7 ;  /* 0x000000ffff047224 */ /* 0x008fc600078e0007 */
[----:B-1----:R-:W3:Y:S01]  /*39880*/  LDL.LU R7, [R1+0xa20] ;  /* 0x000a200001077983 */ /* 0x002ee20000300800 */
[----:B------:R-:W-:-:S03]  /*39890*/  IMAD.MOV.U32 R5, RZ, RZ, R173 ;  /* 0x000000ffff057224 */ /* 0x000fc600078e00ad */
[----:B------:R1:W-:Y:S01]  /*398a0*/  STL [R1+0xa0c], R172 ;  /* 0x000a0cac01007387 */ /* 0x0003e20000100800 */
[----:B------:R-:W-:-:S03]  /*398b0*/  ISETP.NE.U32.AND P1, PT, RZ, UR12, PT ;  /* 0x0000000cff007c0c */ /* 0x000fc6000bf25070 */
[----:B----4-:R-:W4:Y:S04]  /*398c0*/  LDL.LU R173, [R1+0xa1c] ;  /* 0x000a1c0001ad7983 */ /* 0x010f280000300800 */
[----:B------:R1:W-:Y:S02]  /*398d0*/  LDGSTS.E [R2+0xc00c], desc[UR8][R4.64], P0 ;  /* 0x0c00c00004027fae */ /* 0x0003e40008121848 */
[----:B-1----:R-:W-:Y:S01]  /*398e0*/  IMAD.MOV.U32 R4, RZ, RZ, R0 ;  /* 0x000000ffff047224 */ /* 0x002fe200078e0000 */
[----:B------:R-:W-:Y:S02]  /*398f0*/  MOV R5, R172 ;  /* 0x000000ac00057202 */ /* 0x000fe40000000f00 */
[----:B------:R-:W4:Y:S04]  /*39900*/  LDL.LU R172, [R1+0xa28] ;  /* 0x000a280001ac7983 */ /* 0x000f280000300800 */
[----:B------:R-:W4:Y:S04]  /*39910*/  LDL.LU R0, [R1+0xa30] ;  /* 0x000a300001007983 */ /* 0x000f280000300800 */
[----:B------:R1:W-:Y:S01]  /*39920*/  LDGSTS.E [R2+0x10000], desc[UR8][R4.64], P1 ;  /* 0x1000000004027fae */ /* 0x0003e20008921848 */
[----:B--2---:R-:W-:-:S04]  /*39930*/  IADD3 R6, P0, R6, UR4, RZ ;  /* 0x0000000406067c10 */ /* 0x004fc8000ff1e0ff */
[----:B------:R-:W-:Y:S01]  /*39940*/  IADD3.X R176, R176, UR6, RZ, P0, !PT ;  /* 0x00000006b0b07c10 */ /* 0x000fe200087fe4ff */
[----:B------:R-:W-:Y:S01]  /*39950*/  STL [R1+0xa18], R6 ;  /* 0x000a180601007387 */ /* 0x000fe20000100800 */
[----:B-1----:R-:W-:-:S03]  /*39960*/  IMAD.MOV.U32 R4, RZ, RZ, R6 ;  /* 0x000000ffff047224 */ /* 0x002fc600078e0006 */
        /* <DEDUP_REMOVED lines=11> */
[----:B--2---:R-:W-:Y:S02]  /*39a20*/  IMAD.MOV.U32 R4, RZ, RZ, R7 ;  /* 0x000000ffff047224 */ /* 0x004fe400078e0007 */
[----:B------:R-:W-:Y:S01]  /*39a30*/  MOV R5, R173 ;  /* 0x000000ad00057202 */ /* 0x000fe20000000f00 */
[----:B------:R1:W-:Y:S01]  /*39a40*/  STL [R1+0xa1c], R173 ;  /* 0x000a1cad01007387 */ /* 0x0003e20000100800 */
[----:B------:R-:W-:-:S03]  /*39a50*/  ISETP.NE.U32.AND P0, PT, RZ, UR12, PT ;  /* 0x0000000cff007c0c */ /* 0x000fc6000bf05070 */
[----:B-1----:R-:W2:Y:S04]  /*39a60*/  LDL.LU R173, [R1+0xa34] ;  /* 0x000a340001ad7983 */ /* 0x002ea80000300800 */
[----:B------:R-:W3:Y:S01]  /*39a70*/  LDL.LU R7, [R1+0xa38] ;  /* 0x000a380001077983 */ /* 0x000ee20000300800 */
[----:B------:R-:W-:Y:S02]  /*39a80*/  IADD3 R172, P2, R172, UR4, RZ ;  /* 0x00000004acac7c10 */ /* 0x000fe4000ff5e0ff */
[----:B------:R-:W-:-:S03]  /*39a90*/  IADD3 R0, P3, R0, UR4, RZ ;  /* 0x0000000400007c10 */ /* 0x000fc6000ff7e0ff */
[----:B------:R1:W-:Y:S04]  /*39aa0*/  LDGSTS.E [R2+0x10004], desc[UR8][R4.64], P0 ;  /* 0x1000400004027fae */ /* 0x0003e80008121848 */
[----:B------:R4:W-:Y:S01]  /*39ab0*/  STL [R1+0xa28], R172 ;  /* 0x000a28ac01007387 */ /* 0x0009e20000100800 */
[----:B-1----:R-:W-:Y:S01]  /*39ac0*/  IMAD.MOV.U32 R4, RZ, RZ, R172 ;  /* 0x000000ffff047224 */ /* 0x002fe200078e00ac */
        /* <DEDUP_REMOVED lines=13> */
[----:B-1----:R-:W-:Y:S01]  /*39ba0*/  IMAD.MOV.U32 R4, RZ, RZ, R0 ;  /* 0x000000ffff047224 */ /* 0x002fe200078e0000 */
[----:B------:R-:W-:Y:S01]  /*39bb0*/  MOV R5, R6 ;  /* 0x0000000600057202 */ /* 0x000fe20000000f00 */
[----:B------:R-:W4:Y:S04]  /*39bc0*/  LDL.LU R0, [R1+0xa48] ;  /* 0x000a480001007983 */ /* 0x000f280000300800 */
[----:B------:R-:W4:Y:S01]  /*39bd0*/  LDL.LU R6, [R1+0xc10] ;  /* 0x000c100001067983 */ /* 0x000f220000300800 */
[----:B---3--:R-:W-:-:S05]  /*39be0*/  IADD3 R7, P0, R7, UR4, RZ ;  /* 0x0000000407077c10 */ /* 0x008fca000ff1e0ff */
[----:B------:R1:W-:Y:S01]  /*39bf0*/  LDGSTS.E [R2+0x10008], desc[UR8][R4.64], P1 ;  /* 0x1000800004027fae */ /* 0x0003e20008921848 */
[----:B--2---:R-:W-:-:S03]  /*39c00*/  IADD3.X R173, R173, UR6, RZ, P0, !PT ;  /* 0x00000006adad7c10 */ /* 0x004fc600087fe4ff */
[----:B------:R-:W-:Y:S04]  /*39c10*/  STL [R1+0xa38], R7 ;  /* 0x000a380701007387 */ /* 0x000fe80000100800 */
[----:B------:R2:W-:Y:S04]  /*39c20*/  STL [R1+0xa34], R173 ;  /* 0x000a34ad01007387 */ /* 0x0005e80000100800 */
[----:B------:R-:W3:Y:S01]  /*39c30*/  LDL.LU R176, [R1+0xa44] ;  /* 0x000a440001b07983 */ /* 0x000ee20000300800 */
[----:B-1----:R-:W-:Y:S02]  /*39c40*/  IMAD.MOV.U32 R4, RZ, RZ, R7 ;  /* 0x000000ffff047224 */ /* 0x002fe400078e0007 */
        /* <DEDUP_REMOVED lines=12> */
[----:B------:R-:W-:Y:S01]  /*39d10*/  USEL UR12, UR12, URZ, !UP0 ;  /* 0x0000003f0c0c7287 */ /* 0x000fe2000c000000 */
[----:B------:R-:W-:-:S05]  /*39d20*/  IADD3 R0, P2, R0, UR4, RZ ;  /* 0x0000000400007c10 */ /* 0x000fca000ff5e0ff */
[----:B------:R-:W-:Y:S01]  /*39d30*/  ISETP.NE.U32.AND P0, PT, RZ, UR12, PT ;  /* 0x0000000cff007c0c */ /* 0x000fe2000bf05070 */
[----:B------:R-:W-:Y:S01]  /*39d40*/  UISETP.GT.AND UP1, UPT, UR16, 0x70, UPT ;  /* 0x000000701000788c */ /* 0x000fe2000bf24270 */
[----:B------:R-:W-:Y:S02]  /*39d50*/  MOV R5, R177 ;  /* 0x000000b100057202 */ /* 0x000fe40000000f00 */
[----:B------:R-:W-:Y:S01]  /*39d60*/  IADD3 R6, P3, R6, UR4, RZ ;  /* 0x0000000406067c10 */ /* 0x000fe2000ff7e0ff */
[----:B------:R-:W-:Y:S01]  /*39d70*/  USEL UR12, URZ, 0x4, !UP1 ;  /* 0x000000043f0c7887 */ /* 0x000fe2000c800000 */
[----:B------:R1:W-:Y:S03]  /*39d80*/  STL [R1+0xa48], R0 ;  /* 0x000a480001007387 */ /* 0x0003e60000100800 */
[----:B------:R-:W-:-:S04]  /*39d90*/  USEL UR12, UR12, URZ, !UP0 ;  /* 0x0000003f0c0c7287 */ /* 0x000fc8000c000000 */
[----:B------:R1:W-:Y:S01]  /*39da0*/  LDGSTS.E [R2+0x1000c], desc[UR8][R4.64], P0 ;  /* 0x1000c00004027fae */ /* 0x0003e20008121848 */
[----:B---3--:R-:W-:-:S05]  /*39db0*/  IADD3.X R176, R176, UR6, RZ, P2, !PT ;  /* 0x00000006b0b07c10 */ /* 0x008fca00097fe4ff */
[----:B------:R-:W-:Y:S01]  /*39dc0*/  STL [R1+0xa44], R176 ;  /* 0x000a44b001007387 */ /* 0x000fe20000100800 */
[----:B--2---:R-:W-:Y:S01]  /*39dd0*/  IADD3.X R173, R173, UR6, RZ, P3, !PT ;  /* 0x00000006adad7c10 */ /* 0x004fe20009ffe4ff */
[----:B-1----:R-:W-:Y:S02]  /*39de0*/  IMAD.MOV.U32 R4, RZ, RZ, R0 ;  /* 0x000000ffff047224 */ /* 0x002fe400078e0000 */
[----:B------:R-:W-:Y:S01]  /*39df0*/  IMAD.MOV.U32 R5, RZ, RZ, R176 ;  /* 0x000000ffff057224 */ /* 0x000fe200078e00b0 */
[----:B------:R1:W-:Y:S04]  /*39e00*/  STL [R1+0xc10], R6 ;  /* 0x000c100601007387 */ /* 0x0003e80000100800 */
[----:B------:R-:W2:Y:S01]  /*39e10*/  LDL.LU R0, [R1+0xc20] ;  /* 0x000c200001007983 */ /* 0x000ea20000300800 */
[----:B------:R-:W-:-:S03]  /*39e20*/  ISETP.NE.U32.AND P1, PT, RZ, UR12, PT ;  /* 0x0000000cff007c0c */ /* 0x000fc6000bf25070 */
[----:B------:R3:W-:Y:S04]  /*39e30*/  LDGSTS.E [R2+0x1400c], desc[UR8][R4.64], P0 ;  /* 0x1400c00004027fae */ /* 0x0007e80008121848 */
[----:B------:R-:W-:Y:S01]  /*39e40*/  STL [R1+0xc0c], R173 ;  /* 0x000c0cad01007387 */ /* 0x000fe20000100800 */
[----:B------:R-:W-:Y:S01]  /*39e50*/  IADD3 R7, P0, R7, UR4, RZ ;  /* 0x0000000407077c10 */ /* 0x000fe2000ff1e0ff */
[----:B---3--:R-:W-:Y:S02]  /*39e60*/  IMAD.MOV.U32 R4, RZ, RZ, R6 ;  /* 0x000000ffff047224 */ /* 0x008fe400078e0006 */
[----:B-1----:R-:W3:Y:S01]  /*39e70*/  LDL.LU R6, [R1+0xc1c] ;  /* 0x000c1c0001067983 */ /* 0x002ee20000300800 */
[----:B------:R-:W-:-:S03]  /*39e80*/  MOV R5, R173 ;  /* 0x000000ad00057202 */ /* 0x000fc60000000f00 */
[----:B------:R-:W-:Y:S04]  /*39e90*/  STL [R1+0xc18], R7 ;  /* 0x000c180701007387 */ /* 0x000fe80000100800 */
[----:B------:R1:W-:Y:S01]  /*39ea0*/  LDGSTS.E [R2+0x18000], desc[UR8][R4.64], P1 ;  /* 0x1800000004027fae */ /* 0x0003e20008921848 */
[----:B----4-:R-:W-:-:S05]  /*39eb0*/  IADD3.X R172, R172, UR6, RZ, P0, !PT ;  /* 0x00000006acac7c10 */ /* 0x010fca00087fe4ff */
[----:B------:R4:W-:Y:S01]  /*39ec0*/  STL [R1+0xc14], R172 ;  /* 0x000c14ac01007387 */ /* 0x0009e20000100800 */
[----:B-1----:R-:W-:-:S03]  /*39ed0*/  IMAD.MOV.U32 R5, RZ, RZ, R172 ;  /* 0x000000ffff057224 */ /* 0x002fc600078e00ac */
[----:B------:R-:W3:Y:S04]  /*39ee0*/  LDL.LU R176, [R1+0xc24] ;  /* 0x000c240001b07983 */ /* 0x000ee80000300800 */
[----:B----4-:R-:W4:Y:S04]  /*39ef0*/  LDL.LU R172, [R1+0xc28] ;  /* 0x000c280001ac7983 */ /* 0x010f280000300800 */
[----:B------:R-:W4:Y:S04]  /*39f00*/  LDL.LU R189, [R1+0xc2c] ;  /* 0x000c2c0001bd7983 */ /* 0x000f280000300800 */
[----:B------:R-:W4:Y:S01]  /*39f10*/  LDL.LU R177, [R1+0xc30] ;  /* 0x000c300001b17983 */ /* 0x000f220000300800 */
[----:B------:R-:W-:Y:S01]  /*39f20*/  IMAD.MOV.U32 R4, RZ, RZ, R7 ;  /* 0x000000ffff047224 */ /* 0x000fe200078e0007 */
[----:B------:R-:W-:-:S04]  /*39f30*/  UISETP.GT.AND UP1, UPT, UR16, 0x71, UPT ;  /* 0x000000711000788c */ /* 0x000fc8000bf24270 */
[----:B------:R1:W-:Y:S01]  /*39f40*/  LDGSTS.E [R2+0x1c000], desc[UR8][R4.64], P1 ;  /* 0x1c00000004027fae */ /* 0x0003e20008921848 */
[----:B------:R-:W-:-:S04]  /*39f50*/  USEL UR12, URZ, 0x4, !UP1 ;  /* 0x000000043f0c7887 */ /* 0x000fc8000c800000 */
[----:B------:R-:W-:Y:S01]  /*39f60*/  USEL UR12, UR12, URZ, !UP0 ;  /* 0x0000003f0c0c7287 */ /* 0x000fe2000c000000 */
[----:B--2---:R-:W-:-:S05]  /*39f70*/  IADD3 R0, P1, R0, UR4, RZ ;  /* 0x0000000400007c10 */ /* 0x004fca000ff3e0ff */
[----:B------:R2:W-:Y:S01]  /*39f80*/  STL [R1+0xc20], R0 ;  /* 0x000c200001007387 */ /* 0x0005e20000100800 */
[----:B-1----:R-:W-:Y:S01]  /*39f90*/  IMAD.MOV.U32 R4, RZ, RZ, R0 ;  /* 0x000000ffff047224 */ /* 0x002fe200078e0000 */
[----:B------:R-:W-:Y:S02]  /*39fa0*/  ISETP.NE.U32.AND P0, PT, RZ, UR12, PT ;  /* 0x0000000cff007c0c */ /* 0x000fe4000bf05070 */
[----:B---3--:R-:W-:-:S05]  /*39fb0*/  IADD3.X R6, R6, UR6, RZ, P1, !PT ;  /* 0x0000000606067c10 */ /* 0x008fca0008ffe4ff */
[----:B------:R1:W-:Y:S04]  /*39fc0*/  STL [R1+0xc1c], R6 ;  /* 0x000c1c0601007387 */ /* 0x0003e80000100800 */
[----:B------:R-:W3:Y:S04]  /*39fd0*/  LDL.LU R7, [R1+0xc34] ;  /* 0x000c340001077983 */ /* 0x000ee80000300800 */
[----:B--2---:R-:W2:Y:S01]  /*39fe0*/  LDL.LU R0, [R1+0xc38] ;  /* 0x000c380001007983 */ /* 0x004ea20000300800 */
[----:B------:R-:W-:-:S03]  /*39ff0*/  MOV R5, R6 ;  /* 0x0000000600057202 */ /* 0x000fc60000000f00 */
[----:B------:R-:W3:Y:S04]  /*3a000*/  LDL.LU R173, [R1+0xc40] ;  /* 0x000c400001ad7983 */ /* 0x000ee80000300800 */
[----:B-1----:R-:W3:Y:S04]  /*3a010*/  LDL.LU R6, [R1+0xc48] ;  /* 0x000c480001067983 */ /* 0x002ee80000300800 */
        /* <DEDUP_REMOVED lines=9> */
[----:B------:R-:W-:-:S03]  /*3a0b0*/  IMAD.MOV.U32 R4, RZ, RZ, R172 ;  /* 0x000000ffff047224 */ /* 0x000fc600078e00ac */
        /* <DEDUP_REMOVED lines=9> */
[----:B-1----:R-:W-:Y:S01]  /*3a150*/  IMAD.MOV.U32 R4, RZ, RZ, R177 ;  /* 0x000000ffff047224 */ /* 0x002fe200078e00b1 */
[----:B------:R-:W-:Y:S02]  /*3a160*/  MOV R5, R189 ;  /* 0x000000bd00057202 */ /* 0x000fe40000000f00 */
[----:B------:R-:W-:-:S04]  /*3a170*/  USEL UR12, URZ, 0x4, !UP1 ;  /* 0x000000043f0c7887 */ /* 0x000fc8000c800000 */
[----:B------:R-:W-:-:S04]  /*3a180*/  USEL UR12, UR12, URZ, !UP0 ;  /* 0x0000003f0c0c7287 */ /* 0x000fc8000c000000 */
[----:B------:R1:W-:Y:S01]  /*3a190*/  LDGSTS.E [R2+0x18008], desc[UR8][R4.64], P1 ;  /* 0x1800800004027fae */ /* 0x0003e20008921848 */
[----:B--2---:R-:W-:-:S04]  /*3a1a0*/  IADD3 R0, P0, R0, UR4, RZ ;  /* 0x0000000400007c10 */ /* 0x004fc8000ff1e0ff */
[----:B---3--:R-:W-:Y:S01]  /*3a1b0*/  IADD3.X R7, R7, UR6, RZ, P0, !PT ;  /* 0x0000000607077c10 */ /* 0x008fe200087fe4ff */
[----:B------:R-:W-:Y:S01]  /*3a1c0*/  STL [R1+0xc38], R0 ;  /* 0x000c380001007387 */ /* 0x000fe20000100800 */
[----:B-1----:R-:W-:-:S03]  /*3a1d0*/  IMAD.MOV.U32 R4, RZ, RZ, R0 ;  /* 0x000000ffff047224 */ /* 0x002fc600078e0000 */
        /* <DEDUP_REMOVED lines=10> */
[----:B----4-:R-:W-:-:S04]  /*3a280*/  IADD3.X R176, R176, UR6, RZ, P1, !PT ;  /* 0x00000006b0b07c10 */ /* 0x010fc80008ffe4ff */
[----:B------:R-:W-:Y:S01]  /*3a290*/  MOV R5, R176 ;  /* 0x000000b000057202 */ /* 0x000fe20000000f00 */
[----:B------:R1:W-:Y:S01]  /*3a2a0*/  STL [R1+0xc3c], R176 ;  /* 0x000c3cb001007387 */ /* 0x0003e20000100800 */
[----:B------:R-:W-:-:S03]  /*3a2b0*/  IADD3.X R172, R172, UR6, RZ, P2, !PT ;  /* 0x00000006acac7c10 */ /* 0x000fc600097fe4ff */
[----:B------:R-:W-:Y:S04]  /*3a2c0*/  STL [R1+0xc48], R6 ;  /* 0x000c480601007387 */ /* 0x000fe80000100800 */
[----:B------:R2:W-:Y:S04]  /*3a2d0*/  LDGSTS.E [R2+0x1800c], desc[UR8][R4.64], P0 ;  /* 0x1800c00004027fae */ /* 0x0005e80008121848 */
[----:B------:R4:W-:Y:S04]  /*3a2e0*/  STL [R1+0xc44], R172 ;  /* 0x000c44ac01007387 */ /* 0x0009e80000100800 */
[----:B-1----:R-:W3:Y:S01]  /*3a2f0*/  LDL.LU R176, [R1+0x654] ;  /* 0x0006540001b07983 */ /* 0x002ee20000300800 */
[----:B--2---:R-:W-:-:S03]  /*3a300*/  IMAD.MOV.U32 R5, RZ, RZ, R172 ;  /* 0x000000ffff057224 */ /* 0x004fc600078e00ac */
[----:B----4-:R-:W2:Y:S01]  /*3a310*/  LDL.LU R172, [R1+0x658] ;  /* 0x0006580001ac7983 */ /* 0x010ea20000300800 */
[----:B------:R-:W-:Y:S01]  /*3a320*/  UISETP.GT.AND UP1, UPT, UR16, 0x14, UPT ;  /* 0x000000141000788c */ /* 0x000fe2000bf24270 */
[----:B------:R-:W-:Y:S02]  /*3a330*/  IMAD.MOV.U32 R4, RZ, RZ, R6 ;  /* 0x000000ffff047224 */ /* 0x000fe400078e0006 */
        /* <DEDUP_REMOVED lines=13> */
[----:B------:R-:W-:-:S02]  /*3a410*/  IMAD.MOV.U32 R5, RZ, RZ, R7 ;  /* 0x000000ffff057224 */ /* 0x000fc400078e0007 */
        /* <DEDUP_REMOVED lines=17> */
[----:B------:R-:W-:Y:S02]  /*3a530*/  ISETP.NE.U32.AND P0, PT, RZ, UR12, PT ;  /* 0x0000000cff007c0c */ /* 0x000fe4000bf05070 */
[----:B-1----:R-:W-:-:S02]  /*3a540*/  MOV R4, R6 ;  /* 0x0000000600047202 */ /* 0x002fc40000000f00 */
[----:B---3--:R-:W-:-:S05]  /*3a550*/  IADD3.X R173, R173, UR6, RZ, P1, !PT ;  /* 0x00000006adad7c10 */ /* 0x008fca0008ffe4ff */
[----:B------:R1:W-:Y:S01]  /*3a560*/  STL [R1+0x65c], R173 ;  /* 0x00065cad01007387 */ /* 0x0003e20000100800 */
[----:B------:R-:W-:Y:S01]  /*3a570*/  IMAD.MOV.U32 R5, RZ, RZ, R173 ;  /* 0x000000ffff057224 */ /* 0x000fe200078e00ad */
[----:B------:R-:W-:Y:S02]  /*3a580*/  IADD3 R7, P2, R7, UR4, RZ ;  /* 0x0000000407077c10 */ /* 0x000fe4000ff5e0ff */
[----:B------:R-:W-:Y:S02]  /*3a590*/  IADD3 R0, P3, R0, UR4, RZ ;  /* 0x0000000400007c10 */ /* 0x000fe4000ff7e0ff */
[----:B------:R3:W-:Y:S04]  /*3a5a0*/  LDGSTS.E [R2+0x4], desc[UR8][R4.64], P0 ;  /* 0x0000400004027fae */ /* 0x0007e80008121848 */
[----:B-1----:R-:W4:Y:S04]  /*3a5b0*/  LDL.LU R173, [R1+0x674] ;  /* 0x0006740001ad7983 */ /* 0x002f280000300800 */
[----:B------:R-:W4:Y:S04]  /*3a5c0*/  LDL.LU R6, [R1+0x678] ;  /* 0x0006780001067983 */ /* 0x000f280000300800 */
[----:B------:R1:W-:Y:S01]  /*3a5d0*/  STL [R1+0x668], R7 ;  /* 0x0006680701007387 */ /* 0x0003e20000100800 */
[----:B---3--:R-:W-:Y:S01]  /*3a5e0*/  IMAD.MOV.U32 R4, RZ, RZ, R7 ;  /* 0x000000ffff047224 */ /* 0x008fe200078e0007 */
[----:B--2---:R-:W-:-:S02]  /*3a5f0*/  IADD3.X R176, R176, UR6, RZ, P2, !PT ;  /* 0x00000006b0b07c10 */ /* 0x004fc400097fe4ff */
        /* <DEDUP_REMOVED lines=13> */
[----:B------:R-:W-:Y:S01]  /*3a6d0*/  MOV R4, R0 ;  /* 0x0000000000047202 */ /* 0x000fe20000000f00 */
[----:B------:R-:W2:Y:S04]  /*3a6e0*/  LDL.LU R172, [R1+0x688] ;  /* 0x0006880001ac7983 */ /* 0x000ea80000300800 */
[----:B------:R-:W2:Y:S06]  /*3a6f0*/  LDL.LU R0, [R1+0x850] ;  /* 0x0008500001007983 */ /* 0x000eac0000300800 */
[----:B------:R1:W-:Y:S01]  /*3a700*/  LDGSTS.E [R2+0x8], desc[UR8][R4.64], P1 ;  /* 0x0000800004027fae */ /* 0x0003e20008921848 */
[----:B----4-:R-:W-:-:S04]  /*3a710*/  IADD3 R6, P0, R6, UR4, RZ ;  /* 0x0000000406067c10 */ /* 0x010fc8000ff1e0ff */
[----:B------:R-:W-:Y:S01]  /*3a720*/  IADD3.X R173, R173, UR6, RZ, P0, !PT ;  /* 0x00000006adad7c10 */ /* 0x000fe200087fe4ff */
[----:B------:R-:W-:Y:S04]  /*3a730*/  STL [R1+0x678], R6 ;  /* 0x0006780601007387 */ /* 0x000fe80000100800 */
[----:B------:R4:W-:Y:S01]  /*3a740*/  STL [R1+0x674], R173 ;  /* 0x000674ad01007387 */ /* 0x0009e20000100800 */
[----:B-1----:R-:W-:Y:S02]  /*3a750*/  IMAD.MOV.U32 R5, RZ, RZ, R173 ;  /* 0x000000ffff057224 */ /* 0x002fe400078e00ad */
[----:B------:R-:W-:-:S05]  /*3a760*/  IMAD.MOV.U32 R4, RZ, RZ, R6 ;  /* 0x000000ffff047224 */ /* 0x000fca00078e0006 */
[----:B------:R1:W-:Y:S04]  /*3a770*/  LDGSTS.E [R2+0x4008], desc[UR8][R4.64], P1 ;  /* 0x0400800004027fae */ /* 0x0003e80008921848 */
[----:B----4-:R-:W4:Y:S04]  /*3a780*/  LDL.LU R173, [R1+0x684] ;  /* 0x0006840001ad7983 */ /* 0x010f280000300800 */
[----:B------:R-:W4:Y:S01]  /*3a790*/  LDL.LU R6, [R1+0x84c] ;  /* 0x00084c0001067983 */ /* 0x000f220000300800 */
[----:B---3--:R-:W-:-:S04]  /*3a7a0*/  IADD3 R7, P1, R7, UR4, RZ ;  /* 0x0000000407077c10 */ /* 0x008fc8000ff3e0ff */
[----:B--2---:R-:W-:Y:S01]  /*3a7b0*/  IADD3.X R176, R176, UR6, RZ, P1, !PT ;  /* 0x00000006b0b07c10 */ /* 0x004fe20008ffe4ff */
[----:B------:R-:W-:Y:S01]  /*3a7c0*/  STL [R1+0x680], R7 ;  /* 0x0006800701007387 */ /* 0x000fe20000100800 */
[----:B-1----:R-:W-:-:S03]  /*3a7d0*/  MOV R4, R7 ;  /* 0x0000000700047202 */ /* 0x002fc60000000f00 */
        /* <DEDUP_REMOVED lines=18> */
[----:B-1----:R-:W-:-:S03]  /*3a900*/  IMAD.MOV.U32 R4, RZ, RZ, R172 ;  /* 0x000000ffff047224 */ /* 0x002fc600078e00ac */
[----:B------:R-:W-:Y:S01]  /*3a910*/  STL [R1+0x850], R0 ;  /* 0x0008500001007387 */ /* 0x000fe20000100800 */
[----:B------:R-:W-:-:S03]  /*3a920*/  IMAD.MOV.U32 R5, RZ, RZ, R173 ;  /* 0x000000ffff057224 */ /* 0x000fc600078e00ad */
[----:B------:R-:W2:Y:S04]  /*3a930*/  LDL.LU R172, [R1+0x860] ;  /* 0x0008600001ac7983 */ /* 0x000ea80000300800 */
[----:B------:R1:W-:Y:S01]  /*3a940*/  STL [R1+0x84c], R6 ;  /* 0x00084c0601007387 */ /* 0x0003e20000100800 */
[----:B------:R-:W-:-:S03]  /*3a950*/  ISETP.NE.U32.AND P1, PT, RZ, UR12, PT ;  /* 0x0000000cff007c0c */ /* 0x000fc6000bf25070 */
[----:B----4-:R-:W4:Y:S04]  /*3a960*/  LDL.LU R173, [R1+0x85c] ;  /* 0x00085c0001ad7983 */ /* 0x010f280000300800 */
[----:B------:R1:W-:Y:S02]  /*3a970*/  LDGSTS.E [R2+0x400c], desc[UR8][R4.64], P0 ;  /* 0x0400c00004027fae */ /* 0x0003e40008121848 */
[----:B-1----:R-:W-:Y:S01]  /*3a980*/  MOV R4, R0 ;  /* 0x0000000000047202 */ /* 0x002fe20000000f00 */
[----:B------:R-:W-:Y:S02]  /*3a990*/  IMAD.MOV.U32 R5, RZ, RZ, R6 ;  /* 0x000000ffff057224 */ /* 0x000fe400078e0006 */
        /* <DEDUP_REMOVED lines=15> */
[----:B------:R-:W-:-:S04]  /*3aa90*/  IADD3 R172, P1, R172, UR4, RZ ;  /* 0x00000004acac7c10 */ /* 0x000fc8000ff3e0ff */
[----:B----4-:R-:W-:Y:S01]  /*3aaa0*/  IADD3.X R173, R173, UR6, RZ, P1, !PT ;  /* 0x00000006adad7c10 */ /* 0x010fe20008ffe4ff */
[----:B------:R-:W-:Y:S01]  /*3aab0*/  STL [R1+0x860], R172 ;  /* 0x000860ac01007387 */ /* 0x000fe20000100800 */
[----:B-1----:R-:W-:-:S03]  /*3aac0*/  MOV R4, R172 ;  /* 0x000000ac00047202 */ /* 0x002fc60000000f00 */
[----:B------:R1:W-:Y:S01]  /*3aad0*/  STL [R1+0x85c], R173 ;  /* 0x00085cad01007387 */ /* 0x0003e20000100800 */
[----:B------:R-:W-:Y:S01]  /*3aae0*/  IMAD.MOV.U32 R5, RZ, RZ, R173 ;  /* 0x000000ffff057224 */ /* 0x000fe200078e00ad */
[----:B------:R-:W-:Y:S02]  /*3aaf0*/  ISETP.NE.U32.AND P0, PT, RZ, UR12, PT ;  /* 0x0000000cff007c0c */ /* 0x000fe4000bf05070 */
[----:B-1----:R-:W4:Y:S04]  /*3ab00*/  LDL.LU R173, [R1+0x874] ;  /* 0x0008740001ad7983 */ /* 0x002f280000300800 */
[----:B------:R-:W4:Y:S01]  /*3ab10*/  LDL.LU R172, [R1+0x878] ;  /* 0x0008780001ac7983 */ /* 0x000f220000300800 */
[----:B------:R-:W-:Y:S02]  /*3ab20*/  IADD3 R6, P2, R6, UR4, RZ ;  /* 0x0000000406067c10 */ /* 0x000fe4000ff5e0ff */
[----:B------:R-:W-:-:S04]  /*3ab30*/  IADD3 R0, P3, R0, UR4, RZ ;  /* 0x0000000400007c10 */ /* 0x000fc8000ff7e0ff */
        /* <DEDUP_REMOVED lines=17> */
[----:B------:R-:W-:Y:S01]  /*3ac50*/  MOV R4, R0 ;  /* 0x0000000000047202 */ /* 0x000fe20000000f00 */
[----:B---3--:R-:W3:Y:S04]  /*3ac60*/  LDL.LU R7, [R1+0x888] ;  /* 0x0008880001077983 */ /* 0x008ee80000300800 */
[----:B------:R-:W3:Y:S06]  /*3ac70*/  LDL.LU R0, [R1+0xa50] ;  /* 0x000a500001007983 */ /* 0x000eec0000300800 */
        /* <DEDUP_REMOVED lines=10> */
[----:B--2---:R-:W-:-:S04]  /*3ad20*/  IADD3 R6, P1, R6, UR4, RZ ;  /* 0x0000000406067c10 */ /* 0x004fc8000ff3e0ff */
[----:B------:R-:W-:Y:S01]  /*3ad30*/  IADD3.X R176, R176, UR6, RZ, P1, !PT ;  /* 0x00000006b0b07c10 */ /* 0x000fe20008ffe4ff */
[----:B------:R-:W-:Y:S01]  /*3ad40*/  STL [R1+0x880], R6 ;  /* 0x0008800601007387 */ /* 0x000fe20000100800 */
[----:B-1----:R-:W-:-:S03]  /*3ad50*/  MOV R4, R6 ;  /* 0x0000000600047202 */ /* 0x002fc60000000f00 */
        /* <DEDUP_REMOVED lines=18> */
[----:B---3--:R-:W-:-:S03]  /*3ae80*/  IMAD.MOV.U32 R4, RZ, RZ, R7 ;  /* 0x000000ffff047224 */ /* 0x008fc600078e0007 */
[----:B------:R-:W-:Y:S01]  /*3ae90*/  STL [R1+0xa50], R0 ;  /* 0x000a500001007387 */ /* 0x000fe20000100800 */
[----:B------:R-:W-:-:S03]  /*3aea0*/  IMAD.MOV.U32 R5, RZ, RZ, R173 ;  /* 0x000000ffff057224 */ /* 0x000fc600078e00ad */
[----:B-1----:R-:W3:Y:S04]  /*3aeb0*/  LDL.LU R7, [R1+0xa60] ;  /* 0x000a600001077983 */ /* 0x002ee80000300800 */
        /* <DEDUP_REMOVED lines=24> */
[----:B--2---:R-:W-:-:S03]  /*3b040*/  MOV R4, R7 ;  /* 0x0000000700047202 */ /* 0x004fc60000000f00 */
[----:B------:R1:W-:Y:S01]  /*3b050*/  STL [R1+0xa5c], R173 ;  /* 0x000a5cad01007387 */ /* 0x0003e20000100800 */
[----:B------:R-:W-:Y:S01]  /*3b060*/  IMAD.MOV.U32 R5, RZ, RZ, R173 ;  /* 0x000000ffff057224 */ /* 0x000fe200078e00ad */
[----:B------:R-:W-:Y:S02]  /*3b070*/  ISETP.NE.U32.AND P0, PT, RZ, UR12, PT ;  /* 0x0000000cff007c0c */ /* 0x000fe4000bf05070 */
[----:B-1----:R-:W2:Y:S04]  /*3b080*/  LDL.LU R173, [R1+0xa74] ;  /* 0x000a740001ad7983 */ /* 0x002ea80000300800 */
[----:B------:R-:W3:Y:S01]  /*3b090*/  LDL.LU R7, [R1+0xa78] ;  /* 0x000a780001077983 */ /* 0x000ee20000300800 */
[----:B------:R-:W-:Y:S02]  /*3b0a0*/  IADD3 R172, P2, R172, UR4, RZ ;  /* 0x00000004acac7c10 */ /* 0x000fe4000ff5e0ff */
[----:B------:R-:W-:-:S04]  /*3b0b0*/  IADD3 R0, P3, R0, UR4, RZ ;  /* 0x0000000400007c10 */ /* 0x000fc8000ff7e0ff */
        /* <DEDUP_REMOVED lines=15> */
[----:B------:R-:W-:Y:S02]  /*3b1b0*/  ISETP.NE.U32.AND P1, PT, RZ, UR12, PT ;  /* 0x0000000cff007c0c */ /* 0x000fe4000bf25070 */
[----:B-1----:R-:W-:Y:S01]  /*3b1c0*/  MOV R4, R0 ;  /* 0x0000000000047202 */ /* 0x002fe20000000f00 */
[----:B------:R-:W-:Y:S01]  /*3b1d0*/  IMAD.MOV.U32 R5, RZ, RZ, R6 ;  /* 0x000000ffff057224 */ /* 0x000fe200078e0006 */
[----:B------:R-:W4:Y:S04]  /*3b1e0*/  LDL.LU R0, [R1+0xa88] ;  /* 0x000a880001007983 */ /* 0x000f280000300800 */
[----:B------:R-:W4:Y:S05]  /*3b1f0*/  LDL.LU R6, [R1+0xc50] ;  /* 0x000c500001067983 */ /* 0x000f2a0000300800 */
[----:B------:R1:W-:Y:S01]  /*3b200*/  LDGSTS.E [R2+0x10008], desc[UR8][R4.64], P1 ;  /* 0x1000800004027fae */ /* 0x0003e20008921848 */
[----:B---3--:R-:W-:-:S04]  /*3b210*/  IADD3 R7, P0, R7, UR4, RZ ;  /* 0x0000000407077c10 */ /* 0x008fc8000ff1e0ff */
[----:B--2---:R-:W-:Y:S01]  /*3b220*/  IADD3.X R173, R173, UR6, RZ, P0, !PT ;  /* 0x00000006adad7c10 */ /* 0x004fe200087fe4ff */
[----:B------:R-:W-:Y:S04]  /*3b230*/  STL [R1+0xa78], R7 ;  /* 0x000a780701007387 */ /* 0x000fe80000100800 */
[----:B------:R2:W-:Y:S04]  /*3b240*/  STL [R1+0xa74], R173 ;  /* 0x000a74ad01007387 */ /* 0x0005e80000100800 */
[----:B------:R-:W3:Y:S01]  /*3b250*/  LDL.LU R176, [R1+0xa84] ;  /* 0x000a840001b07983 */ /* 0x000ee20000300800 */
[----:B-1----:R-:W-:-:S02]  /*3b260*/  IMAD.MOV.U32 R4, RZ, RZ, R7 ;  /* 0x000000ffff047224 */ /* 0x002fc400078e0007 */
[----:B------:R-:W-:Y:S02]  /*3b270*/  IMAD.MOV.U32 R5, RZ, RZ, R173 ;  /* 0x000000ffff057224 */ /* 0x000fe400078e00ad */
[----:B--2---:R-:W2:Y:S04]  /*3b280*/  LDL.LU R173, [R1+0xc4c] ;  /* 0x000c4c0001ad7983 */ /* 0x004ea80000300800 */
[----:B------:R1:W-:Y:S04]  /*3b290*/  LDGSTS.E [R2+0x14008], desc[UR8][R4.64], P1 ;  /* 0x1400800004027fae */ /* 0x0003e80008921848 */
[----:B------:R-:W2:Y:S01]  /*3b2a0*/  LDL.LU R7, [R1+0xc58] ;  /* 0x000c580001077983 */ /* 0x000ea20000300800 */
[----:B----4-:R-:W-:-:S04]  /*3b2b0*/  IADD3 R172, P1, R172, UR4, RZ ;  /* 0x00000004acac7c10 */ /* 0x010fc8000ff3e0ff */
[----:B------:R-:W-:Y:S01]  /*3b2c0*/  IADD3.X R177, R177, UR6, RZ, P1, !PT ;  /* 0x00000006b1b17c10 */ /* 0x000fe20008ffe4ff */
[----:B------:R4:W-:Y:S01]  /*3b2d0*/  STL [R1+0xa80], R172 ;  /* 0x000a80ac01007387 */ /* 0x0009e20000100800 */
[----:B-1----:R-:W-:-:S03]  /*3b2e0*/  MOV R4, R172 ;  /* 0x000000ac00047202 */ /* 0x002fc60000000f00 */
        /* <DEDUP_REMOVED lines=8> */
[----:B------:R-:W-:Y:S01]  /*3b370*/  IMAD.MOV.U32 R5, RZ, RZ, R177 ;  /* 0x000000ffff057224 */ /* 0x000fe200078e00b1 */
[----:B------:R-:W-:Y:S02]  /*3b380*/  IADD3 R6, P3, R6, UR4, RZ ;  /* 0x0000000406067c10 */ /* 0x000fe4000ff7e0ff */
        /* <DEDUP_REMOVED lines=14> */
[----:B------:R-:W-:Y:S02]  /*3b470*/  IADD3 R7, P0, R7, UR4, RZ ;  /* 0x0000000407077c10 */ /* 0x000fe4000ff1e0ff */
[----:B---3--:R-:W-:Y:S02]  /*3b480*/  MOV R4, R6 ;  /* 0x0000000600047202 */ /* 0x008fe40000000f00 */
[----:B-1----:R-:W3:Y:S01]  /*3b490*/  LDL.LU R6, [R1+0xc5c] ;  /* 0x000c5c0001067983 */ /* 0x002ee20000300800 */
[----:B------:R-:W-:-:S03]  /*3b4a0*/  IMAD.MOV.U32 R5, RZ, RZ, R173 ;  /* 0x000000ffff057224 */ /* 0x000fc600078e00ad */
        /* <DEDUP_REMOVED lines=16> */
[----:B-1----:R-:W-:Y:S02]  /*3b5b0*/  MOV R4, R0 ;  /* 0x0000000000047202 */ /* 0x002fe40000000f00 */
[----:B---3--:R-:W-:-:S05]  /*3b5c0*/  IADD3.X R6, R6, UR6, RZ, P1, !PT ;  /* 0x0000000606067c10 */ /* 0x008fca0008ffe4ff */
[----:B------:R1:W-:Y:S04]  /*3b5d0*/  STL [R1+0xc5c], R6 ;  /* 0x000c5c0601007387 */ /* 0x0003e80000100800 */
[----:B------:R-:W3:Y:S04]  /*3b5e0*/  LDL.LU R7, [R1+0xc74] ;  /* 0x000c740001077983 */ /* 0x000ee80000300800 */
[----:B--2---:R-:W2:Y:S01]  /*3b5f0*/  LDL.LU R0, [R1+0xc78] ;  /* 0x000c780001007983 */ /* 0x004ea20000300800 */
[----:B------:R-:W-:Y:S01]  /*3b600*/  ISETP.NE.U32.AND P0, PT, RZ, UR12, PT ;  /* 0x0000000cff007c0c */ /* 0x000fe2000bf05070 */
[----:B------:R-:W-:-:S02]  /*3b610*/  IMAD.MOV.U32 R5, RZ, RZ, R6 ;  /* 0x000000ffff057224 */ /* 0x000fc400078e0006 */
[----:B------:R-:W3:Y:S04]  /*3b620*/  LDL.LU R173, [R1+0xc80] ;  /* 0x000c800001ad7983 */ /* 0x000ee80000300800 */
[----:B-1----:R-:W3:Y:S06]  /*3b630*/  LDL.LU R6, [R1+0xc88] ;  /* 0x000c880001067983 */ /* 0x002eec0000300800 */
        /* <DEDUP_REMOVED lines=19> */
[----:B-1----:R-:W-:Y:S01]  /*3b770*/  MOV R4, R177 ;  /* 0x000000b100047202 */ /* 0x002fe20000000f00 */
[----:B------:R-:W-:Y:S02]  /*3b780*/  IMAD.MOV.U32 R5, RZ, RZ, R189 ;  /* 0x000000ffff057224 */ /* 0x000fe400078e00bd */
[----:B------:R-:W-:-:S04]  /*3b790*/  USEL UR12, URZ, 0x4, !UP1 ;  /* 0x000000043f0c7887 */ /* 0x000fc8000c800000 */
[----:B------:R-:W-:-:S04]  /*3b7a0*/  USEL UR12, UR12, URZ, !UP0 ;  /* 0x0000003f0c0c7287 */ /* 0x000fc8000c000000 */
[----:B------:R1:W-:Y:S01]  /*3b7b0*/  LDGSTS.E [R2+0x18008], desc[UR8][R4.64], P1 ;  /* 0x1800800004027fae */ /* 0x0003e20008921848 */
[----:B--2---:R-:W-:-:S04]  /*3b7c0*/  IADD3 R0, P0, R0, UR4, RZ ;  /* 0x0000000400007c10 */ /* 0x004fc8000ff1e0ff */
[----:B---3--:R-:W-:Y:S01]  /*3b7d0*/  IADD3.X R7, R7, UR6, RZ, P0, !PT ;  /* 0x0000000607077c10 */ /* 0x008fe200087fe4ff */
[----:B-1----:R-:W-:Y:S01]  /*3b7e0*/  IMAD.MOV.U32 R4, RZ, RZ, R0 ;  /* 0x000000ffff047224 */ /* 0x002fe200078e0000 */
[----:B------:R-:W-:Y:S03]  /*3b7f0*/  STL [R1+0xc78], R0 ;  /* 0x000c780001007387 */ /* 0x000fe60000100800 */
[----:B------:R-:W-:Y:S01]  /*3b800*/  IMAD.MOV.U32 R5, RZ, RZ, R7 ;  /* 0x000000ffff057224 */ /* 0x000fe200078e0007 */
[----:B------:R1:W-:Y:S01]  /*3b810*/  STL [R1+0xc74], R7 ;  /* 0x000c740701007387 */ /* 0x0003e20000100800 */
[----:B------:R-:W-:-:S03]  /*3b820*/  ISETP.NE.U32.AND P0, PT, RZ, UR12, PT ;  /* 0x0000000cff007c0c */ /* 0x000fc6000bf05070 */
[----:B------:R2:W-:Y:S01]  /*3b830*/  LDGSTS.E [R2+0x1c008], desc[UR8][R4.64], P1 ;  /* 0x1c00800004027fae */ /* 0x0005e20008921848 */
[----:B------:R-:W-:-:S03]  /*3b840*/  IADD3 R173, P1, R173, UR4, RZ ;  /* 0x00000004adad7c10 */ /* 0x000fc6000ff3e0ff */
[----:B-1----:R-:W3:Y:S04]  /*3b850*/  LDL.LU R7, [R1+0x68c] ;  /* 0x00068c0001077983 */ /* 0x002ee80000300800 */
[----:B------:R-:W3:Y:S01]  /*3b860*/  LDL.LU R0, [R1+0x690] ;  /* 0x0006900001007983 */ /* 0x000ee20000300800 */
[----:B------:R-:W-:Y:S02]  /*3b870*/  IADD3 R6, P2, R6, UR4, RZ ;  /* 0x0000000406067c10 */ /* 0x000fe4000ff5e0ff */
[----:B--2---:R-:W-:Y:S01]  /*3b880*/  MOV R4, R173 ;  /* 0x000000ad00047202 */ /* 0x004fe20000000f00 */
        /* <DEDUP_REMOVED lines=11> */
[----:B------:R-:W-:-:S04]  /*3b940*/  UISETP.GT.AND UP1, UPT, UR16, 0x18, UPT ;  /* 0x000000181000788c */ /* 0x000fc8000bf24270 */
[----:B------:R-:W-:Y:S01]  /*3b950*/  USEL UR12, URZ, 0x4, !UP1 ;  /* 0x000000043f0c7887 */ /* 0x000fe2000c800000 */
[----:B------:R-:W-:Y:S02]  /*3b960*/  IMAD.MOV.U32 R4, RZ, RZ, R6 ;  /* 0x000000ffff047224 */ /* 0x000fe400078e0006 */
[----:B------:R-:W4:Y:S01]  /*3b970*/  LDL.LU R6, [R1+0x6a0] ;  /* 0x0006a00001067983 */ /* 0x000f220000300800 */
[----:B------:R-:W-:-:S03]  /*3b980*/  USEL UR12, UR12, URZ, !UP0 ;  /* 0x0000003f0c0c7287 */ /* 0x000fc6000c000000 */
[----:B------:R1:W-:Y:S03]  /*3b990*/  LDGSTS.E [R2+0x1c00c], desc[UR8][R4.64], P0 ;  /* 0x1c00c00004027fae */ /* 0x0003e60008121848 */
[----:B------:R-:W-:Y:S02]  /*3b9a0*/  ISETP.NE.U32.AND P0, PT, RZ, UR12, PT ;  /* 0x0000000cff007c0c */ /* 0x000fe4000bf05070 */
[----:B---3--:R-:W-:-:S04]  /*3b9b0*/  IADD3 R0, P1, R0, UR4, RZ ;  /* 0x0000000400007c10 */ /* 0x008fc8000ff3e0ff */
[----:B------:R-:W-:Y:S01]  /*3b9c0*/  IADD3.X R7, R7, UR6, RZ, P1, !PT ;  /* 0x0000000607077c10 */ /* 0x000fe20008ffe4ff */
[----:B------:R-:W-:Y:S04]  /*3b9d0*/  STL [R1+0x690], R0 ;  /* 0x0006900001007387 */ /* 0x000fe80000100800 */
[----:B------:R3:W-:Y:S04]  /*3b9e0*/  STL [R1+0x68c], R7 ;  /* 0x00068c0701007387 */ /* 0x0007e80000100800 */
[----:B------:R-:W4:Y:S01]  /*3b9f0*/  LDL.LU R173, [R1+0x69c] ;  /* 0x00069c0001ad7983 */ /* 0x000f220000300800 */
[----:B-1----:R-:W-:Y:S01]  /*3ba00*/  LOP3.LUT R2, R3, 0x60, RZ, 0x3c, !PT ;  /* 0x0000006003027812 */ /* 0x002fe200078e3cff */
[----:B------:R-:W-:-:S02]  /*3ba10*/  IMAD.MOV.U32 R4, RZ, RZ, R0 ;  /* 0x000000ffff047224 */ /* 0x000fc400078e0000 */
[----:B------:R-:W-:Y:S01]  /*3ba20*/  IMAD.MOV.U32 R5, RZ, RZ, R7 ;  /* 0x000000ffff057224 */ /* 0x000fe200078e0007 */
[----:B------:R-:W-:Y:S01]  /*3ba30*/  IADD3 R2, R2, UR17, RZ ;  /* 0x0000001102027c10 */ /* 0x000fe2000fffe0ff */
[----:B---3--:R-:W3:Y:S04]  /*3ba40*/  LDL.LU R7, [R1+0x6a8] ;  /* 0x0006a80001077983 */ /* 0x008ee80000300800 */
[----:B------:R-:W3:Y:S04]  /*3ba50*/  LDL.LU R0, [R1+0x6b0] ;  /* 0x0006b00001007983 */ /* 0x000ee80000300800 */
[----:B------:R1:W-:Y:S01]  /*3ba60*/  LDGSTS.E [R2], desc[UR8][R4.64], P0 ;  /* 0x0000000004027fae */ /* 0x0003e20008121848 */
[----:B--2---:R-:W-:-:S04]  /*3ba70*/  IADD3 R172, P1, R172, UR4, RZ ;  /* 0x00000004acac7c10 */ /* 0x004fc8000ff3e0ff */
[----:B------:R-:W-:Y:S01]  /*3ba80*/  IADD3.X R176, R176, UR6, RZ, P1, !PT ;  /* 0x00000006b0b07c10 */ /* 0x000fe20008ffe4ff */
[----:B------:R-:W-:Y:S03]  /*3ba90*/  STL [R1+0x698], R172 ;  /* 0x000698ac01007387 */ /* 0x000fe60000100800 */
[----:B-1----:R-:W-:Y:S01]  /*3baa0*/  MOV R5, R176 ;  /* 0x000000b000057202 */ /* 0x002fe20000000f00 */
[----:B------:R1:W-:Y:S01]  /*3bab0*/  STL [R1+0x694], R176 ;  /* 0x000694b001007387 */ /* 0x0003e20000100800 */
[----:B------:R-:W-:Y:S01]  /*3bac0*/  IMAD.MOV.U32 R4, RZ, RZ, R172 ;  /* 0x000000ffff047224 */ /* 0x000fe200078e00ac */
[----:B------:R-:W-:Y:S02]  /*3bad0*/  UISETP.GT.AND UP1, UPT, UR16, 0x19, UPT ;  /* 0x000000191000788c */ /* 0x000fe4000bf24270 */
[----:B-1----:R-:W2:Y:S04]  /*3bae0*/  LDL.LU R176, [R1+0x6a4] ;  /* 0x0006a40001b07983 */ /* 0x002ea80000300800 */
        /* <DEDUP_REMOVED lines=8> */
[----:B------:R-:W-:-:S05]  /*3bb70*/  IADD3.X R173, R173, UR6, RZ, P1, !PT ;  /* 0x00000006adad7c10 */ /* 0x000fca0008ffe4ff */
[----:B------:R1:W-:Y:S01]  /*3bb80*/  STL [R1+0x69c], R173 ;  /* 0x00069cad01007387 */ /* 0x0003e20000100800 */
[----:B------:R-:W-:Y:S01]  /*3bb90*/  IMAD.MOV.U32 R5, RZ, RZ, R173 ;  /* 0x000000ffff057224 */ /* 0x000fe200078e00ad */
[----:B---3--:R-:W-:Y:S02]  /*3bba0*/  IADD3 R7, P2, R7, UR4, RZ ;  /* 0x0000000407077c10 */ /* 0x008fe4000ff5e0ff */
        /* <DEDUP_REMOVED lines=10> */
[----:B------:R-:W-:-:S03]  /*3bc50*/  MOV R5, R176 ;  /* 0x000000b000057202 */ /* 0x000fc60000000f00 */
        /* <DEDUP_REMOVED lines=13> */
[----:B----4-:R-:W-:-:S04]  /*3bd30*/  IADD3 R6, P0, R6, UR4, RZ ;  /* 0x0000000406067c10 */ /* 0x010fc8000ff1e0ff */
[----:B------:R-:W-:Y:S01]  /*3bd40*/  IADD3.X R173, R173, UR6, RZ, P0, !PT ;  /* 0x00000006adad7c10 */ /* 0x000fe200087fe4ff */
[----:B------:R-:W-:Y:S04]  /*3bd50*/  STL [R1+0x6b8], R6 ;  /* 0x0006b80601007387 */ /* 0x000fe80000100800 */
[----:B------:R4:W-:Y:S01]  /*3bd60*/  STL [R1+0x6b4], R173 ;  /* 0x0006b4ad01007387 */ /* 0x0009e20000100800 */
[----:B-1----:R-:W-:Y:S01]  /*3bd70*/  MOV R5, R173 ;  /* 0x000000ad00057202 */ /* 0x002fe20000000f00 */
[----:B------:R-:W-:-:S05]  /*3bd80*/  IMAD.MOV.U32 R4, RZ, RZ, R6 ;  /* 0x000000ffff047224 */ /* 0x000fca00078e0006 */
[----:B------:R1:W-:Y:S04]  /*3bd90*/  LDGSTS.E [R2+0x4008], desc[UR8][R4.64], P1 ;  /* 0x0400800004027fae */ /* 0x0003e80008921848 */
[----:B----4-:R-:W4:Y:S04]  /*3bda0*/  LDL.LU R173, [R1+0x6c4] ;  /* 0x0006c40001ad7983 */ /* 0x010f280000300800 */
[----:B------:R-:W4:Y:S01]  /*3bdb0*/  LDL.LU R6, [R1+0x88c] ;  /* 0x00088c0001067983 */ /* 0x000f220000300800 */
[----:B---3--:R-:W-:-:S04]  /*3bdc0*/  IADD3 R7, P1, R7, UR4, RZ ;  /* 0x0000000407077c10 */ /* 0x008fc8000ff3e0ff */
[----:B--2---:R-:W-:Y:S01]  /*3bdd0*/  IADD3.X R176, R176, UR6, RZ, P1, !PT ;  /* 0x00000006b0b07c10 */ /* 0x004fe20008ffe4ff */
[----:B------:R-:W-:Y:S01]  /*3bde0*/  STL [R1+0x6c0], R7 ;  /* 0x0006c00701007387 */ /* 0x000fe20000100800 */
[----:B-1----:R-:W-:-:S03]  /*3bdf0*/  IMAD.MOV.U32 R4, RZ, RZ, R7 ;  /* 0x000000ffff047224 */ /* 0x002fc600078e0007 */
        /* <DEDUP_REMOVED lines=20> */
[----:B------:R-:W-:-:S03]  /*3bf40*/  MOV R5, R173 ;  /* 0x000000ad00057202 */ /* 0x000fc60000000f00 */
[----:B------:R-:W2:Y:S01]  /*3bf50*/  LDL.LU R172, [R1+0x8a0] ;  /* 0x0008a00001ac7983 */ /* 0x000ea20000300800 */
[----:B------:R-:W-:-:S03]  /*3bf60*/  ISETP.NE.U32.AND P1, PT, RZ, UR12, PT ;  /* 0x0000000cff007c0c */ /* 0x000fc6000bf25070 */
[----:B------:R1:W-:Y:S04]  /*3bf70*/  STL [R1+0x88c], R6 ;  /* 0x00088c0601007387 */ /* 0x0003e80000100800 */
[----:B----4-:R-:W4:Y:S04]  /*3bf80*/  LDL.LU R173, [R1+0x89c] ;  /* 0x00089c0001ad7983 */ /* 0x010f280000300800 */
[----:B------:R1:W-:Y:S02]  /*3bf90*/  LDGSTS.E [R2+0x400c], desc[UR8][R4.64], P0 ;  /* 0x0400c00004027fae */ /* 0x0003e40008121848 */
[----:B-1----:R-:W-:-:S02]  /*3bfa0*/  IMAD.MOV.U32 R4, RZ, RZ, R0 ;  /* 0x000000ffff047224 */ /* 0x002fc400078e0000 */
[----:B------:R-:W-:Y:S02]  /*3bfb0*/  IMAD.MOV.U32 R5, RZ, RZ, R6 ;  /* 0x000000ffff057224 */ /* 0x000fe400078e0006 */
[----:B------:R-:W4:Y:S04]  /*3bfc0*/  LDL.LU R6, [R1+0x8a8] ;  /* 0x0008a80001067983 */ /* 0x000f280000300800 */
[----:B------:R-:W4:Y:S04]  /*3bfd0*/  LDL.LU R0, [R1+0x8b0] ;  /* 0x0008b00001007983 */ /* 0x000f280000300800 */
[----:B------:R1:W-:Y:S01]  /*3bfe0*/  LDGSTS.E [R2+0x8000], desc[UR8][R4.64], P1 ;  /* 0x0800000004027fae */ /* 0x0003e20008921848 */
[----:B---3--:R-:W-:-:S04]  /*3bff0*/  IADD3 R7, P0, R7, UR4, RZ ;  /* 0x0000000407077c10 */ /* 0x008fc8000ff1e0ff */
[----:B--2---:R-:W-:Y:S01]  /*3c000*/  IADD3.X R176, R176, UR6, RZ, P0, !PT ;  /* 0x00000006b0b07c10 */ /* 0x004fe200087fe4ff */
[----:B------:R-:W-:Y:S03]  /*3c010*/  STL [R1+0x898], R7 ;  /* 0x0008980701007387 */ /* 0x000fe60000100800 */
[----:B-1----:R-:W-:Y:S01]  /*3c020*/  MOV R5, R176 ;  /* 0x000000b000057202 */ /* 0x002fe20000000f00 */
[----:B------:R1:W-:Y:S01]  /*3c030*/  STL [R1+0x894], R176 ;  /* 0x000894b001007387 */ /* 0x0003e20000100800 */
[----:B------:R-:W-:Y:S01]  /*3c040*/  IMAD.MOV.U32 R4, RZ, RZ, R7 ;  /* 0x000000ffff047224 */ /* 0x000fe200078e0007 */
[----:B------:R-:W-:-:S04]  /*3c050*/  UISETP.GT.AND UP1, UPT, UR16, 0x39, UPT ;  /* 0x000000391000788c */ /* 0x000fc8000bf24270 */
[----:B------:R2:W-:Y:S04]  /*3c060*/  LDGSTS.E [R2+0xc000], desc[UR8][R4.64], P1 ;  /* 0x0c00000004027fae */ /* 0x0005e80008921848 */
[----:B-1----:R-:W3:Y:S04]  /*3c070*/  LDL.LU R176, [R1+0x8a4] ;  /* 0x0008a40001b07983 */ /* 0x002ee80000300800 */
[----:B------:R-:W3:Y:S01]  /*3c080*/  LDL.LU R7, [R1+0x8ac] ;  /* 0x0008ac0001077983 */ /* 0x000ee20000300800 */
[----:B------:R-:W-:-:S04]  /*3c090*/  USEL UR12, URZ, 0x4, !UP1 ;  /* 0x000000043f0c7887 */ /* 0x000fc8000c800000 */
[----:B------:R-:W-:Y:S01]  /*3c0a0*/  USEL UR12, UR12, URZ, !UP0 ;  /* 0x0000003f0c0c7287 */ /* 0x000fe2000c000000 */
[----:B------:R-:W-:-:S04]  /*3c0b0*/  IADD3 R172, P1, R172, UR4, RZ ;  /* 0x00000004acac7c10 */ /* 0x000fc8000ff3e0ff */
[----:B----4-:R-:W-:Y:S01]  /*3c0c0*/  IADD3.X R173, R173, UR6, RZ, P1, !PT ;  /* 0x00000006adad7c10 */ /* 0x010fe20008ffe4ff */
[----:B------:R-:W-:Y:S01]  /*3c0d0*/  STL [R1+0x8a0], R172 ;  /* 0x0008a0ac01007387 */ /* 0x000fe20000100800 */
[----:B--2---:R-:W-:-:S03]  /*3c0e0*/  IMAD.MOV.U32 R4, RZ, RZ, R172 ;  /* 0x000000ffff047224 */ /* 0x004fc600078e00ac */
[----:B------:R1:W-:Y:S01]  /*3c0f0*/  STL [R1+0x89c], R173 ;  /* 0x00089cad01007387 */ /* 0x0003e20000100800 */
[----:B------:R-:W-:Y:S01]  /*3c100*/  IMAD.MOV.U32 R5, RZ, RZ, R173 ;  /* 0x000000ffff057224 */ /* 0x000fe200078e00ad */
[----:B------:R-:W-:Y:S02]  /*3c110*/  ISETP.NE.U32.AND P0, PT, RZ, UR12, PT ;  /* 0x0000000cff007c0c */ /* 0x000fe4000bf05070 */
[----:B-1----:R-:W2:Y:S04]  /*3c120*/  LDL.LU R173, [R1+0x8b4] ;  /* 0x0008b40001ad7983 */ /* 0x002ea80000300800 */
[----:B------:R-:W4:Y:S01]  /*3c130*/  LDL.LU R172, [R1+0x8b8] ;  /* 0x0008b80001ac7983 */ /* 0x000f220000300800 */
[----:B------:R-:W-:-:S06]  /*3c140*/  IADD3 R6, P2, R6, UR4, RZ ;  /* 0x0000000406067c10 */ /* 0x000fcc000ff5e0ff */
[----:B------:R1:W-:Y:S01]  /*3c150*/  LDGSTS.E [R2+0x8004], desc[UR8][R4.64], P0 ;  /* 0x0800400004027fae */ /* 0x0003e20008121848 */
[----:B------:R-:W-:-:S03]  /*3c160*/  IADD3 R0, P3, R0, UR4, RZ ;  /* 0x0000000400007c10 */ /* 0x000fc6000ff7e0ff */
[----:B------:R3:W-:Y:S01]  /*3c170*/  STL [R1+0x8a8], R6 ;  /* 0x0008a80601007387 */ /* 0x0007e20000100800 */
[----:B-1----:R-:W-:Y:S01]  /*3c180*/  IMAD.MOV.U32 R4, RZ, RZ, R6 ;  /* 0x000000ffff047224 */ /* 0x002fe200078e0006 */
[----:B---3--:R-:W-:Y:S02]  /*3c190*/  IADD3.X R176, R176, UR6, RZ, P2, !PT ;  /* 0x00000006b0b07c10 */ /* 0x008fe400097fe4ff */
[----:B------:R-:W-:-:S03]  /*3c1a0*/  IADD3.X R7, R7, UR6, RZ, P3, !PT ;  /* 0x0000000607077c10 */ /* 0x000fc60009ffe4ff */
[----:B------:R1:W-:Y:S04]  /*3c1b0*/  STL [R1+0x8a4], R176 ;  /* 0x0008a4b001007387 */ /* 0x0003e80000100800 */
[----:B------:R-:W-:Y:S01]  /*3c1c0*/  STL [R1+0x8b0], R0 ;  /* 0x0008b00001007387 */ /* 0x000fe20000100800 */
[----:B------:R-:W-:-:S03]  /*3c1d0*/  MOV R5, R176 ;  /* 0x000000b000057202 */ /* 0x000fc60000000f00 */
[----:B------:R-:W3:Y:S04]  /*3c1e0*/  LDL.LU R6, [R1+0x8c0] ;  /* 0x0008c00001067983 */ /* 0x000ee80000300800 */
[----:B------:R1:W-:Y:S04]  /*3c1f0*/  STL [R1+0x8ac], R7 ;  /* 0x0008ac0701007387 */ /* 0x0003e80000100800 */
[----:B-1----:R-:W3:Y:S01]  /*3c200*/  LDL.LU R176, [R1+0x8bc] ;  /* 0x0008bc0001b07983 */ /* 0x002ee20000300800 */
[----:B------:R-:W-:-:S03]  /*3c210*/  UISETP.GT.AND UP1, UPT, UR16, 0x3a, UPT ;  /* 0x0000003a1000788c */ /* 0x000fc6000bf24270 */
[----:B------:R1:W-:Y:S01]  /*3c220*/  LDGSTS.E [R2+0xc004], desc[UR8][R4.64], P0 ;  /* 0x0c00400004027fae */ /* 0x0003e20008121848 */
[----:B------:R-:W-:-:S04]  /*3c230*/  USEL UR12, URZ, 0x4, !UP1 ;  /* 0x000000043f0c7887 */ /* 0x000fc8000c800000 */
[----:B------:R-:W-:-:S06]  /*3c240*/  USEL UR12, UR12, URZ, !UP0 ;  /* 0x0000003f0c0c7287 */ /* 0x000fcc000c000000 */
[----:B------:R-:W-:Y:S01]  /*3c250*/  ISETP.NE.U32.AND P1, PT, RZ, UR12, PT ;  /* 0x0000000cff007c0c */ /* 0x000fe2000bf25070 */
[----:B-1----:R-:W-:Y:S02]  /*3c260*/  IMAD.MOV.U32 R4, RZ, RZ, R0 ;  /* 0x000000ffff047224 */ /* 0x002fe400078e0000 */
[----:B------:R-:W-:Y:S02]  /*3c270*/  IMAD.MOV.U32 R5, RZ, RZ, R7 ;  /* 0x000000ffff057224 */ /* 0x000fe400078e0007 */
[----:B------:R-:W3:Y:S04]  /*3c280*/  LDL.LU R7, [R1+0x8c8] ;  /* 0x0008c80001077983 */ /* 0x000ee80000300800 */
[----:B------:R-:W3:Y:S04]  /*3c290*/  LDL.LU R0, [R1+0xa90] ;  /* 0x000a900001007983 */ /* 0x000ee80000300800 */
[----:B------:R1:W-:Y:S01]  /*3c2a0*/  LDGSTS.E [R2+0x8008], desc[UR8][R4.64], P1 ;  /* 0x0800800004027fae */ /* 0x0003e20008921848 */
[----:B----4-:R-:W-:-:S04]  /*3c2b0*/  IADD3 R172, P0, R172, UR4, RZ ;  /* 0x00000004acac7c10 */ /* 0x010fc8000ff1e0ff */
[----:B--2---:R-:W-:Y:S01]  /*3c2c0*/  IADD3.X R173, R173, UR6, RZ, P0, !PT ;  /* 0x00000006adad7c10 */ /* 0x004fe200087fe4ff */
[----:B------:R-:W-:Y:S03]  /*3c2d0*/  STL [R1+0x8b8], R172 ;  /* 0x0008b8ac01007387 */ /* 0x000fe60000100800 */
[----:B-1----:R-:W-:Y:S01]  /*3c2e0*/  MOV R5, R173 ;  /* 0x000000ad00057202 */ /* 0x002fe20000000f00 */
[----:B------:R1:W-:Y:S01]  /*3c2f0*/  STL [R1+0x8b4], R173 ;  /* 0x0008b4ad01007387 */ /* 0x0003e20000100800 */
[----:B------:R-:W-:-:S05]  /*3c300*/  IMAD.MOV.U32 R4, RZ, RZ, R172 ;  /* 0x000000ffff047224 */ /* 0x000fca00078e00ac */
[----:B------:R2:W-:Y:S04]  /*3c310*/  LDGSTS.E [R2+0xc008], desc[UR8][R4.64], P1 ;  /* 0x0c00800004027fae */ /* 0x0005e80008921848 */
[----:B-1----:R-:W4:Y:S04]  /*3c320*/  LDL.LU R173, [R1+0x8c4] ;  /* 0x0008c40001ad7983 */ /* 0x002f280000300800 */
[----:B------:R-:W4:Y:S01]  /*3c330*/  LDL.LU R172, [R1+0xa8c] ;  /* 0x000a8c0001ac7983 */ /* 0x000f220000300800 */
[----:B---3--:R-:W-:-:S04]  /*3c340*/  IADD3 R6, P1, R6, UR4, RZ ;  /* 0x0000000406067c10 */ /* 0x008fc8000ff3e0ff */
[----:B------:R-:W-:Y:S01]  /*3c350*/  IADD3.X R176, R176, UR6, RZ, P1, !PT ;  /* 0x00000006b0b07c10 */ /* 0x000fe20008ffe4ff */
[----:B------:R-:W-:Y:S01]  /*3c360*/  STL [R1+0x8c0], R6 ;  /* 0x0008c00601007387 */ /* 0x000fe20000100800 */
[----:B--2---:R-:W-:-:S03]  /*3c370*/  IMAD.MOV.U32 R4, RZ, RZ, R6 ;  /* 0x000000ffff047224 */ /* 0x004fc600078e0006 */
        /* <DEDUP_REMOVED lines=33> */
[----:B------:R-:W-:Y:S01]  /*3c590*/  STL [R1+0xa98], R6 ;  /* 0x000a980601007387 */ /* 0x000fe20000100800 */
[----:B-1----:R-:W-:Y:S02]  /*3c5a0*/  IMAD.MOV.U32 R4, RZ, RZ, R6 ;  /* 0x000000ffff047224 */ /* 0x002fe400078e0006 */
[----:B------:R-:W-:Y:S01]  /*3c5b0*/  MOV R5, R176 ;  /* 0x000000b000057202 */ /* 0x000fe20000000f00 */
[----:B------:R1:W-:Y:S01]  /*3c5c0*/  STL [R1+0xa94], R176 ;  /* 0x000a94b001007387 */ /* 0x0003e20000100800 */
[----:B------:R-:W-:-:S03]  /*3c5d0*/  UISETP.GT.AND UP1, UPT, UR16, 0x59, UPT ;  /* 0x000000591000788c */ /* 0x000fc6000bf24270 */
        /* <DEDUP_REMOVED lines=21> */
[----:B------:R-:W-:Y:S04]  /*3c730*/  STL [R1+0xaa4], R176 ;  /* 0x000aa4b001007387 */ /* 0x000fe80000100800 */
[----:B------:R1:W-:Y:S04]  /*3c740*/  STL [R1+0xab0], R0 ;  /* 0x000ab00001007387 */ /* 0x0003e80000100800 */
[----:B------:R3:W-:Y:S04]  /*3c750*/  STL [R1+0xaac], R6 ;  /* 0x000aac0601007387 */ /* 0x0007e80000100800 */
[----:B------:R-:W2:Y:S04]  /*3c760*/  LDL.LU R177, [R1+0xabc] ;  /* 0x000abc0001b17983 */ /* 0x000ea80000300800 */
[----:B------:R-:W2:Y:S01]  /*3c770*/  LDL.LU R172, [R1+0xac0] ;  /* 0x000ac00001ac7983 */ /* 0x000ea20000300800 */
[----:B------:R-:W-:-:S04]  /*3c780*/  UISETP.GT.AND UP1, UPT, UR16, 0x5a, UPT ;  /* 0x0000005a1000788c */ /* 0x000fc8000bf24270 */
[----:B------:R-:W-:Y:S01]  /*3c790*/  USEL UR12, URZ, 0x4, !UP1 ;  /* 0x000000043f0c7887 */ /* 0x000fe2000c800000 */
[----:B------:R-:W-:-:S03]  /*3c7a0*/  MOV R5, R176 ;  /* 0x000000b000057202 */ /* 0x000fc60000000f00 */
[----:B------:R-:W-:Y:S02]  /*3c7b0*/  USEL UR12, UR12, URZ, !UP0 ;  /* 0x0000003f0c0c7287 */ /* 0x000fe4000c000000 */
[----:B------:R1:W-:Y:S04]  /*3c7c0*/  LDGSTS.E [R2+0x14004], desc[UR8][R4.64], P0 ;  /* 0x1400400004027fae */ /* 0x0003e80008121848 */
[----:B------:R-:W-:Y:S01]  /*3c7d0*/  ISETP.NE.U32.AND P1, PT, RZ, UR12, PT ;  /* 0x0000000cff007c0c */ /* 0x000fe2000bf25070 */
[----:B-1----:R-:W-:Y:S02]  /*3c7e0*/  IMAD.MOV.U32 R4, RZ, RZ, R0 ;  /* 0x000000ffff047224 */ /* 0x002fe400078e0000 */
[----:B------:R-:W-:Y:S01]  /*3c7f0*/  IMAD.MOV.U32 R5, RZ, RZ, R6 ;  /* 0x000000ffff057224 */ /* 0x000fe200078e0006 */
[----:B------:R-:W2:Y:S04]  /*3c800*/  LDL.LU R0, [R1+0xac8] ;  /* 0x000ac80001007983 */ /* 0x000ea80000300800 */
[----:B---3--:R-:W3:Y:S01]  /*3c810*/  LDL.LU R6, [R1+0xc90] ;  /* 0x000c900001067983 */ /* 0x008ee20000300800 */
[----:B----4-:R-:W-:-:S04]  /*3c820*/  IADD3 R7, P0, R7, UR4, RZ ;  /* 0x0000000407077c10 */ /* 0x010fc8000ff1e0ff */
[----:B------:R1:W-:Y:S01]  /*3c830*/  LDGSTS.E [R2+0x10008], desc[UR8][R4.64], P1 ;  /* 0x1000800004027fae */ /* 0x0003e20008921848 */
[----:B--2---:R-:W-:-:S03]  /*3c840*/  IADD3.X R173, R173, UR6, RZ, P0, !PT ;  /* 0x00000006adad7c10 */ /* 0x004fc600087fe4ff */
[----:B------:R-:W-:Y:S04]  /*3c850*/  STL [R1+0xab8], R7 ;  /* 0x000ab80701007387 */ /* 0x000fe80000100800 */
[----:B------:R2:W-:Y:S04]  /*3c860*/  STL [R1+0xab4], R173 ;  /* 0x000ab4ad01007387 */ /* 0x0005e80000100800 */
[----:B------:R-:W4:Y:S01]  /*3c870*/  LDL.LU R176, [R1+0xac4] ;  /* 0x000ac40001b07983 */ /* 0x000f220000300800 */
[----:B-1----:R-:W-:Y:S01]  /*3c880*/  IMAD.MOV.U32 R4, RZ, RZ, R7 ;  /* 0x000000ffff047224 */ /* 0x002fe200078e0007 */
[----:B------:R-:W-:-:S02]  /*3c890*/  MOV R5, R173 ;  /* 0x000000ad00057202 */ /* 0x000fc40000000f00 */
[----:B--2---:R-:W2:Y:S04]  /*3c8a0*/  LDL.LU R173, [R1+0xc8c] ;  /* 0x000c8c0001ad7983 */ /* 0x004ea80000300800 */
[----:B------:R1:W-:Y:S04]  /*3c8b0*/  LDGSTS.E [R2+0x14008], desc[UR8][R4.64], P1 ;  /* 0x1400800004027fae */ /* 0x0003e80008921848 */
[----:B------:R-:W2:Y:S01]  /*3c8c0*/  LDL.LU R7, [R1+0xc98] ;  /* 0x000c980001077983 */ /* 0x000ea20000300800 */
[----:B------:R-:W-:-:S04]  /*3c8d0*/  IADD3 R172, P1, R172, UR4, RZ ;  /* 0x00000004acac7c10 */ /* 0x000fc8000ff3e0ff */
[----:B------:R-:W-:Y:S01]  /*3c8e0*/  IADD3.X R177, R177, UR6, RZ, P1, !PT ;  /* 0x00000006b1b17c10 */ /* 0x000fe20008ffe4ff */
[----:B------:R1:W-:Y:S02]  /*3c8f0*/  STL [R1+0xac0], R172 ;  /* 0x000ac0ac01007387 */ /* 0x0003e40000100800 */
[----:B-1----:R-:W-:Y:S02]  /*3c900*/  IMAD.MOV.U32 R4, RZ, RZ, R172 ;  /* 0x000000ffff047224 */ /* 0x002fe400078e00ac */
[----:B------:R-:W-:Y:S04]  /*3c910*/  STL [R1+0xabc], R177 ;  /* 0x000abcb101007387 */ /* 0x000fe80000100800 */
[----:B------:R-:W2:Y:S01]  /*3c920*/  LDL.LU R172, [R1+0xc94] ;  /* 0x000c940001ac7983 */ /* 0x000ea20000300800 */
[----:B------:R-:W-:-:S04]  /*3c930*/  UISETP.GT.AND UP1, UPT, UR16, 0x5b, UPT ;  /* 0x0000005b1000788c */ /* 0x000fc8000bf24270 */
[----:B------:R-:W-:-:S04]  /*3c940*/  USEL UR12, URZ, 0x4, !UP1 ;  /* 0x000000043f0c7887 */ /* 0x000fc8000c800000 */
[----:B------:R-:W-:-:S06]  /*3c950*/  USEL UR12, UR12, URZ, !UP0 ;  /* 0x0000003f0c0c7287 */ /* 0x000fcc000c000000 */
[----:B------:R-:W-:Y:S01]  /*3c960*/  ISETP.NE.U32.AND P0, PT, RZ, UR12, PT ;  /* 0x0000000cff007c0c */ /* 0x000fe2000bf05070 */
[----:B------:R-:W-:Y:S01]  /*3c970*/  UISETP.GT.AND UP1, UPT, UR16, 0x78, UPT ;  /* 0x000000781000788c */ /* 0x000fe2000bf24270 */
[----:B------:R-:W-:Y:S01]  /*3c980*/  IADD3 R0, P2, R0, UR4, RZ ;  /* 0x0000000400007c10 */ /* 0x000fe2000ff5e0ff */
[----:B------:R-:W-:Y:S01]  /*3c990*/  IMAD.MOV.U32 R5, RZ, RZ, R177 ;  /* 0x000000ffff057224 */ /* 0x000fe200078e00b1 */
[----:B---3--:R-:W-:Y:S01]  /*3c9a0*/  IADD3 R6, P3, R6, UR4, RZ ;  /* 0x0000000406067c10 */ /* 0x008fe2000ff7e0ff */
[----:B------:R-:W-:Y:S02]  /*3c9b0*/  USEL UR12, URZ, 0x4, !UP1 ;  /* 0x000000043f0c7887 */ /* 0x000fe4000c800000 */
[----:B------:R1:W-:Y:S02]  /*3c9c0*/  STL [R1+0xac8], R0 ;  /* 0x000ac80001007387 */ /* 0x0003e40000100800 */
[----:B------:R-:W-:-:S04]  /*3c9d0*/  USEL UR12, UR12, URZ, !UP0 ;  /* 0x0000003f0c0c7287 */ /* 0x000fc8000c000000 */
[----:B------:R3:W-:Y:S01]  /*3c9e0*/  LDGSTS.E [R2+0x1000c], desc[UR8][R4.64], P0 ;  /* 0x1000c00004027fae */ /* 0x0007e20008121848 */
[----:B----4-:R-:W-:-:S05]  /*3c9f0*/  IADD3.X R176, R176, UR6, RZ, P2, !PT ;  /* 0x00000006b0b07c10 */ /* 0x010fca00097fe4ff */
[----:B------:R-:W-:Y:S01]  /*3ca00*/  STL [R1+0xac4], R176 ;  /* 0x000ac4b001007387 */ /* 0x000fe20000100800 */
[----:B--2---:R-:W-:Y:S01]  /*3ca10*/  IADD3.X R173, R173, UR6, RZ, P3, !PT ;  /* 0x00000006adad7c10 */ /* 0x004fe20009ffe4ff */
[----:B---3--:R-:W-:Y:S01]  /*3ca20*/  IMAD.MOV.U32 R4, RZ, RZ, R0 ;  /* 0x000000ffff047224 */ /* 0x008fe200078e0000 */
[----:B------:R-:W-:Y:S01]  /*3ca30*/  MOV R5, R176 ;  /* 0x000000b000057202 */ /* 0x000fe20000000f00 */
[----:B------:R2:W-:Y:S01]  /*3ca40*/  STL [R1+0xc90], R6 ;  /* 0x000c900601007387 */ /* 0x0005e20000100800 */
[----:B------:R-:W-:-:S03]  /*3ca50*/  ISETP.NE.U32.AND P1, PT, RZ, UR12, PT ;  /* 0x0000000cff007c0c */ /* 0x000fc6000bf25070 */
[----:B-1----:R-:W3:Y:S04]  /*3ca60*/  LDL.LU R0, [R1+0xca0] ;  /* 0x000ca00001007983 */ /* 0x002ee80000300800 */
[----:B------:R1:W-:Y:S04]  /*3ca70*/  LDGSTS.E [R2+0x1400c], desc[UR8][R4.64], P0 ;  /* 0x1400c00004027fae */ /* 0x0003e80008121848 */
[----:B------:R-:W-:Y:S01]  /*3ca80*/  STL [R1+0xc8c], R173 ;  /* 0x000c8cad01007387 */ /* 0x000fe20000100800 */
[----:B------:R-:W-:Y:S01]  /*3ca90*/  IADD3 R7, P0, R7, UR4, RZ ;  /* 0x0000000407077c10 */ /* 0x000fe2000ff1e0ff */
[----:B-1----:R-:W-:-:S02]  /*3caa0*/  IMAD.MOV.U32 R4, RZ, RZ, R6 ;  /* 0x000000ffff047224 */ /* 0x002fc400078e0006 */
[----:B--2---:R-:W2:Y:S01]  /*3cab0*/  LDL.LU R6, [R1+0xc9c] ;  /* 0x000c9c0001067983 */ /* 0x004ea20000300800 */
[----:B------:R-:W-:-:S03]  /*3cac0*/  IMAD.MOV.U32 R5, RZ, RZ, R173 ;  /* 0x000000ffff057224 */ /* 0x000fc600078e00ad */
[----:B------:R-:W-:Y:S04]  /*3cad0*/  STL [R1+0xc98], R7 ;  /* 0x000c980701007387 */ /* 0x000fe80000100800 */
[----:B------:R1:W-:Y:S01]  /*3cae0*/  LDGSTS.E [R2+0x18000], desc[UR8][R4.64], P1 ;  /* 0x1800000004027fae */ /* 0x0003e20008921848 */
[----:B------:R-:W-:-:S04]  /*3caf0*/  IADD3.X R172, R172, UR6, RZ, P0, !PT ;  /* 0x00000006acac7c10 */ /* 0x000fc800087fe4ff */
[----:B-1----:R-:W-:Y:S01]  /*3cb00*/  MOV R5, R172 ;  /* 0x000000ac00057202 */ /* 0x002fe20000000f00 */
[----:B------:R1:W-:Y:S04]  /*3cb10*/  STL [R1+0xc94], R172 ;  /* 0x000c94ac01007387 */ /* 0x0003e80000100800 */
[----:B------:R-:W4:Y:S04]  /*3cb20*/  LDL.LU R176, [R1+0xca4] ;  /* 0x000ca40001b07983 */ /* 0x000f280000300800 */
[----:B-1----:R-:W4:Y:S04]  /*3cb30*/  LDL.LU R172, [R1+0xca8] ;  /* 0x000ca80001ac7983 */ /* 0x002f280000300800 */
[----:B------:R-:W4:Y:S04]  /*3cb40*/  LDL.LU R189, [R1+0xcac] ;  /* 0x000cac0001bd7983 */ /* 0x000f280000300800 */
[----:B------:R-:W4:Y:S01]  /*3cb50*/  LDL.LU R177, [R1+0xcb0] ;  /* 0x000cb00001b17983 */ /* 0x000f220000300800 */
[----:B------:R-:W-:Y:S01]  /*3cb60*/  IMAD.MOV.U32 R4, RZ, RZ, R7 ;  /* 0x000000ffff047224 */ /* 0x000fe200078e0007 */
        /* <DEDUP_REMOVED lines=21> */
[----:B-1----:R-:W-:Y:S02]  /*3ccc0*/  MOV R5, R176 ;  /* 0x000000b000057202 */ /* 0x002fe40000000f00 */
[----:B------:R-:W-:Y:S01]  /*3ccd0*/  IADD3.X R189, R189, UR6, RZ, P3, !PT ;  /* 0x00000006bdbd7c10 */ /* 0x000fe20009ffe4ff */
        /* <DEDUP_REMOVED lines=18> */
[----:B-1----:R-:W-:Y:S01]  /*3ce00*/  IMAD.MOV.U32 R4, RZ, RZ, R0 ;  /* 0x000000ffff047224 */ /* 0x002fe200078e0000 */
[----:B------:R-:W-:Y:S02]  /*3ce10*/  STL [R1+0xcb8], R0 ;  /* 0x000cb80001007387 */ /* 0x000fe40000100800 */
[----:B------:R-:W-:Y:S02]  /*3ce20*/  MOV R5, R7 ;  /* 0x0000000700057202 */ /* 0x000fe40000000f00 */
        /* <DEDUP_REMOVED lines=17> */
[----:B--2---:R-:W-:-:S03]  /*3cf40*/  MOV R5, R172 ;  /* 0x000000ac00057202 */ /* 0x004fc60000000f00 */
        /* <DEDUP_REMOVED lines=14> */
[----:B------:R-:W-:-:S02]  /*3d030*/  VIADD R2, R2, UR17 ;  /* 0x0000001102027c36 */ /* 0x000fc40008000000 */
[----:B------:R-:W-:Y:S02]  /*3d040*/  IMAD.MOV.U32 R4, RZ, RZ, R0 ;  /* 0x000000ffff047224 */ /* 0x000fe400078e0000 */
[----:B------:R-:W-:Y:S02]  /*3d050*/  IMAD.MOV.U32 R5, RZ, RZ, R7 ;  /* 0x000000ffff057224 */ /* 0x000fe400078e0007 */
[----:B-1----:R-:W3:Y:S04]  /*3d060*/  LDL.LU R7, [R1+0x6e8] ;  /* 0x0006e80001077983 */ /* 0x002ee80000300800 */
[----:B------:R-:W3:Y:S04]  /*3d070*/  LDL.LU R0, [R1+0x6f0] ;  /* 0x0006f00001007983 */ /* 0x000ee80000300800 */
[----:B------:R1:W-:Y:S01]  /*3d080*/  LDGSTS.E [R2], desc[UR8][R4.64], P0 ;  /* 0x0000000004027fae */ /* 0x0003e20008121848 */
[----:B--2---:R-:W-:-:S04]  /*3d090*/  IADD3 R172, P1, R172, UR4, RZ ;  /* 0x00000004acac7c10 */ /* 0x004fc8000ff3e0ff */
[----:B------:R-:W-:Y:S01]  /*3d0a0*/  IADD3.X R176, R176, UR6, RZ, P1, !PT ;  /* 0x00000006b0b07c10 */ /* 0x000fe20008ffe4ff */
[----:B------:R-:W-:Y:S04]  /*3d0b0*/  STL [R1+0x6d8], R172 ;  /* 0x0006d8ac01007387 */ /* 0x000fe80000100800 */
[----:B------:R2:W-:Y:S01]  /*3d0c0*/  STL [R1+0x6d4], R176 ;  /* 0x0006d4b001007387 */ /* 0x0005e20000100800 */
[----:B-1----:R-:W-:Y:S01]  /*3d0d0*/  IMAD.MOV.U32 R5, RZ, RZ, R176 ;  /* 0x000000ffff057224 */ /* 0x002fe200078e00b0 */
[----:B------:R-:W-:Y:S01]  /*3d0e0*/  MOV R4, R172 ;  /* 0x000000ac00047202 */ /* 0x000fe20000000f00 */
        /* <DEDUP_REMOVED lines=19> */
[----:B---3--:R-:W-:-:S02]  /*3d220*/  MOV R4, R7 ;  /* 0x0000000700047202 */ /* 0x008fc40000000f00 */
        /* <DEDUP_REMOVED lines=50> */
[----:B----4-:R-:W-:-:S03]  /*3d550*/  MOV R4, R172 ;  /* 0x000000ac00047202 */ /* 0x010fc60000000f00 */
[----:B-1----:R-:W4:Y:S01]  /*3d560*/  LDL.LU R172, [R1+0x8e0] ;  /* 0x0008e00001ac7983 */ /* 0x002f220000300800 */
[----:B------:R-:W-:-:S03]  /*3d570*/  IMAD.MOV.U32 R5, RZ, RZ, R173 ;  /* 0x000000ffff057224 */ /* 0x000fc600078e00ad */
[----:B------:R1:W-:Y:S01]  /*3d580*/  STL [R1+0x8cc], R6 ;  /* 0x0008cc0601007387 */ /* 0x0003e20000100800 */
[----:B------:R-:W-:-:S03]  /*3d590*/  ISETP.NE.U32.AND P1, PT, RZ, UR12, PT ;  /* 0x0000000cff007c0c */ /* 0x000fc6000bf25070 */
[----:B------:R-:W4:Y:S04]  /*3d5a0*/  LDL.LU R173, [R1+0x8dc] ;  /* 0x0008dc0001ad7983 */ /* 0x000f280000300800 */
[----:B------:R1:W-:Y:S02]  /*3d5b0*/  LDGSTS.E [R2+0x400c], desc[UR8][R4.64], P0 ;  /* 0x0400c00004027fae */ /* 0x0003e40008121848 */
[----:B-1----:R-:W-:Y:S02]  /*3d5c0*/  IMAD.MOV.U32 R4, RZ, RZ, R0 ;  /* 0x000000ffff047224 */ /* 0x002fe400078e0000 */
        /* <DEDUP_REMOVED lines=8> */
[----:B-1----:R-:W-:Y:S01]  /*3d650*/  IMAD.MOV.U32 R5, RZ, RZ, R176 ;  /* 0x000000ffff057224 */ /* 0x002fe200078e00b0 */
[----:B------:R-:W-:Y:S01]  /*3d660*/  MOV R4, R7 ;  /* 0x0000000700047202 */ /* 0x000fe20000000f00 */
        /* <DEDUP_REMOVED lines=9> */
[----:B-1----:R-:W-:-:S03]  /*3d700*/  IMAD.MOV.U32 R4, RZ, RZ, R172 ;  /* 0x000000ffff047224 */ /* 0x002fc600078e00ac */
[----:B------:R1:W-:Y:S01]  /*3d710*/  STL [R1+0x8dc], R173 ;  /* 0x0008dcad01007387 */ /* 0x0003e20000100800 */
[----:B------:R-:W-:Y:S01]  /*3d720*/  IMAD.MOV.U32 R5, RZ, RZ, R173 ;  /* 0x000000ffff057224 */ /* 0x000fe200078e00ad */
[----:B------:R-:W-:Y:S02]  /*3d730*/  ISETP.NE.U32.AND P0, PT, RZ, UR12, PT ;  /* 0x0000000cff007c0c */ /* 0x000fe4000bf05070 */
[----:B-1----:R-:W4:Y:S04]  /*3d740*/  LDL.LU R173, [R1+0x8f4] ;  /* 0x0008f40001ad7983 */ /* 0x002f280000300800 */
[----:B------:R-:W4:Y:S01]  /*3d750*/  LDL.LU R172, [R1+0x8f8] ;  /* 0x0008f80001ac7983 */ /* 0x000f220000300800 */
[----:B------:R-:W-:-:S06]  /*3d760*/  IADD3 R6, P2, R6, UR4, RZ ;  /* 0x0000000406067c10 */ /* 0x000fcc000ff5e0ff */
[----:B------:R1:W-:Y:S01]  /*3d770*/  LDGSTS.E [R2+0x8004], desc[UR8][R4.64], P0 ;  /* 0x0800400004027fae */ /* 0x0003e20008121848 */
[----:B------:R-:W-:-:S03]  /*3d780*/  IADD3 R0, P3, R0, UR4, RZ ;  /* 0x0000000400007c10 */ /* 0x000fc6000ff7e0ff */
[----:B------:R3:W-:Y:S01]  /*3d790*/  STL [R1+0x8e8], R6 ;  /* 0x0008e80601007387 */ /* 0x0007e20000100800 */
[----:B-1----:R-:W-:Y:S02]  /*3d7a0*/  MOV R4, R6 ;  /* 0x0000000600047202 */ /* 0x002fe40000000f00 */
        /* <DEDUP_REMOVED lines=171> */
[----:B-1----:R-:W2:Y:S04]  /*3e260*/  LDL.LU R6, [R1+0xd00] ;  /* 0x000d000001067983 */ /* 0x002ea80000300800 */
[----:B------:R-:W2:Y:S04]  /*3e270*/  LDL.LU R176, [R1+0xd08] ;  /* 0x000d080001b07983 */ /* 0x000ea80000300800 */
[----:B------:R1:W-:Y:S01]  /*3e280*/  LDGSTS.E [R2+0x18004], desc[UR8][R4.64], P0 ;  /* 0x1800400004027fae */ /* 0x0003e20008121848 */
[----:B----4-:R-:W-:-:S04]  /*3e290*/  IADD3 R172, P2, R172, UR4, RZ ;  /* 0x00000004acac7c10 */ /* 0x010fc8000ff5e0ff */
[----:B------:R-:W-:Y:S02]  /*3e2a0*/  IADD3.X R177, R177, UR6, RZ, P2, !PT ;  /* 0x00000006b1b17c10 */ /* 0x000fe400097fe4ff */
[----:B------:R-:W-:Y:S01]  /*3e2b0*/  IADD3 R173, P3, R173, UR4, RZ ;  /* 0x00000004adad7c10 */ /* 0x000fe2000ff7e0ff */
[----:B------:R4:W-:Y:S01]  /*3e2c0*/  STL [R1+0xce8], R172 ;  /* 0x000ce8ac01007387 */ /* 0x0009e20000100800 */
[----:B-1----:R-:W-:Y:S02]  /*3e2d0*/  MOV R4, R172 ;  /* 0x000000ac00047202 */ /* 0x002fe40000000f00 */
[----:B------:R-:W-:Y:S01]  /*3e2e0*/  IADD3.X R189, R189, UR6, RZ, P3, !PT ;  /* 0x00000006bdbd7c10 */ /* 0x000fe20009ffe4ff */
[----:B------:R1:W-:Y:S01]  /*3e2f0*/  STL [R1+0xce4], R177 ;  /* 0x000ce4b101007387 */ /* 0x0003e20000100800 */
[----:B------:R-:W-:-:S03]  /*3e300*/  IMAD.MOV.U32 R5, RZ, RZ, R177 ;  /* 0x000000ffff057224 */ /* 0x000fc600078e00b1 */
[----:B------:R-:W-:Y:S04]  /*3e310*/  STL [R1+0xcf0], R173 ;  /* 0x000cf0ad01007387 */ /* 0x000fe80000100800 */
[----:B----4-:R-:W4:Y:S04]  /*3e320*/  LDL.LU R172, [R1+0xcfc] ;  /* 0x000cfc0001ac7983 */ /* 0x010f280000300800 */
[----:B------:R-:W-:Y:S04]  /*3e330*/  STL [R1+0xcec], R189 ;  /* 0x000cecbd01007387 */ /* 0x000fe80000100800 */
[----:B-1----:R-:W4:Y:S01]  /*3e340*/  LDL.LU R177, [R1+0xd04] ;  /* 0x000d040001b17983 */ /* 0x002f220000300800 */
[----:B------:R-:W-:-:S03]  /*3e350*/  UISETP.GT.AND UP1, UPT, UR16, 0x7e, UPT ;  /* 0x0000007e1000788c */ /* 0x000fc6000bf24270 */
[----:B------:R1:W-:Y:S01]  /*3e360*/  LDGSTS.E [R2+0x1c004], desc[UR8][R4.64], P0 ;  /* 0x1c00400004027fae */ /* 0x0003e20008121848 */
[----:B------:R-:W-:-:S04]  /*3e370*/  USEL UR12, URZ, 0x4, !UP1 ;  /* 0x000000043f0c7887 */ /* 0x000fc8000c800000 */
[----:B------:R-:W-:-:S06]  /*3e380*/  USEL UR12, UR12, URZ, !UP0 ;  /* 0x0000003f0c0c7287 */ /* 0x000fcc000c000000 */
[----:B------:R-:W-:Y:S01]  /*3e390*/  ISETP.NE.U32.AND P1, PT, RZ, UR12, PT ;  /* 0x0000000cff007c0c */ /* 0x000fe2000bf25070 */
[----:B-1----:R-:W-:Y:S02]  /*3e3a0*/  IMAD.MOV.U32 R4, RZ, RZ, R173 ;  /* 0x000000ffff047224 */ /* 0x002fe400078e00ad */
[----:B------:R-:W-:-:S10]  /*3e3b0*/  IMAD.MOV.U32 R5, RZ, RZ, R189 ;  /* 0x000000ffff057224 */ /* 0x000fd400078e00bd */
[----:B------:R1:W-:Y:S01]  /*3e3c0*/  LDGSTS.E [R2+0x18008], desc[UR8][R4.64], P1 ;  /* 0x1800800004027fae */ /* 0x0003e20008921848 */
[----:B---3--:R-:W-:-:S04]  /*3e3d0*/  IADD3 R0, P0, R0, UR4, RZ ;  /* 0x0000000400007c10 */ /* 0x008fc8000ff1e0ff */
[----:B--2---:R-:W-:Y:S02]  /*3e3e0*/  IADD3.X R7, R7, UR6, RZ, P0, !PT ;  /* 0x0000000607077c10 */ /* 0x004fe400087fe4ff */
[----:B-1----:R-:W-:-:S03]  /*3e3f0*/  MOV R4, R0 ;  /* 0x0000000000047202 */ /* 0x002fc60000000f00 */
[----:B------:R-:W-:Y:S01]  /*3e400*/  IMAD.MOV.U32 R5, RZ, RZ, R7 ;  /* 0x000000ffff057224 */ /* 0x000fe200078e0007 */
[----:B------:R-:W-:-:S04]  /*3e410*/  IADD3 R176, P2, R176, UR4, RZ ;  /* 0x00000004b0b07c10 */ /* 0x000fc8000ff5e0ff */
[----:B------:R1:W-:Y:S01]  /*3e420*/  LDGSTS.E [R2+0x1c008], desc[UR8][R4.64], P1 ;  /* 0x1c00800004027fae */ /* 0x0003e20008921848 */
[----:B------:R-:W-:-:S03]  /*3e430*/  IADD3 R6, P1, R6, UR4, RZ ;  /* 0x0000000406067c10 */ /* 0x000fc6000ff3e0ff */
[----:B------:R2:W-:Y:S04]  /*3e440*/  STL [R1+0xcf8], R0 ;  /* 0x000cf80001007387 */ /* 0x0005e80000100800 */
[----:B------:R3:W-:Y:S04]  /*3e450*/  STL [R1+0xcf4], R7 ;  /* 0x000cf40701007387 */ /* 0x0007e80000100800 */
[----:B--2---:R-:W2:Y:S01]  /*3e460*/  LDL.LU R0, [R1+0xd10] ;  /* 0x000d100001007983 */ /* 0x004ea20000300800 */
[----:B-1----:R-:W-:-:S03]  /*3e470*/  IMAD.MOV.U32 R4, RZ, RZ, R6 ;  /* 0x000000ffff047224 */ /* 0x002fc600078e0006 */
[----:B---3--:R-:W3:Y:S04]  /*3e480*/  LDL.LU R7, [R1+0xd50] ;  /* 0x000d500001077983 */ /* 0x008ee80000300800 */
[----:B------:R1:W-:Y:S01]  /*3e490*/  STL [R1+0xd00], R6 ;  /* 0x000d000601007387 */ /* 0x0003e20000100800 */
[----:B----4-:R-:W-:-:S05]  /*3e4a0*/  IADD3.X R172, R172, UR6, RZ, P1, !PT ;  /* 0x00000006acac7c10 */ /* 0x010fca0008ffe4ff */
[----:B------:R4:W-:Y:S01]  /*3e4b0*/  STL [R1+0xcfc], R172 ;  /* 0x000cfcac01007387 */ /* 0x0009e20000100800 */
[----:B------:R-:W-:-:S03]  /*3e4c0*/  IADD3.X R177, R177, UR6, RZ, P2, !PT ;  /* 0x00000006b1b17c10 */ /* 0x000fc600097fe4ff */
[----:B------:R4:W-:Y:S04]  /*3e4d0*/  STL [R1+0xd08], R176 ;  /* 0x000d08b001007387 */ /* 0x0009e80000100800 */
[----:B-1----:R-:W3:Y:S04]  /*3e4e0*/  LDL.LU R6, [R1+0xd0c] ;  /* 0x000d0c0001067983 */ /* 0x002ee80000300800 */
[----:B------:R1:W-:Y:S04]  /*3e4f0*/  STL [R1+0xd04], R177 ;  /* 0x000d04b101007387 */ /* 0x0003e80000100800 */
[----:B------:R-:W3:Y:S01]  /*3e500*/  LDL.LU R173, [R1+0xd4c] ;  /* 0x000d4c0001ad7983 */ /* 0x000ee20000300800 */
[----:B------:R-:W-:Y:S01]  /*3e510*/  UISETP.GT.AND UP1, UPT, UR16, 0x7f, UPT ;  /* 0x0000007f1000788c */ /* 0x000fe2000bf24270 */
[----:B------:R-:W4:Y:S03]  /*3e520*/  S2R R189, SR_TID.X ;  /* 0x0000000000bd7919 */ /* 0x000f260000002100 */
[----:B------:R-:W-:-:S04]  /*3e530*/  USEL UR12, URZ, 0x4, !UP1 ;  /* 0x000000043f0c7887 */ /* 0x000fc8000c800000 */
[----:B------:R-:W-:-:S06]  /*3e540*/  USEL UR12, UR12, URZ, !UP0 ;  /* 0x0000003f0c0c7287 */ /* 0x000fcc000c000000 */
[----:B------:R-:W-:Y:S01]  /*3e550*/  ISETP.NE.U32.AND P0, PT, RZ, UR12, PT ;  /* 0x0000000cff007c0c */ /* 0x000fe2000bf05070 */
[----:B------:R-:W-:Y:S01]  /*3e560*/  IMAD.MOV.U32 R5, RZ, RZ, R172 ;  /* 0x000000ffff057224 */ /* 0x000fe200078e00ac */
[----:B------:R-:W-:-:S11]  /*3e570*/  PLOP3.LUT P1, PT, PT, PT, UP0, 0x80, 0x0 ;  /* 0x000000000000781c */ /* 0x000fd60003f2f008 */
[----:B------:R1:W-:Y:S01]  /*3e580*/  LDGSTS.E [R2+0x1800c], desc[UR8][R4.64], P0 ;  /* 0x1800c00004027fae */ /* 0x0003e20008121848 */
[----:B----4-:R-:W-:Y:S02]  /*3e590*/  LOP3.LUT R172, R189, 0x7f, RZ, 0xc0, !PT ;  /* 0x0000007fbdac7812 */ /* 0x010fe400078ec0ff */
[----:B-1----:R-:W-:Y:S01]  /*3e5a0*/  MOV R4, R176 ;  /* 0x000000b000047202 */ /* 0x002fe20000000f00 */
[----:B------:R-:W-:Y:S01]  /*3e5b0*/  IMAD.MOV.U32 R5, RZ, RZ, R177 ;  /* 0x000000ffff057224 */ /* 0x000fe200078e00b1 */
[----:B------:R-:W4:Y:S04]  /*3e5c0*/  LDL.LU R176, [R1+0xd8c] ;  /* 0x000d8c0001b07983 */ /* 0x000f280000300800 */
[----:B------:R1:W-:Y:S01]  /*3e5d0*/  LDGSTS.E [R2+0x1c00c], desc[UR8][R4.64], P0 ;  /* 0x1c00c00004027fae */ /* 0x0003e20008121848 */
[----:B------:R-:W-:-:S03]  /*3e5e0*/  ISETP.GE.AND P0, PT, R172, UR16, PT ;  /* 0x00000010ac007c0c */ /* 0x000fc6000bf06270 */
[----:B------:R-:W4:Y:S04]  /*3e5f0*/  LDL.LU R172, [R1+0xd90] ;  /* 0x000d900001ac7983 */ /* 0x000f280000300800 */
[----:B------:R-:W4:Y:S01]  /*3e600*/  LDL.LU R189, [R1+0xdcc] ;  /* 0x000dcc0001bd7983 */ /* 0x000f220000300800 */
[----:B-1----:R-:W-:-:S03]  /*3e610*/  SEL R2, RZ, 0x4, P0 ;  /* 0x00000004ff027807 */ /* 0x002fc60000000000 */
[----:B------:R-:W4:Y:S01]  /*3e620*/  LDL.LU R177, [R1+0xdd0] ;  /* 0x000dd00001b17983 */ /* 0x000f220000300800 */
[----:B------:R-:W-:-:S03]  /*3e630*/  SEL R2, R2, RZ, !P1 ;  /* 0x000000ff02027207 */ /* 0x000fc60004800000 */
[----:B------:R-:W0:Y:S01]  /*3e640*/  LDGDEPBAR ;  /* 0x00000000000079af */ /* 0x000e220000000000 */
[----:B--2---:R-:W-:Y:S02]  /*3e650*/  IADD3 R0, P1, R0, UR5, RZ ;  /* 0x0000000500007c10 */ /* 0x004fe4000ff3e0ff */
[----:B------:R-:W-:Y:S02]  /*3e660*/  ISETP.NE.U32.AND P0, PT, R2, RZ, PT ;  /* 0x000000ff0200720c */ /* 0x000fe40003f05070 */
[----:B---3--:R-:W-:Y:S01]  /*3e670*/  IADD3 R7, P2, R7, UR5, RZ ;  /* 0x0000000507077c10 */ /* 0x008fe2000ff5e0ff */
[----:B------:R1:W-:Y:S01]  /*3e680*/  STL [R1+0xd10], R0 ;  /* 0x000d100001007387 */ /* 0x0003e20000100800 */
[----:B------:R-:W-:Y:S02]  /*3e690*/  VIADD R2, R188, UR17 ;  /* 0x00000011bc027c36 */ /* 0x000fe40008000000 */
[----:B------:R-:W-:Y:S01]  /*3e6a0*/  IMAD.MOV.U32 R4, RZ, RZ, R0 ;  /* 0x000000ffff047224 */ /* 0x000fe200078e0000 */
[----:B------:R-:W-:-:S04]  /*3e6b0*/  IADD3.X R6, R6, UR7, RZ, P1, !PT ;  /* 0x0000000706067c10 */ /* 0x000fc80008ffe4ff */
[----:B------:R-:W-:Y:S01]  /*3e6c0*/  MOV R5, R6 ;  /* 0x0000000600057202 */ /* 0x000fe20000000f00 */
[----:B------:R2:W-:Y:S01]  /*3e6d0*/  STL [R1+0xd0c], R6 ;  /* 0x000d0c0601007387 */ /* 0x0005e20000100800 */
[----:B------:R-:W-:-:S03]  /*3e6e0*/  IADD3.X R173, R173, UR7, RZ, P2, !PT ;  /* 0x00000007adad7c10 */ /* 0x000fc600097fe4ff */
[----:B------:R3:W-:Y:S04]  /*3e6f0*/  STL [R1+0xd50], R7 ;  /* 0x000d500701007387 */ /* 0x0007e80000100800 */
[----:B------:R3:W-:Y:S04]  /*3e700*/  STL [R1+0xd4c], R173 ;  /* 0x000d4cad01007387 */ /* 0x0007e80000100800 */
[----:B-1----:R-:W4:Y:S04]  /*3e710*/  LDL.LU R0, [R1+0xe10] ;  /* 0x000e100001007983 */ /* 0x002f280000300800 */
[----:B------:R1:W-:Y:S04]  /*3e720*/  LDGSTS.E [R2+0x60000], desc[UR8][R4.64], P0 ;  /* 0x6000000004027fae */ /* 0x0003e80008121848 */
[----:B--2---:R-:W2:Y:S01]  /*3e730*/  LDL.LU R6, [R1+0xe50] ;  /* 0x000e500001067983 */ /* 0x004ea20000300800 */
[----:B-1----:R-:W-:-:S03]  /*3e740*/  IMAD.MOV.U32 R4, RZ, RZ, R7 ;  /* 0x000000ffff047224 */ /* 0x002fc600078e0007 */
[----:B---3--:R-:W3:Y:S01]  /*3e750*/  LDL.LU R7, [R1+0xe0c] ;  /* 0x000e0c0001077983 */ /* 0x008ee20000300800 */
[----:B------:R-:W-:-:S03]  /*3e760*/  IMAD.MOV.U32 R5, RZ, RZ, R173 ;  /* 0x000000ffff057224 */ /* 0x000fc600078e00ad */
[----:B------:R-:W3:Y:S04]  /*3e770*/  LDL.LU R173, [R1+0xe4c] ;  /* 0x000e4c0001ad7983 */ /* 0x000ee80000300800 */
[----:B------:R1:W-:Y:S01]  /*3e780*/  LDGSTS.E [R2+0x60400], desc[UR8][R4.64], P0 ;  /* 0x6040000004027fae */ /* 0x0003e20008121848 */
[----:B----4-:R-:W-:-:S04]  /*3e790*/  IADD3 R172, P1, R172, UR5, RZ ;  /* 0x00000005acac7c10 */ /* 0x010fc8000ff3e0ff */
[----:B------:R-:W-:Y:S01]  /*3e7a0*/  IADD3.X R176, R176, UR7, RZ, P1, !PT ;  /* 0x00000007b0b07c10 */ /* 0x000fe20008ffe4ff */
[----:B------:R4:W-:Y:S01]  /*3e7b0*/  STL [R1+0xd90], R172 ;  /* 0x000d90ac01007387 */ /* 0x0009e20000100800 */
[----:B------:R-:W-:Y:S01]  /*3e7c0*/  IADD3 R177, P2, R177, UR5, RZ ;  /* 0x00000005b1b17c10 */ /* 0x000fe2000ff5e0ff */
[----:B-1----:R-:W-:Y:S01]  /*3e7d0*/  IMAD.MOV.U32 R4, RZ, RZ, R172 ;  /* 0x000000ffff047224 */ /* 0x002fe200078e00ac */
[----:B------:R-:W-:Y:S01]  /*3e7e0*/  MOV R5, R176 ;  /* 0x000000b000057202 */ /* 0x000fe20000000f00 */
[----:B------:R1:W-:Y:S01]  /*3e7f0*/  STL [R1+0xd8c], R176 ;  /* 0x000d8cb001007387 */ /* 0x0003e20000100800 */
[----:B------:R-:W-:-:S03]  /*3e800*/  IADD3.X R189, R189, UR7, RZ, P2, !PT ;  /* 0x00000007bdbd7c10 */ /* 0x000fc600097fe4ff */
[----:B------:R1:W-:Y:S04]  /*3e810*/  STL [R1+0xdd0], R177 ;  /* 0x000dd0b101007387 */ /* 0x0003e80000100800 */
[----:B----4-:R-:W4:Y:S04]  /*3e820*/  LDL.LU R172, [R1+0xe90] ;  /* 0x000e900001ac7983 */ /* 0x010f280000300800 */
[----:B------:R1:W-:Y:S04]  /*3e830*/  STL [R1+0xdcc], R189 ;  /* 0x000dccbd01007387 */ /* 0x0003e80000100800 */
[----:B------:R1:W-:Y:S04]  /*3e840*/  LDGSTS.E [R2+0x60800], desc[UR8][R4.64], P0 ;  /* 0x6080000004027fae */ /* 0x0003e80008121848 */
[----:B-1----:R-:W4:Y:S01]  /*3e850*/  LDL.LU R176, [R1+0xed0] ;  /* 0x000ed00001b07983 */ /* 0x002f220000300800 */
[----:B------:R-:W-:-:S03]  /*3e860*/  IMAD.MOV.U32 R4, RZ, RZ, R177 ;  /* 0x000000ffff047224 */ /* 0x000fc600078e00b1 */
[----:B------:R-:W4:Y:S01]  /*3e870*/  LDL.LU R177, [R1+0xe8c] ;  /* 0x000e8c0001b17983 */ /* 0x000f220000300800 */
[----:B------:R-:W-:-:S03]  /*3e880*/  IMAD.MOV.U32 R5, RZ, RZ, R189 ;  /* 0x000000ffff057224 */ /* 0x000fc600078e00bd */
[----:B------:R-:W4:Y:S04]  /*3e890*/  LDL.LU R189, [R1+0xecc] ;  /* 0x000ecc0001bd7983 */ /* 0x000f280000300800 */
[----:B------:R1:W-:Y:S01]  /*3e8a0*/  LDGSTS.E [R2+0x60c00], desc[UR8][R4.64], P0 ;  /* 0x60c0000004027fae */ /* 0x0003e20008121848 */
[----:B------:R-:W-:Y:S02]  /*3e8b0*/  IADD3 R0, P1, R0, UR5, RZ ;  /* 0x0000000500007c10 */ /* 0x000fe4000ff3e0ff */
[----:B--2---:R-:W-:-:S03]  /*3e8c0*/  IADD3 R6, P2, R6, UR5, RZ ;  /* 0x0000000506067c10 */ /* 0x004fc6000ff5e0ff */
[----:B------:R2:W-:Y:S01]  /*3e8d0*/  STL [R1+0xe10], R0 ;  /* 0x000e100001007387 */ /* 0x0005e20000100800 */
[----:B-1----:R-:W-:Y:S01]  /*3e8e0*/  IMAD.MOV.U32 R4, RZ, RZ, R0 ;  /* 0x000000ffff047224 */ /* 0x002fe200078e0000 */
[----:B---3--:R-:W-:Y:S02]  /*3e8f0*/  IADD3.X R7, R7, UR7, RZ, P1, !PT ;  /* 0x0000000707077c10 */ /* 0x008fe40008ffe4ff */
[----:B------:R-:W-:-:S03]  /*3e900*/  IADD3.X R173, R173, UR7, RZ, P2, !PT ;  /* 0x00000007adad7c10 */ /* 0x000fc600097fe4ff */
[----:B------:R1:W-:Y:S01]  /*3e910*/  STL [R1+0xe0c], R7 ;  /* 0x000e0c0701007387 */ /* 0x0003e20000100800 */
[----:B------:R-:W-:-:S03]  /*3e920*/  MOV R5, R7 ;  /* 0x0000000700057202 */ /* 0x000fc60000000f00 */
[----:B------:R3:W-:Y:S04]  /*3e930*/  STL [R1+0xe50], R6 ;  /* 0x000e500601007387 */ /* 0x0007e80000100800 */
[----:B--2---:R-:W2:Y:S04]  /*3e940*/  LDL.LU R0, [R1+0xf10] ;  /* 0x000f100001007983 */ /* 0x004ea80000300800 */
[----:B------:R3:W-:Y:S04]  /*3e950*/  STL [R1+0xe4c], R173 ;  /* 0x000e4cad01007387 */ /* 0x0007e80000100800 */
[----:B------:R3:W-:Y:S04]  /*3e960*/  LDGSTS.E [R2+0x61000], desc[UR8][R4.64], P0 ;  /* 0x6100000004027fae */ /* 0x0007e80008121848 */
[----:B-1----:R-:W2:Y:S01]  /*3e970*/  LDL.LU R7, [R1+0xf50] ;  /* 0x000f500001077983 */ /* 0x002ea20000300800 */
[----:B---3--:R-:W-:-:S03]  /*3e980*/  IMAD.MOV.U32 R4, RZ, RZ, R6 ;  /* 0x000000ffff047224 */ /* 0x008fc600078e0006 */
[----:B------:R-:W3:Y:S01]  /*3e990*/  LDL.LU R6, [R1+0xf0c] ;  /* 0x000f0c0001067983 */ /* 0x000ee20000300800 */
[----:B------:R-:W-:-:S03]  /*3e9a0*/  IMAD.MOV.U32 R5, RZ, RZ, R173 ;  /* 0x000000ffff057224 */ /* 0x000fc600078e00ad */
[----:B------:R-:W3:Y:S01]  /*3e9b0*/  LDL.LU R173, [R1+0xf4c] ;  /* 0x000f4c0001ad7983 */ /* 0x000ee20000300800 */
[----:B----4-:R-:W-:-:S03]  /*3e9c0*/  IADD3 R172, P1, R172, UR5, RZ ;  /* 0x00000005acac7c10 */ /* 0x010fc6000ff3e0ff */
[----:B------:R1:W-:Y:S04]  /*3e9d0*/  LDGSTS.E [R2+0x61400], desc[UR8][R4.64], P0 ;  /* 0x6140000004027fae */ /* 0x0003e80008121848 */
[----:B------:R4:W-:Y:S01]  /*3e9e0*/  STL [R1+0xe90], R172 ;  /* 0x000e90ac01007387 */ /* 0x0009e20000100800 */
[----:B------:R-:W-:Y:S01]  /*3e9f0*/  IADD3 R176, P2, R176, UR5, RZ ;  /* 0x00000005b0b07c10 */ /* 0x000fe2000ff5e0ff */
[----:B-1----:R-:W-:Y:S01]  /*3ea00*/  IMAD.MOV.U32 R4, RZ, RZ, R172 ;  /* 0x000000ffff047224 */ /* 0x002fe200078e00ac */
[----:B------:R-:W-:Y:S02]  /*3ea10*/  IADD3.X R177, R177, UR7, RZ, P1, !PT ;  /* 0x00000007b1b17c10 */ /* 0x000fe40008ffe4ff */
[----:B------:R-:W-:-:S03]  /*3ea20*/  IADD3.X R189, R189, UR7, RZ, P2, !PT ;  /* 0x00000007bdbd7c10 */ /* 0x000fc600097fe4ff */
[----:B------:R1:W-:Y:S01]  /*3ea30*/  STL [R1+0xe8c], R177 ;  /* 0x000e8cb101007387 */ /* 0x0003e20000100800 */
[----:B------:R-:W-:-:S03]  /*3ea40*/  MOV R5, R177 ;  /* 0x000000b100057202 */ /* 0x000fc60000000f00 */
        /* <DEDUP_REMOVED lines=10> */
[----:B--2---:R-:W-:-:S05]  /*3eaf0*/  IADD3 R0, P1, R0, UR5, RZ ;  /* 0x0000000500007c10 */ /* 0x004fca000ff3e0ff */
[----:B------:R2:W-:Y:S01]  /*3eb00*/  STL [R1+0xf10], R0 ;  /* 0x000f100001007387 */ /* 0x0005e20000100800 */
[----:B-1----:R-:W-:Y:S01]  /*3eb10*/  IMAD.MOV.U32 R4, RZ, RZ, R0 ;  /* 0x000000ffff047224 */ /* 0x002fe200078e0000 */
[----:B------:R-:W-:Y:S02]  /*3eb20*/  IADD3 R7, P2, R7, UR5, RZ ;  /* 0x0000000507077c10 */ /* 0x000fe4000ff5e0ff */
        /* <DEDUP_REMOVED lines=51> */
[----:B------:R-:W-:Y:S01]  /*3ee60*/  STL [R1+0x1090], R172 ;  /* 0x001090ac01007387 */ /* 0x000fe20000100800 */
[----:B------:R-:W-:Y:S01]  /*3ee70*/  IADD3 R176, P2, R176, UR5, RZ ;  /* 0x00000005b0b07c10 */ /* 0x000fe2000ff5e0ff */
[----:B-1----:R-:W-:Y:S01]  /*3ee80*/  IMAD.MOV.U32 R4, RZ, RZ, R172 ;  /* 0x000000ffff047224 */ /* 0x002fe200078e00ac */
[----:B------:R-:W-:Y:S02]  /*3ee90*/  IADD3.X R177, R177, UR7, RZ, P1, !PT ;  /* 0x00000007b1b17c10 */ /* 0x000fe40008ffe4ff */
[----:B------:R-:W-:-:S03]  /*3eea0*/  IADD3.X R189, R189, UR7, RZ, P2, !PT ;  /* 0x00000007bdbd7c10 */ /* 0x000fc600097fe4ff */
[----:B------:R1:W-:Y:S01]  /*3eeb0*/  STL [R1+0x108c], R177 ;  /* 0x00108cb101007387 */ /* 0x0003e20000100800 */
[----:B------:R-:W-:-:S03]  /*3eec0*/  MOV R5, R177 ;  /* 0x000000b100057202 */ /* 0x000fc60000000f00 */
[----:B------:R-:W-:Y:S04]  /*3eed0*/  STL [R1+0x10d0], R176 ;  /* 0x0010d0b001007387 */ /* 0x000fe80000100800 */
[----:B------:R4:W-:Y:S04]  /*3eee0*/  LDGSTS.E [R2+0x63800], desc[UR8][R4.64], P0 ;  /* 0x6380000004027fae */ /* 0x0009e80008121848 */
[----:B-1----:R-:W3:Y:S04]  /*3eef0*/  LDL.LU R177, [R1+0x1190] ;  /* 0x0011900001b17983 */ /* 0x002ee80000300800 */
[----:B------:R1:W-:Y:S04]  /*3ef00*/  STL [R1+0x10cc], R189 ;  /* 0x0010ccbd01007387 */ /* 0x0003e80000100800 */
[----:B------:R-:W3:Y:S01]  /*3ef10*/  LDL.LU R172, [R1+0x11d0] ;  /* 0x0011d00001ac7983 */ /* 0x000ee20000300800 */
[----:B----4-:R-:W-:-:S03]  /*3ef20*/  IMAD.MOV.U32 R5, RZ, RZ, R189 ;  /* 0x000000ffff057224 */ /* 0x010fc600078e00bd */
[----:B-1----:R-:W4:Y:S01]  /*3ef30*/  LDL.LU R189, [R1+0x118c] ;  /* 0x00118c0001bd7983 */ /* 0x002f220000300800 */
[----:B------:R-:W-:-:S03]  /*3ef40*/  IMAD.MOV.U32 R4, RZ, RZ, R176 ;  /* 0x000000ffff047224 */ /* 0x000fc600078e00b0 */
[----:B------:R-:W4:Y:S04]  /*3ef50*/  LDL.LU R176, [R1+0x11cc] ;  /* 0x0011cc0001b07983 */ /* 0x000f280000300800 */
[----:B------:R1:W-:Y:S01]  /*3ef60*/  LDGSTS.E [R2+0x63c00], desc[UR8][R4.64], P0 ;  /* 0x63c0000004027fae */ /* 0x0003e20008121848 */
[----:B--2---:R-:W-:-:S05]  /*3ef70*/  IADD3 R0, P1, R0, UR5, RZ ;  /* 0x0000000500007c10 */ /* 0x004fca000ff3e0ff */
[----:B------:R-:W-:Y:S01]  /*3ef80*/  STL [R1+0x1110], R0 ;  /* 0x0011100001007387 */ /* 0x000fe20000100800 */
[----:B-1----:R-:W-:Y:S01]  /*3ef90*/  IMAD.MOV.U32 R4, RZ, RZ, R0 ;  /* 0x000000ffff047224 */ /* 0x002fe200078e0000 */
[----:B------:R-:W-:Y:S02]  /*3efa0*/  IADD3 R7, P2, R7, UR5, RZ ;  /* 0x0000000507077c10 */ /* 0x000fe4000ff5e0ff */
[----:B---3--:R-:W-:Y:S02]  /*3efb0*/  IADD3.X R6, R6, UR7, RZ, P1, !PT ;  /* 0x0000000706067c10 */ /* 0x008fe40008ffe4ff */
[----:B------:R-:W-:-:S03]  /*3efc0*/  IADD3.X R173, R173, UR7, RZ, P2, !PT ;  /* 0x00000007adad7c10 */ /* 0x000fc600097fe4ff */
[----:B------:R1:W-:Y:S01]  /*3efd0*/  STL [R1+0x110c], R6 ;  /* 0x00110c0601007387 */ /* 0x0003e20000100800 */
[----:B------:R-:W-:-:S03]  /*3efe0*/  MOV R5, R6 ;  /* 0x0000000600057202 */ /* 0x000fc60000000f00 */
[----:B------:R2:W-:Y:S04]  /*3eff0*/  STL [R1+0x1150], R7 ;  /* 0x0011500701007387 */ /* 0x0005e80000100800 */
[----:B------:R3:W-:Y:S04]  /*3f000*/  LDGSTS.E [R2+0x64000], desc[UR8][R4.64], P0 ;  /* 0x6400000004027fae */ /* 0x0007e80008121848 */
[----:B-1----:R-:W4:Y:S04]  /*3f010*/  LDL.LU R6, [R1+0x1210] ;  /* 0x0012100001067983 */ /* 0x002f280000300800 */
[----:B------:R1:W-:Y:S04]  /*3f020*/  STL [R1+0x114c], R173 ;  /* 0x00114cad01007387 */ /* 0x0003e80000100800 */
[----:B------:R-:W4:Y:S01]  /*3f030*/  LDL.LU R0, [R1+0x1250] ;  /* 0x0012500001007983 */ /* 0x000f220000300800 */
[----:B---3--:R-:W-:-:S03]  /*3f040*/  IMAD.MOV.U32 R4, RZ, RZ, R7 ;  /* 0x000000ffff047224 */ /* 0x008fc600078e0007 */
[----:B--2---:R-:W2:Y:S01]  /*3f050*/  LDL.LU R7, [R1+0x120c] ;  /* 0x00120c0001077983 */ /* 0x004ea20000300800 */
[----:B------:R-:W-:-:S03]  /*3f060*/  IMAD.MOV.U32 R5, RZ, RZ, R173 ;  /* 0x000000ffff057224 */ /* 0x000fc600078e00ad */
[----:B-1----:R-:W3:Y:S04]  /*3f070*/  LDL.LU R173, [R1+0x124c] ;  /* 0x00124c0001ad7983 */ /* 0x002ee80000300800 */
[----:B------:R1:W-:Y:S01]  /*3f080*/  LDGSTS.E [R2+0x64400], desc[UR8][R4.64], P0 ;  /* 0x6440000004027fae */ /* 0x0003e20008121848 */
[----:B------:R-:W-:-:S05]  /*3f090*/  IADD3 R177, P1, R177, UR5, RZ ;  /* 0x00000005b1b17c10 */ /* 0x000fca000ff3e0ff */
[----:B-1----:R-:W-:Y:S01]  /*3f0a0*/  IMAD.MOV.U32 R4, RZ, RZ, R177 ;  /* 0x000000ffff047224 */ /* 0x002fe200078e00b1 */
[----:B------:R-:W-:Y:S02]  /*3f0b0*/  IADD3 R172, P2, R172, UR5, RZ ;  /* 0x00000005acac7c10 */ /* 0x000fe4000ff5e0ff */
[----:B----4-:R-:W-:Y:S01]  /*3f0c0*/  IADD3.X R189, R189, UR7, RZ, P1, !PT ;  /* 0x00000007bdbd7c10 */ /* 0x010fe20008ffe4ff */
[----:B------:R-:W-:Y:S03]  /*3f0d0*/  STL [R1+0x1190], R177 ;  /* 0x001190b101007387 */ /* 0x000fe60000100800 */
[----:B------:R-:W-:Y:S02]  /*3f0e0*/  MOV R5, R189 ;  /* 0x000000bd00057202 */ /* 0x000fe40000000f00 */
[----:B------:R-:W-:Y:S01]  /*3f0f0*/  IADD3.X R176, R176, UR7, RZ, P2, !PT ;  /* 0x00000007b0b07c10 */ /* 0x000fe200097fe4ff */
[----:B------:R-:W-:Y:S04]  /*3f100*/  STL [R1+0x118c], R189 ;  /* 0x00118cbd01007387 */ /* 0x000fe80000100800 */
[----:B------:R-:W-:Y:S04]  /*3f110*/  STL [R1+0x11d0], R172 ;  /* 0x0011d0ac01007387 */ /* 0x000fe80000100800 */
[----:B------:R1:W-:Y:S04]  /*3f120*/  LDGSTS.E [R2+0x64800], desc[UR8][R4.64], P0 ;  /* 0x6480000004027fae */ /* 0x0003e80008121848 */
[----:B------:R4:W-:Y:S01]  /*3f130*/  STL [R1+0x11cc], R176 ;  /* 0x0011ccb001007387 */ /* 0x0009e20000100800 */
[----:B-1----:R-:W-:-:S02]  /*3f140*/  IMAD.MOV.U32 R5, RZ, RZ, R176 ;  /* 0x000000ffff057224 */ /* 0x002fc400078e00b0 */
[----:B------:R-:W-:Y:S01]  /*3f150*/  IMAD.MOV.U32 R4, RZ, RZ, R172 ;  /* 0x000000ffff047224 */ /* 0x000fe200078e00ac */
[----:B----4-:R-:W4:Y:S04]  /*3f160*/  LDL.LU R176, [R1+0x128c] ;  /* 0x00128c0001b07983 */ /* 0x010f280000300800 */
[----:B------:R-:W4:Y:S04]  /*3f170*/  LDL.LU R172, [R1+0x1290] ;  /* 0x0012900001ac7983 */ /* 0x000f280000300800 */
[----:B------:R-:W4:Y:S04]  /*3f180*/  LDL.LU R191, [R1+0x12cc] ;  /* 0x0012cc0001bf7983 */ /* 0x000f280000300800 */
[----:B------:R-:W4:Y:S04]  /*3f190*/  LDL.LU R190, [R1+0x12d0] ;  /* 0x0012d00001be7983 */ /* 0x000f280000300800 */
[----:B------:R1:W-:Y:S01]  /*3f1a0*/  LDGSTS.E [R2+0x64c00], desc[UR8][R4.64], P0 ;  /* 0x64c0000004027fae */ /* 0x0003e20008121848 */
[----:B------:R-:W-:-:S02]  /*3f1b0*/  IADD3 R6, P1, R6, UR5, RZ ;  /* 0x0000000506067c10 */ /* 0x000fc4000ff3e0ff */
[----:B------:R-:W-:Y:S02]  /*3f1c0*/  IADD3 R0, P2, R0, UR5, RZ ;  /* 0x0000000500007c10 */ /* 0x000fe4000ff5e0ff */
[----:B--2---:R-:W-:Y:S01]  /*3f1d0*/  IADD3.X R7, R7, UR7, RZ, P1, !PT ;  /* 0x0000000707077c10 */ /* 0x004fe20008ffe4ff */
[----:B------:R2:W-:Y:S01]  /*3f1e0*/  STL [R1+0x1210], R6 ;  /* 0x0012100601007387 */ /* 0x0005e20000100800 */
[----:B-1----:R-:W-:Y:S01]  /*3f1f0*/  IMAD.MOV.U32 R4, RZ, RZ, R6 ;  /* 0x000000ffff047224 */ /* 0x002fe200078e0006 */
[----:B---3--:R-:W-:Y:S02]  /*3f200*/  IADD3.X R173, R173, UR7, RZ, P2, !PT ;  /* 0x00000007adad7c10 */ /* 0x008fe400097fe4ff */
[----:B------:R1:W-:Y:S01]  /*3f210*/  STL [R1+0x120c], R7 ;  /* 0x00120c0701007387 */ /* 0x0003e20000100800 */
[----:B------:R-:W-:-:S03]  /*3f220*/  MOV R5, R7 ;  /* 0x0000000700057202 */ /* 0x000fc60000000f00 */
[----:B------:R-:W-:Y:S04]  /*3f230*/  STL [R1+0x1250], R0 ;  /* 0x0012500001007387 */ /* 0x000fe80000100800 */
[----:B--2---:R-:W2:Y:S04]  /*3f240*/  LDL.LU R6, [R1+0x1310] ;  /* 0x0013100001067983 */ /* 0x004ea80000300800 */
[----:B------:R3:W-:Y:S04]  /*3f250*/  STL [R1+0x124c], R173 ;  /* 0x00124cad01007387 */ /* 0x0007e80000100800 */
[----:B-1----:R-:W2:Y:S04]  /*3f260*/  LDL.LU R7, [R1+0x1350] ;  /* 0x0013500001077983 */ /* 0x002ea80000300800 */
[----:B------:R-:W2:Y:S04]  /*3f270*/  LDL.LU R189, [R1+0x130c] ;  /* 0x00130c0001bd7983 */ /* 0x000ea80000300800 */
[----:B------:R-:W2:Y:S04]  /*3f280*/  LDL.LU R177, [R1+0x134c] ;  /* 0x00134c0001b17983 */ /* 0x000ea80000300800 */
[----:B------:R1:W-:Y:S02]  /*3f290*/  LDGSTS.E [R2+0x65000], desc[UR8][R4.64], P0 ;  /* 0x6500000004027fae */ /* 0x0003e40008121848 */
[----:B-1----:R-:W-:-:S02]  /*3f2a0*/  IMAD.MOV.U32 R4, RZ, RZ, R0 ;  /* 0x000000ffff047224 */ /* 0x002fc400078e0000 */
[----:B------:R-:W-:Y:S02]  /*3f2b0*/  IMAD.MOV.U32 R5, RZ, RZ, R173 ;  /* 0x000000ffff057224 */ /* 0x000fe400078e00ad */
[----:B---3--:R-:W3:Y:S04]  /*3f2c0*/  LDL.LU R173, [R1+0x1390] ;  /* 0x0013900001ad7983 */ /* 0x008ee80000300800 */
[----:B------:R1:W-:Y:S04]  /*3f2d0*/  LDGSTS.E [R2+0x65400], desc[UR8][R4.64], P0 ;  /* 0x6540000004027fae */ /* 0x0003e80008121848 */
[----:B------:R-:W3:Y:S01]  /*3f2e0*/  LDL.LU R0, [R1+0x13d0] ;  /* 0x0013d00001007983 */ /* 0x000ee20000300800 */
[----:B----4-:R-:W-:-:S04]  /*3f2f0*/  IADD3 R172, P1, R172, UR5, RZ ;  /* 0x00000005acac7c10 */ /* 0x010fc8000ff3e0ff */
[----:B------:R-:W-:Y:S01]  /*3f300*/  IADD3.X R176, R176, UR7, RZ, P1, !PT ;  /* 0x00000007b0b07c10 */ /* 0x000fe20008ffe4ff */
[----:B-1----:R-:W-:Y:S01]  /*3f310*/  IMAD.MOV.U32 R4, RZ, RZ, R172 ;  /* 0x000000ffff047224 */ /* 0x002fe200078e00ac */
[----:B------:R-:W-:Y:S02]  /*3f320*/  IADD3 R190, P2, R190, UR5, RZ ;  /* 0x00000005bebe7c10 */ /* 0x000fe4000ff5e0ff */
[----:B------:R-:W-:Y:S02]  /*3f330*/  MOV R5, R176 ;  /* 0x000000b000057202 */ /* 0x000fe40000000f00 */
[----:B------:R-:W-:Y:S01]  /*3f340*/  IADD3.X R191, R191, UR7, RZ, P2, !PT ;  /* 0x00000007bfbf7c10 */ /* 0x000fe200097fe4ff */
[----:B------:R-:W-:Y:S04]  /*3f350*/  STL [R1+0x1290], R172 ;  /* 0x001290ac01007387 */ /* 0x000fe80000100800 */
[----:B------:R1:W-:Y:S04]  /*3f360*/  LDGSTS.E [R2+0x65800], desc[UR8][R4.64], P0 ;  /* 0x6580000004027fae */ /* 0x0003e80008121848 */
[----:B------:R4:W-:Y:S04]  /*3f370*/  STL [R1+0x128c], R176 ;  /* 0x00128cb001007387 */ /* 0x0009e80000100800 */
[----:B------:R-:W-:Y:S01]  /*3f380*/  STL [R1+0x12d0], R190 ;  /* 0x0012d0be01007387 */ /* 0x000fe20000100800 */
[----:B-1----:R-:W-:-:S02]  /*3f390*/  IMAD.MOV.U32 R4, RZ, RZ, R190 ;  /* 0x000000ffff047224 */ /* 0x002fc400078e00be */
[----:B------:R-:W-:Y:S01]  /*3f3a0*/  IMAD.MOV.U32 R5, RZ, RZ, R191 ;  /* 0x000000ffff057224 */ /* 0x000fe200078e00bf */
[----:B----4-:R-:W4:Y:S04]  /*3f3b0*/  LDL.LU R176, [R1+0x138c] ;  /* 0x00138c0001b07983 */ /* 0x010f280000300800 */
[----:B------:R-:W-:Y:S04]  /*3f3c0*/  STL [R1+0x12cc], R191 ;  /* 0x0012ccbf01007387 */ /* 0x000fe80000100800 */
[----:B------:R-:W4:Y:S04]  /*3f3d0*/  LDL.LU R172, [R1+0x13cc] ;  /* 0x0013cc0001ac7983 */ /* 0x000f280000300800 */
[----:B------:R1:W-:Y:S01]  /*3f3e0*/  LDGSTS.E [R2+0x65c00], desc[UR8][R4.64], P0 ;  /* 0x65c0000004027fae */ /* 0x0003e20008121848 */
[----:B--2---:R-:W-:-:S05]  /*3f3f0*/  IADD3 R6, P1, R6, UR5, RZ ;  /* 0x0000000506067c10 */ /* 0x004fca000ff3e0ff */
[----:B------:R2:W-:Y:S01]  /*3f400*/  STL [R1+0x1310], R6 ;  /* 0x0013100601007387 */ /* 0x0005e20000100800 */
[----:B------:R-:W-:Y:S02]  /*3f410*/  IADD3 R7, P2, R7, UR5, RZ ;  /* 0x0000000507077c10 */ /* 0x000fe4000ff5e0ff */
[----:B------:R-:W-:Y:S01]  /*3f420*/  IADD3.X R189, R189, UR7, RZ, P1, !PT ;  /* 0x00000007bdbd7c10 */ /* 0x000fe20008ffe4ff */
[----:B-1----:R-:W-:-:S03]  /*3f430*/  IMAD.MOV.U32 R4, RZ, RZ, R6 ;  /* 0x000000ffff047224 */ /* 0x002fc600078e0006 */
[----:B------:R-:W-:Y:S01]  /*3f440*/  MOV R5, R189 ;  /* 0x000000bd00057202 */ /* 0x000fe20000000f00 */
[----:B------:R-:W-:Y:S01]  /*3f450*/  STL [R1+0x130c], R189 ;  /* 0x00130cbd01007387 */ /* 0x000fe20000100800 */
[----:B------:R-:W-:-:S03]  /*3f460*/  IADD3.X R177, R177, UR7, RZ, P2, !PT ;  /* 0x00000007b1b17c10 */ /* 0x000fc600097fe4ff */
[----:B------:R1:W-:Y:S04]  /*3f470*/  STL [R1+0x1350], R7 ;  /* 0x0013500701007387 */ /* 0x0003e80000100800 */
[----:B--2---:R-:W2:Y:S04]  /*3f480*/  LDL.LU R6, [R1+0x1410] ;  /* 0x0014100001067983 */ /* 0x004ea80000300800 */
[----:B------:R1:W-:Y:S04]  /*3f490*/  LDGSTS.E [R2+0x66000], desc[UR8][R4.64], P0 ;  /* 0x6600000004027fae */ /* 0x0003e80008121848 */
[----:B------:R-:W-:Y:S01]  /*3f4a0*/  STL [R1+0x134c], R177 ;  /* 0x00134cb101007387 */ /* 0x000fe20000100800 */
[----:B-1----:R-:W-:-:S03]  /*3f4b0*/  IMAD.MOV.U32 R4, RZ, RZ, R7 ;  /* 0x000000ffff047224 */ /* 0x002fc600078e0007 */
[----:B------:R-:W2:Y:S01]  /*3f4c0*/  LDL.LU R7, [R1+0x140c] ;  /* 0x00140c0001077983 */ /* 0x000ea20000300800 */
[----:B---3--:R-:W-:Y:S01]  /*3f4d0*/  IADD3 R173, P1, R173, UR5, RZ ;  /* 0x00000005adad7c10 */ /* 0x008fe2000ff3e0ff */
[----:B------:R-:W-:Y:S01]  /*3f4e0*/  IMAD.MOV.U32 R5, RZ, RZ, R177 ;  /* 0x000000ffff057224 */ /* 0x000fe200078e00b1 */
[----:B------:R-:W-:-:S04]  /*3f4f0*/  IADD3 R0, P2, R0, UR5, RZ ;  /* 0x0000000500007c10 */ /* 0x000fc8000ff5e0ff */
[----:B------:R1:W-:Y:S04]  /*3f500*/  LDGSTS.E [R2+0x66400], desc[UR8][R4.64], P0 ;  /* 0x6640000004027fae */ /* 0x0003e80008121848 */
[----:B------:R-:W-:Y:S01]  /*3f510*/  STL [R1+0x1390], R173 ;  /* 0x001390ad01007387 */ /* 0x000fe20000100800 */
[----:B-1----:R-:W-:Y:S01]  /*3f520*/  IMAD.MOV.U32 R4, RZ, RZ, R173 ;  /* 0x000000ffff047224 */ /* 0x002fe200078e00ad */
[----:B----4-:R-:W-:Y:S02]  /*3f530*/  IADD3.X R176, R176, UR7, RZ, P1, !PT ;  /* 0x00000007b0b07c10 */ /* 0x010fe40008ffe4ff */
[----:B------:R-:W-:Y:S02]  /*3f540*/  IADD3 R189, P1, R18, UR5, RZ ;  /* 0x0000000512bd7c10 */ /* 0x000fe4000ff3e0ff */
[----:B------:R-:W-:-:S02]  /*3f550*/  MOV R5, R176 ;  /* 0x000000b000057202 */ /* 0x000fc40000000f00 */
[----:B------:R-:W-:Y:S02]  /*3f560*/  IADD3.X R18, R19, UR7, RZ, P1, !PT ;  /* 0x0000000713127c10 */ /* 0x000fe40008ffe4ff */
[----:B------:R-:W-:Y:S01]  /*3f570*/  IADD3.X R172, R172, UR7, RZ, P2, !PT ;  /* 0x00000007acac7c10 */ /* 0x000fe200097fe4ff */
[----:B------:R1:W-:Y:S04]  /*3f580*/  LDGSTS.E [R2+0x66800], desc[UR8][R4.64], P0 ;  /* 0x6680000004027fae */ /* 0x0003e80008121848 */
[----:B------:R-:W-:Y:S04]  /*3f590*/  STL [R1+0x138c], R176 ;  /* 0x00138cb001007387 */ /* 0x000fe80000100800 */
[----:B------:R3:W-:Y:S01]  /*3f5a0*/  STL [R1+0x13d0], R0 ;  /* 0x0013d00001007387 */ /* 0x0007e20000100800 */
[----:B-1----:R-:W-:-:S02]  /*3f5b0*/  IMAD.MOV.U32 R4, RZ, RZ, R0 ;  /* 0x000000ffff047224 */ /* 0x002fc400078e0000 */
[----:B------:R-:W-:Y:S01]  /*3f5c0*/  IMAD.MOV.U32 R5, RZ, RZ, R172 ;  /* 0x000000ffff057224 */ /* 0x000fe200078e00ac */
[----:B------:R1:W-:Y:S04]  /*3f5d0*/  STL [R1+0x13cc], R172 ;  /* 0x0013ccac01007387 */ /* 0x0003e80000100800 */
[----:B---3--:R-:W3:Y:S04]  /*3f5e0*/  LDL.LU R0, [R1+0xd18] ;  /* 0x000d180001007983 */ /* 0x008ee80000300800 */
[----:B------:R4:W-:Y:S04]  /*3f5f0*/  LDGSTS.E [R2+0x66c00], desc[UR8][R4.64], P0 ;  /* 0x66c0000004027fae */ /* 0x0009e80008121848 */
[----:B-1----:R-:W3:Y:S01]  /*3f600*/  LDL.LU R172, [R1+0xd58] ;  /* 0x000d580001ac7983 */ /* 0x002ee20000300800 */
[----:B--2---:R-:W-:-:S05]  /*3f610*/  IADD3 R6, P1, R6, UR5, RZ ;  /* 0x0000000506067c10 */ /* 0x004fca000ff3e0ff */
[----:B------:R1:W-:Y:S01]  /*3f620*/  STL [R1+0x1410], R6 ;  /* 0x0014100601007387 */ /* 0x0003e20000100800 */
[----:B----4-:R-:W-:Y:S01]  /*3f630*/  IMAD.MOV.U32 R4, RZ, RZ, R6 ;  /* 0x000000ffff047224 */ /* 0x010fe200078e0006 */
[----:B------:R-:W-:-:S05]  /*3f640*/  IADD3.X R7, R7, UR7, RZ, P1, !PT ;  /* 0x0000000707077c10 */ /* 0x000fca0008ffe4ff */
[----:B------:R2:W-:Y:S04]  /*3f650*/  STL [R1+0x140c], R7 ;  /* 0x00140c0701007387 */ /* 0x0005e80000100800 */
[----:B-1----:R-:W4:Y:S04]  /*3f660*/  LDL.LU R6, [R1+0xd14] ;  /* 0x000d140001067983 */ /* 0x002f280000300800 */
[----:B------:R-:W4:Y:S01]  /*3f670*/  LDL.LU R173, [R1+0xd54] ;  /* 0x000d540001ad7983 */ /* 0x000f220000300800 */
[----:B------:R-:W-:Y:S02]  /*3f680*/  IADD3 R190, P2, R170, UR5, RZ ;  /* 0x00000005aabe7c10 */ /* 0x000fe4000ff5e0ff */
[----:B------:R-:W-:Y:S01]  /*3f690*/  IADD3 R191, P1, R158, UR5, RZ ;  /* 0x000000059ebf7c10 */ /* 0x000fe2000ff3e0ff */
[----:B------:R-:W4:Y:S01]  /*3f6a0*/  LDL.LU R176, [R1+0xd94] ;  /* 0x000d940001b07983 */ /* 0x000f220000300800 */
[----:B------:R-:W-:-:S02]  /*3f6b0*/  IADD3.X R170, R171, UR7, RZ, P2, !PT ;  /* 0x00000007abaa7c10 */ /* 0x000fc400097fe4ff */
[----:B------:R-:W-:Y:S02]  /*3f6c0*/  IADD3.X R158, R159, UR7, RZ, P1, !PT ;  /* 0x000000079f9e7c10 */ /* 0x000fe40008ffe4ff */
[----:B------:R-:W-:Y:S01]  /*3f6d0*/  MOV R5, R7 ;  /* 0x0000000700057202 */ /* 0x000fe20000000f00 */
[----:B------:R-:W-:Y:S01]  /*3f6e0*/  IMAD.MOV.U32 R171, RZ, RZ, R170 ;  /* 0x000000ffffab7224 */ /* 0x000fe200078e00aa */
[----:B--2---:R-:W2:Y:S01]  /*3f6f0*/  LDL.LU R7, [R1+0xd98] ;  /* 0x000d980001077983 */ /* 0x004ea20000300800 */
[----:B------:R-:W-:Y:S01]  /*3f700*/  MOV R170, R190 ;  /* 0x000000be00aa7202 */ /* 0x000fe20000000f00 */
[----:B------:R-:W-:Y:S02]  /*3f710*/  IMAD.MOV.U32 R159, RZ, RZ, R158 ;  /* 0x000000ffff9f7224 */ /* 0x000fe400078e009e */
[----:B------:R-:W-:Y:S01]  /*3f720*/  IMAD.MOV.U32 R19, RZ, RZ, R18 ;  /* 0x000000ffff137224 */ /* 0x000fe200078e0012 */
[----:B------:R-:W2:Y:S01]  /*3f730*/  LDL.LU R177, [R1+0xdd8] ;  /* 0x000dd80001b17983 */ /* 0x000ea20000300800 */
[----:B------:R-:W-:-:S02]  /*3f740*/  IMAD.MOV.U32 R158, RZ, RZ, R191 ;  /* 0x000000ffff9e7224 */ /* 0x000fc400078e00bf */
[----:B------:R-:W-:Y:S01]  /*3f750*/  IMAD.MOV.U32 R18, RZ, RZ, R189 ;  /* 0x000000ffff127224 */ /* 0x000fe200078e00bd */
[----:B------:R-:W-:Y:S04]  /*3f760*/  LDGSTS.E [R2+0x67000], desc[UR8][R4.64], P0 ;  /* 0x6700000004027fae */ /* 0x000fe80008121848 */
[----:B------:R-:W-:Y:S04]  /*3f770*/  LDGSTS.E [R2+0x67400], desc[UR8][R170.64], P0 ;  /* 0x67400000aa027fae */ /* 0x000fe80008121848 */
[----:B------:R-:W-:Y:S04]  /*3f780*/  LDGSTS.E [R2+0x67800], desc[UR8][R158.64], P0 ;  /* 0x678000009e027fae */ /* 0x000fe80008121848 */
[----:B------:R-:W2:Y:S04]  /*3f790*/  LDL.LU R189, [R1+0xdd4] ;  /* 0x000dd40001bd7983 */ /* 0x000ea80000300800 */
[----:B------:R1:W-:Y:S02]  /*3f7a0*/  LDGSTS.E [R2+0x67c00], desc[UR8][R18.64], P0 ;  /* 0x67c0000012027fae */ /* 0x0003e40008121848 */
[----:B-1----:R-:W-:-:S02]  /*3f7b0*/  LOP3.LUT R2, R188, 0x10, RZ, 0x3c, !PT ;  /* 0x00000010bc027812 */ /* 0x002fc400078e3cff */
[----:B---3--:R-:W-:-:S03]  /*3f7c0*/  IADD3 R0, P1, R0, UR5, RZ ;  /* 0x0000000500007c10 */ /* 0x008fc6000ff3e0ff */
[----:B------:R-:W-:Y:S01]  /*3f7d0*/  VIADD R2, R2, UR17 ;  /* 0x0000001102027c36 */ /* 0x000fe20008000000 */
[----:B------:R-:W-:Y:S02]  /*3f7e0*/  MOV R4, R0 ;  /* 0x0000000000047202 */ /* 0x000fe40000000f00 */
[----:B------:R-:W-:Y:S01]  /*3f7f0*/  IADD3 R172, P2, R172, UR5, RZ ;  /* 0x00000005acac7c10 */ /* 0x000fe2000ff5e0ff */
[----:B------:R1:W-:Y:S04]  /*3f800*/  STL [R1+0xd18], R0 ;  /* 0x000d180001007387 */ /* 0x0003e80000100800 */
[----:B------:R-:W-:Y:S01]  /*3f810*/  STL [R1+0xd58], R172 ;  /* 0x000d58ac01007387 */ /* 0x000fe20000100800 */
[----:B----4-:R-:W-:Y:S02]  /*3f820*/  IADD3.X R6, R6, UR7, RZ, P1, !PT ;  /* 0x0000000706067c10 */ /* 0x010fe40008ffe4ff */
[----:B------:R-:W-:-:S03]  /*3f830*/  IADD3.X R173, R173, UR7, RZ, P2, !PT ;  /* 0x00000007adad7c10 */ /* 0x000fc600097fe4ff */
[----:B------:R-:W-:Y:S01]  /*3f840*/  IMAD.MOV.U32 R5, RZ, RZ, R6 ;  /* 0x000000ffff057224 */ /* 0x000fe200078e0006 */
[----:B------:R3:W-:Y:S04]  /*3f850*/  STL [R1+0xd14], R6 ;  /* 0x000d140601007387 */ /* 0x0007e80000100800 */
[----:B-1----:R-:W4:Y:S04]  /*3f860*/  LDL.LU R0, [R1+0xe18] ;  /* 0x000e180001007983 */ /* 0x002f280000300800 */
[----:B------:R1:W-:Y:S04]  /*3f870*/  LDGSTS.E [R2+0x60080], desc[UR8][R4.64], P0 ;  /* 0x6008000004027fae */ /* 0x0003e80008121848 */
[----:B---3--:R-:W3:Y:S04]  /*3f880*/  LDL.LU R6, [R1+0xe58] ;  /* 0x000e580001067983 */ /* 0x008ee80000300800 */
[----:B------:R2:W-:Y:S01]  /*3f890*/  STL [R1+0xd54], R173 ;  /* 0x000d54ad01007387 */ /* 0x0005e20000100800 */
[----:B-1----:R-:W-:-:S03]  /*3f8a0*/  IMAD.MOV.U32 R4, RZ, RZ, R172 ;  /* 0x000000ffff047224 */ /* 0x002fc600078e00ac */
[----:B------:R-:W3:Y:S01]  /*3f8b0*/  LDL.LU R172, [R1+0xe14] ;  /* 0x000e140001ac7983 */ /* 0x000ee20000300800 */
[----:B------:R-:W-:-:S03]  /*3f8c0*/  IMAD.MOV.U32 R5, RZ, RZ, R173 ;  /* 0x000000ffff057224 */ /* 0x000fc600078e00ad */
[----:B--2---:R-:W2:Y:S01]  /*3f8d0*/  LDL.LU R173, [R1+0xe54] ;  /* 0x000e540001ad7983 */ /* 0x004ea20000300800 */
[----:B------:R-:W-:Y:S02]  /*3f8e0*/  IADD3 R7, P1, R7, UR5, RZ ;  /* 0x0000000507077c10 */ /* 0x000fe4000ff3e0ff */
[----:B------:R-:W-:Y:S01]  /*3f8f0*/  IADD3 R177, P2, R177, UR5, RZ ;  /* 0x00000005b1b17c10 */ /* 0x000fe2000ff5e0ff */
[----:B------:R1:W-:Y:S01]  /*3f900*/  LDGSTS.E [R2+0x60480], desc[UR8][R4.64], P0 ;  /* 0x6048000004027fae */ /* 0x0003e20008121848 */
[----:B------:R-:W-:Y:S02]  /*3f910*/  IADD3.X R176, R176, UR7, RZ, P1, !PT ;  /* 0x00000007b0b07c10 */ /* 0x000fe40008ffe4ff */
[----:B------:R-:W-:Y:S01]  /*3f920*/  IADD3.X R189, R189, UR7, RZ, P2, !PT ;  /* 0x00000007bdbd7c10 */ /* 0x000fe200097fe4ff */
[----:B------:R1:W-:Y:S04]  /*3f930*/  STL [R1+0xd98], R7 ;  /* 0x000d980701007387 */ /* 0x0003e80000100800 */
[----:B------:R1:W-:Y:S02]  /*3f940*/  STL [R1+0xd94], R176 ;  /* 0x000d94b001007387 */ /* 0x0003e40000100800 */
[----:B-1----:R-:W-:Y:S01]  /*3f950*/  MOV R4, R7 ;  /* 0x0000000700047202 */ /* 0x002fe20000000f00 */
[----:B------:R-:W-:Y:S01]  /*3f960*/  IMAD.MOV.U32 R5, RZ, RZ, R176 ;  /* 0x000000ffff057224 */ /* 0x000fe200078e00b0 */
[----:B------:R1:W-:Y:S04]  /*3f970*/  STL [R1+0xdd8], R177 ;  /* 0x000dd8b101007387 */ /* 0x0003e80000100800 */
[----:B------:R-:W2:Y:S04]  /*3f980*/  LDL.LU R7, [R1+0xe98] ;  /* 0x000e980001077983 */ /* 0x000ea80000300800 */
[----:B------:R1:W-:Y:S04]  /*3f990*/  STL [R1+0xdd4], R189 ;  /* 0x000dd4bd01007387 */ /* 0x0003e80000100800 */
[----:B------:R1:W-:Y:S04]  /*3f9a0*/  LDGSTS.E [R2+0x60880], desc[UR8][R4.64], P0 ;  /* 0x6088000004027fae */ /* 0x0003e80008121848 */
[----:B------:R-:W2:Y:S01]  /*3f9b0*/  LDL.LU R176, [R1+0xed8] ;  /* 0x000ed80001b07983 */ /* 0x000ea20000300800 */
[----:B-1----:R-:W-:-:S03]  /*3f9c0*/  IMAD.MOV.U32 R4, RZ, RZ, R177 ;  /* 0x000000ffff047224 */ /* 0x002fc600078e00b1 */
[----:B------:R-:W2:Y:S01]  /*3f9d0*/  LDL.LU R177, [R1+0xe94] ;  /* 0x000e940001b17983 */ /* 0x000ea20000300800 */
[----:B------:R-:W-:-:S03]  /*3f9e0*/  IMAD.MOV.U32 R5, RZ, RZ, R189 ;  /* 0x000000ffff057224 */ /* 0x000fc600078e00bd */
[----:B------:R-:W2:Y:S04]  /*3f9f0*/  LDL.LU R189, [R1+0xed4] ;  /* 0x000ed40001bd7983 */ /* 0x000ea80000300800 */
[----:B------:R1:W-:Y:S01]  /*3fa00*/  LDGSTS.E [R2+0x60c80], desc[UR8][R4.64], P0 ;  /* 0x60c8000004027fae */ /* 0x0003e20008121848 */
[----:B----4-:R-:W-:-:S04]  /*3fa10*/  IADD3 R0, P1, R0, UR5, RZ ;  /* 0x0000000500007c10 */ /* 0x010fc8000ff3e0ff */
[----:B-1----:R-:W-:Y:S02]  /*3fa20*/  MOV R4, R0 ;  /* 0x0000000000047202 */ /* 0x002fe40000000f00 */
[----:B---3--:R-:W-:Y:S01]  /*3fa30*/  IADD3 R6, P2, R6, UR5, RZ ;  /* 0x0000000506067c10 */ /* 0x008fe2000ff5e0ff */
[----:B------:R1:W-:Y:S01]  /*3fa40*/  STL [R1+0xe18], R0 ;  /* 0x000e180001007387 */ /* 0x0003e20000100800 */
[----:B------:R-:W-:Y:S02]  /*3fa50*/  IADD3.X R172, R172, UR7, RZ, P1, !PT ;  /* 0x00000007acac7c10 */ /* 0x000fe40008ffe4ff */
[----:B--2---:R-:W-:-:S03]  /*3fa60*/  IADD3.X R173, R173, UR7, RZ, P2, !PT ;  /* 0x00000007adad7c10 */ /* 0x004fc600097fe4ff */
[----:B------:R-:W-:Y:S01]  /*3fa70*/  IMAD.MOV.U32 R5, RZ, RZ, R172 ;  /* 0x000000ffff057224 */ /* 0x000fe200078e00ac */
[----:B------:R2:W-:Y:S04]  /*3fa80*/  STL [R1+0xe14], R172 ;  /* 0x000e14ac01007387 */ /* 0x0005e80000100800 */
[----:B------:R3:W-:Y:S04]  /*3fa90*/  STL [R1+0xe58], R6 ;  /* 0x000e580601007387 */ /* 0x0007e80000100800 */
[----:B-1----:R-:W4:Y:S04]  /*3faa0*/  LDL.LU R0, [R1+0xf18] ;  /* 0x000f180001007983 */ /* 0x002f280000300800 */
[----:B------:R1:W-:Y:S04]  /*3fab0*/  STL [R1+0xe54], R173 ;  /* 0x000e54ad01007387 */ /* 0x0003e80000100800 */
[----:B------:R3:W-:Y:S04]  /*3fac0*/  LDGSTS.E [R2+0x61080], desc[UR8][R4.64], P0 ;  /* 0x6108000004027fae */ /* 0x0007e80008121848 */
[----:B--2---:R-:W2:Y:S01]  /*3fad0*/  LDL.LU R172, [R1+0xf58] ;  /* 0x000f580001ac7983 */ /* 0x004ea20000300800 */
[----:B---3--:R-:W-:-:S03]  /*3fae0*/  IMAD.MOV.U32 R4, RZ, RZ, R6 ;  /* 0x000000ffff047224 */ /* 0x008fc600078e0006 */
[----:B------:R-:W3:Y:S01]  /*3faf0*/  LDL.LU R6, [R1+0xf14] ;  /* 0x000f140001067983 */ /* 0x000ee20000300800 */
[----:B------:R-:W-:-:S03]  /*3fb00*/  IMAD.MOV.U32 R5, RZ, RZ, R173 ;  /* 0x000000ffff057224 */ /* 0x000fc600078e00ad */
[----:B-1----:R-:W3:Y:S01]  /*3fb10*/  LDL.LU R173, [R1+0xf54] ;  /* 0x000f540001ad7983 */ /* 0x002ee20000300800 */
[----:B------:R-:W-:Y:S02]  /*3fb20*/  IADD3 R7, P1, R7, UR5, RZ ;  /* 0x0000000507077c10 */ /* 0x000fe4000ff3e0ff */
[----:B------:R-:W-:Y:S01]  /*3fb30*/  IADD3 R176, P2, R176, UR5, RZ ;  /* 0x00000005b0b07c10 */ /* 0x000fe2000ff5e0ff */
[----:B------:R1:W-:Y:S01]  /*3fb40*/  LDGSTS.E [R2+0x61480], desc[UR8][R4.64], P0 ;  /* 0x6148000004027fae */ /* 0x0003e20008121848 */
[----:B------:R-:W-:-:S03]  /*3fb50*/  IADD3.X R177, R177, UR7, RZ, P1, !PT ;  /* 0x00000007b1b17c10 */ /* 0x000fc60008ffe4ff */
[----:B------:R1:W-:Y:S01]  /*3fb60*/  STL [R1+0xe98], R7 ;  /* 0x000e980701007387 */ /* 0x0003e20000100800 */
[----:B------:R-:W-:-:S03]  /*3fb70*/  IADD3.X R189, R189, UR7, RZ, P2, !PT ;  /* 0x00000007bdbd7c10 */ /* 0x000fc600097fe4ff */
[----:B------:R1:W-:Y:S02]  /*3fb80*/  STL [R1+0xe94], R177 ;  /* 0x000e94b101007387 */ /* 0x0003e40000100800 */
[----:B-1----:R-:W-:Y:S01]  /*3fb90*/  MOV R4, R7 ;  /* 0x0000000700047202 */ /* 0x002fe20000000f00 */
[----:B------:R-:W-:Y:S01]  /*3fba0*/  IMAD.MOV.U32 R5, RZ, RZ, R177 ;  /* 0x000000ffff057224 */ /* 0x000fe200078e00b1 */
[----:B------:R1:W-:Y:S04]  /*3fbb0*/  STL [R1+0xed8], R176 ;  /* 0x000ed8b001007387 */ /* 0x0003e80000100800 */
[----:B------:R-:W3:Y:S04]  /*3fbc0*/  LDL.LU R7, [R1+0xf98] ;  /* 0x000f980001077983 */ /* 0x000ee80000300800 */
[----:B------:R1:W-:Y:S04]  /*3fbd0*/  STL [R1+0xed4], R189 ;  /* 0x000ed4bd01007387 */ /* 0x0003e80000100800 */
[----:B------:R1:W-:Y:S04]  /*3fbe0*/  LDGSTS.E [R2+0x61880], desc[UR8][R4.64], P0 ;  /* 0x6188000004027fae */ /* 0x0003e80008121848 */
[----:B------:R-:W3:Y:S01]  /*3fbf0*/  LDL.LU R177, [R1+0xfd8] ;  /* 0x000fd80001b17983 */ /* 0x000ee20000300800 */
[----:B-1----:R-:W-:-:S03]  /*3fc00*/  IMAD.MOV.U32 R4, RZ, RZ, R176 ;  /* 0x000000ffff047224 */ /* 0x002fc600078e00b0 */
[----:B------:R-:W3:Y:S01]  /*3fc10*/  LDL.LU R176, [R1+0xf94] ;  /* 0x000f940001b07983 */ /* 0x000ee20000300800 */
[----:B------:R-:W-:-:S03]  /*3fc20*/  IMAD.MOV.U32 R5, RZ, RZ, R189 ;  /* 0x000000ffff057224 */ /* 0x000fc600078e00bd */
[----:B------:R-:W3:Y:S04]  /*3fc30*/  LDL.LU R189, [R1+0xfd4] ;  /* 0x000fd40001bd7983 */ /* 0x000ee80000300800 */
[----:B------:R1:W-:Y:S01]  /*3fc40*/  LDGSTS.E [R2+0x61c80], desc[UR8][R4.64], P0 ;  /* 0x61c8000004027fae */ /* 0x0003e20008121848 */
[----:B----4-:R-:W-:-:S04]  /*3fc50*/  IADD3 R0, P1, R0, UR5, RZ ;  /* 0x0000000500007c10 */ /* 0x010fc8000ff3e0ff */
[----:B-1----:R-:W-:Y:S01]  /*3fc60*/  MOV R4, R0 ;  /* 0x0000000000047202 */ /* 0x002fe20000000f00 */
[----:B------:R1:W-:Y:S01]  /*3fc70*/  STL [R1+0xf18], R0 ;  /* 0x000f180001007387 */ /* 0x0003e20000100800 */
[----:B--2---:R-:W-:Y:S02]  /*3fc80*/  IADD3 R172, P2, R172, UR5, RZ ;  /* 0x00000005acac7c10 */ /* 0x004fe4000ff5e0ff */
[----:B---3--:R-:W-:Y:S02]  /*3fc90*/  IADD3.X R6, R6, UR7, RZ, P1, !PT ;  /* 0x0000000706067c10 */ /* 0x008fe40008ffe4ff */
[----:B------:R-:W-:-:S03]  /*3fca0*/  IADD3.X R173, R173, UR7, RZ, P2, !PT ;  /* 0x00000007adad7c10 */ /* 0x000fc600097fe4ff */
[----:B------:R-:W-:Y:S01]  /*3fcb0*/  IMAD.MOV.U32 R5, RZ, RZ, R6 ;  /* 0x000000ffff057224 */ /* 0x000fe200078e0006 */
[----:B------:R2:W-:Y:S04]  /*3fcc0*/  STL [R1+0xf14], R6 ;  /* 0x000f140601007387 */ /* 0x0005e80000100800 */
[----:B------:R3:W-:Y:S04]  /*3fcd0*/  STL [R1+0xf58], R172 ;  /* 0x000f58ac01007387 */ /* 0x0007e80000100800 */
[----:B-1----:R-:W4:Y:S04]  /*3fce0*/  LDL.LU R0, [R1+0x1018] ;  /* 0x0010180001007983 */ /* 0x002f280000300800 */
[----:B------:R1:W-:Y:S04]  /*3fcf0*/  STL [R1+0xf54], R173 ;  /* 0x000f54ad01007387 */ /* 0x0003e80000100800 */
[----:B------:R1:W-:Y:S04]  /*3fd00*/  LDGSTS.E [R2+0x62080], desc[UR8][R4.64], P0 ;  /* 0x6208000004027fae */ /* 0x0003e80008121848 */
[----:B--2---:R-:W2:Y:S01]  /*3fd10*/  LDL.LU R6, [R1+0x1058] ;  /* 0x0010580001067983 */ /* 0x004ea20000300800 */
[----:B-1----:R-:W-:-:S03]  /*3fd20*/  IMAD.MOV.U32 R4, RZ, RZ, R172 ;  /* 0x000000ffff047224 */ /* 0x002fc600078e00ac */
[----:B---3--:R-:W3:Y:S01]  /*3fd30*/  LDL.LU R172, [R1+0x1014] ;  /* 0x0010140001ac7983 */ /* 0x008ee20000300800 */
[----:B------:R-:W-:-:S03]  /*3fd40*/  IMAD.MOV.U32 R5, RZ, RZ, R173 ;  /* 0x000000ffff057224 */ /* 0x000fc600078e00ad */
[----:B------:R-:W3:Y:S01]  /*3fd50*/  LDL.LU R173, [R1+0x1054] ;  /* 0x0010540001ad7983 */ /* 0x000ee20000300800 */
        /* <DEDUP_REMOVED lines=40> */
[----:B------:R-:W-:Y:S01]  /*3ffe0*/  STL [R1+0x1098], R7 ;  /* 0x0010980701007387 */ /* 0x000fe20000100800 */
[----:B------:R-:W-:-:S03]  /*3fff0*/  IADD3.X R189, R189, UR7, RZ, P2, !PT ;  /* 0x00000007bdbd7c10 */ /* 0x000fc600097fe4ff */
[----:B------:R1:W-:Y:S02]  /*40000*/  STL [R1+0x1094], R177 ;  /* 0x001094b101007387 */ /* 0x0003e40000100800 */
[----:B-1----:R-:W-:Y:S01]  /*40010*/  MOV R4, R7 ;  /* 0x0000000700047202 */ /* 0x002fe20000000f00 */
[----:B------:R-:W-:Y:S01]  /*40020*/  IMAD.MOV.U32 R5, RZ, RZ, R177 ;  /* 0x000000ffff057224 */ /* 0x000fe200078e00b1 */
[----:B------:R-:W-:Y:S04]  /*40030*/  STL [R1+0x10d8], R176 ;  /* 0x0010d8b001007387 */ /* 0x000fe80000100800 */
[----:B------:R1:W-:Y:S04]  /*40040*/  LDGSTS.E [R2+0x63880], desc[UR8][R4.64], P0 ;  /* 0x6388000004027fae */ /* 0x0003e80008121848 */
[----:B------:R-:W3:Y:S04]  /*40050*/  LDL.LU R177, [R1+0x1198] ;  /* 0x0011980001b17983 */ /* 0x000ee80000300800 */
[----:B------:R1:W-:Y:S04]  /*40060*/  STL [R1+0x10d4], R189 ;  /* 0x0010d4bd01007387 */ /* 0x0003e80000100800 */
        /* <DEDUP_REMOVED lines=8> */
[----:B------:R-:W-:Y:S01]  /*400f0*/  STL [R1+0x1118], R0 ;  /* 0x0011180001007387 */ /* 0x000fe20000100800 */
[----:B--2---:R-:W-:Y:S02]  /*40100*/  IADD3 R172, P2, R172, UR5, RZ ;  /* 0x00000005acac7c10 */ /* 0x004fe4000ff5e0ff */
[----:B---3--:R-:W-:Y:S02]  /*40110*/  IADD3.X R6, R6, UR7, RZ, P1, !PT ;  /* 0x0000000706067c10 */ /* 0x008fe40008ffe4ff */
[----:B------:R-:W-:-:S03]  /*40120*/  IADD3.X R173, R173, UR7, RZ, P2, !PT ;  /* 0x00000007adad7c10 */ /* 0x000fc600097fe4ff */
[----:B------:R-:W-:Y:S01]  /*40130*/  IMAD.MOV.U32 R5, RZ, RZ, R6 ;  /* 0x000000ffff057224 */ /* 0x000fe200078e0006 */
[----:B------:R1:W-:Y:S04]  /*40140*/  STL [R1+0x1114], R6 ;  /* 0x0011140601007387 */ /* 0x0003e80000100800 */
        /* <DEDUP_REMOVED lines=8> */
[----:B-1----:R-:W3:Y:S01]  /*401d0*/  LDL.LU R173, [R1+0x1254] ;  /* 0x0012540001ad7983 */ /* 0x002ee20000300800 */
[----:B------:R-:W-:Y:S02]  /*401e0*/  IADD3 R177, P1, R177, UR5, RZ ;  /* 0x00000005b1b17c10 */ /* 0x000fe4000ff3e0ff */
[----:B------:R-:W-:Y:S01]  /*401f0*/  IADD3 R7, P2, R7, UR5, RZ ;  /* 0x0000000507077c10 */ /* 0x000fe2000ff5e0ff */
[----:B------:R1:W-:Y:S01]  /*40200*/  LDGSTS.E [R2+0x64480], desc[UR8][R4.64], P0 ;  /* 0x6448000004027fae */ /* 0x0003e20008121848 */
[----:B------:R-:W-:-:S03]  /*40210*/  IADD3.X R189, R189, UR7, RZ, P1, !PT ;  /* 0x00000007bdbd7c10 */ /* 0x000fc60008ffe4ff */
[----:B------:R-:W-:Y:S01]  /*40220*/  STL [R1+0x1198], R177 ;  /* 0x001198b101007387 */ /* 0x000fe20000100800 */
[----:B------:R-:W-:Y:S02]  /*40230*/  IADD3.X R176, R176, UR7, RZ, P2, !PT ;  /* 0x00000007b0b07c10 */ /* 0x000fe400097fe4ff */
[----:B-1----:R-:W-:Y:S01]  /*40240*/  MOV R4, R177 ;  /* 0x000000b100047202 */ /* 0x002fe20000000f00 */
[----:B------:R-:W-:Y:S01]  /*40250*/  IMAD.MOV.U32 R5, RZ, RZ, R189 ;  /* 0x000000ffff057224 */ /* 0x000fe200078e00bd */
[----:B------:R-:W-:Y:S04]  /*40260*/  STL [R1+0x1194], R189 ;  /* 0x001194bd01007387 */ /* 0x000fe80000100800 */
[----:B------:R-:W-:Y:S04]  /*40270*/  STL [R1+0x11d8], R7 ;  /* 0x0011d80701007387 */ /* 0x000fe80000100800 */
[----:B------:R1:W-:Y:S04]  /*40280*/  LDGSTS.E [R2+0x64880], desc[UR8][R4.64], P0 ;  /* 0x6488000004027fae */ /* 0x0003e80008121848 */
[----:B------:R1:W-:Y:S02]  /*40290*/  STL [R1+0x11d4], R176 ;  /* 0x0011d4b001007387 */ /* 0x0003e40000100800 */
[----:B-1----:R-:W-:-:S02]  /*402a0*/  IMAD.MOV.U32 R5, RZ, RZ, R176 ;  /* 0x000000ffff057224 */ /* 0x002fc400078e00b0 */
[----:B------:R-:W-:Y:S01]  /*402b0*/  IMAD.MOV.U32 R4, RZ, RZ, R7 ;  /* 0x000000ffff047224 */ /* 0x000fe200078e0007 */
[----:B------:R-:W3:Y:S04]  /*402c0*/  LDL.LU R176, [R1+0x1294] ;  /* 0x0012940001b07983 */ /* 0x000ee80000300800 */
[----:B------:R-:W3:Y:S04]  /*402d0*/  LDL.LU R7, [R1+0x1298] ;  /* 0x0012980001077983 */ /* 0x000ee80000300800 */
[----:B------:R-:W3:Y:S04]  /*402e0*/  LDL.LU R191, [R1+0x12d4] ;  /* 0x0012d40001bf7983 */ /* 0x000ee80000300800 */
[----:B------:R-:W3:Y:S04]  /*402f0*/  LDL.LU R190, [R1+0x12d8] ;  /* 0x0012d80001be7983 */ /* 0x000ee80000300800 */
[----:B------:R1:W-:Y:S01]  /*40300*/  LDGSTS.E [R2+0x64c80], desc[UR8][R4.64], P0 ;  /* 0x64c8000004027fae */ /* 0x0003e20008121848 */
[----:B----4-:R-:W-:-:S02]  /*40310*/  IADD3 R6, P1, R6, UR5, RZ ;  /* 0x0000000506067c10 */ /* 0x010fc4000ff3e0ff */
[----:B------:R-:W-:Y:S02]  /*40320*/  IADD3 R0, P2, R0, UR5, RZ ;  /* 0x0000000500007c10 */ /* 0x000fe4000ff5e0ff */
[----:B--2---:R-:W-:Y:S01]  /*40330*/  IADD3.X R172, R172, UR7, RZ, P1, !PT ;  /* 0x00000007acac7c10 */ /* 0x004fe20008ffe4ff */
[----:B------:R2:W-:Y:S01]  /*40340*/  STL [R1+0x1218], R6 ;  /* 0x0012180601007387 */ /* 0x0005e20000100800 */
[----:B-1----:R-:W-:Y:S02]  /*40350*/  MOV R4, R6 ;  /* 0x0000000600047202 */ /* 0x002fe40000000f00 */
[----:B---3--:R-:W-:Y:S01]  /*40360*/  IADD3.X R173, R173, UR7, RZ, P2, !PT ;  /* 0x00000007adad7c10 */ /* 0x008fe200097fe4ff */
[----:B------:R1:W-:Y:S01]  /*40370*/  STL [R1+0x1214], R172 ;  /* 0x001214ac01007387 */ /* 0x0003e20000100800 */
[----:B------:R-:W-:-:S03]  /*40380*/  IMAD.MOV.U32 R5, RZ, RZ, R172 ;  /* 0x000000ffff057224 */ /* 0x000fc600078e00ac */
[----:B------:R-:W-:Y:S04]  /*40390*/  STL [R1+0x1258], R0 ;  /* 0x0012580001007387 */ /* 0x000fe80000100800 */
[----:B--2---:R-:W2:Y:S04]  /*403a0*/  LDL.LU R6, [R1+0x1318] ;  /* 0x0013180001067983 */ /* 0x004ea80000300800 */
[----:B------:R3:W-:Y:S04]  /*403b0*/  STL [R1+0x1254], R173 ;  /* 0x001254ad01007387 */ /* 0x0007e80000100800 */
[----:B-1----:R-:W4:Y:S04]  /*403c0*/  LDL.LU R172, [R1+0x1358] ;  /* 0x0013580001ac7983 */ /* 0x002f280000300800 */
[----:B------:R-:W4:Y:S04]  /*403d0*/  LDL.LU R189, [R1+0x1314] ;  /* 0x0013140001bd7983 */ /* 0x000f280000300800 */
[----:B------:R-:W4:Y:S04]  /*403e0*/  LDL.LU R177, [R1+0x1354] ;  /* 0x0013540001b17983 */ /* 0x000f280000300800 */
[----:B------:R1:W-:Y:S02]  /*403f0*/  LDGSTS.E [R2+0x65080], desc[UR8][R4.64], P0 ;  /* 0x6508000004027fae */ /* 0x0003e40008121848 */
[----:B-1----:R-:W-:-:S02]  /*40400*/  IMAD.MOV.U32 R4, RZ, RZ, R0 ;  /* 0x000000ffff047224 */ /* 0x002fc400078e0000 */
[----:B------:R-:W-:Y:S02]  /*40410*/  IMAD.MOV.U32 R5, RZ, RZ, R173 ;  /* 0x000000ffff057224 */ /* 0x000fe400078e00ad */
[----:B---3--:R-:W3:Y:S01]  /*40420*/  LDL.LU R173, [R1+0x1398] ;  /* 0x0013980001ad7983 */ /* 0x008ee20000300800 */
[----:B------:R-:W-:-:S03]  /*40430*/  IADD3 R7, P1, R7, UR5, RZ ;  /* 0x0000000507077c10 */ /* 0x000fc6000ff3e0ff */
[----:B------:R1:W-:Y:S01]  /*40440*/  LDGSTS.E [R2+0x65480], desc[UR8][R4.64], P0 ;  /* 0x6548000004027fae */ /* 0x0003e20008121848 */
[----:B------:R-:W-:-:S03]  /*40450*/  IADD3.X R176, R176, UR7, RZ, P1, !PT ;  /* 0x00000007b0b07c10 */ /* 0x000fc60008ffe4ff */
[----:B------:R-:W3:Y:S01]  /*40460*/  LDL.LU R0, [R1+0x13d8] ;  /* 0x0013d80001007983 */ /* 0x000ee20000300800 */
[----:B------:R-:W-:-:S04]  /*40470*/  IADD3 R190, P2, R190, UR5, RZ ;  /* 0x00000005bebe7c10 */ /* 0x000fc8000ff5e0ff */
[----:B------:R-:W-:Y:S02]  /*40480*/  IADD3.X R191, R191, UR7, RZ, P2, !PT ;  /* 0x00000007bfbf7c10 */ /* 0x000fe400097fe4ff */
[----:B-1----:R-:W-:Y:S01]  /*40490*/  MOV R4, R7 ;  /* 0x0000000700047202 */ /* 0x002fe20000000f00 */
[----:B------:R-:W-:Y:S01]  /*404a0*/  IMAD.MOV.U32 R5, RZ, RZ, R176 ;  /* 0x000000ffff057224 */ /* 0x000fe200078e00b0 */
[----:B------:R-:W-:Y:S04]  /*404b0*/  STL [R1+0x1298], R7 ;  /* 0x0012980701007387 */ /* 0x000fe80000100800 */
[----:B------:R1:W-:Y:S04]  /*404c0*/  STL [R1+0x1294], R176 ;  /* 0x001294b001007387 */ /* 0x0003e80000100800 */
[----:B------:R1:W-:Y:S04]  /*404d0*/  LDGSTS.E [R2+0x65880], desc[UR8][R4.64], P0 ;  /* 0x6588000004027fae */ /* 0x0003e80008121848 */
[----:B------:R-:W-:Y:S04]  /*404e0*/  STL [R1+0x12d8], R190 ;  /* 0x0012d8be01007387 */ /* 0x000fe80000100800 */
[----:B-1----:R-:W3:Y:S01]  /*404f0*/  LDL.LU R176, [R1+0x1394] ;  /* 0x0013940001b07983 */ /* 0x002ee20000300800 */
[----:B------:R-:W-:-:S02]  /*40500*/  IMAD.MOV.U32 R4, RZ, RZ, R190 ;  /* 0x000000ffff047224 */ /* 0x000fc400078e00be */
[----:B------:R-:W-:Y:S01]  /*40510*/  IMAD.MOV.U32 R5, RZ, RZ, R191 ;  /* 0x000000ffff057224 */ /* 0x000fe200078e00bf */
[----:B------:R-:W-:Y:S04]  /*40520*/  STL [R1+0x12d4], R191 ;  /* 0x0012d4bf01007387 */ /* 0x000fe80000100800 */
[----:B------:R-:W3:Y:S04]  /*40530*/  LDL.LU R7, [R1+0x13d4] ;  /* 0x0013d40001077983 */ /* 0x000ee80000300800 */
[----:B------:R1:W-:Y:S01]  /*40540*/  LDGSTS.E [R2+0x65c80], desc[UR8][R4.64], P0 ;  /* 0x65c8000004027fae */ /* 0x0003e20008121848 */
[----:B--2---:R-:W-:-:S04]  /*40550*/  IADD3 R6, P1, R6, UR5, RZ ;  /* 0x0000000506067c10 */ /* 0x004fc8000ff3e0ff */
[----:B-1----:R-:W-:Y:S01]  /*40560*/  MOV R4, R6 ;  /* 0x0000000600047202 */ /* 0x002fe20000000f00 */
[----:B------:R1:W-:Y:S01]  /*40570*/  STL [R1+0x1318], R6 ;  /* 0x0013180601007387 */ /* 0x0003e20000100800 */
[----:B----4-:R-:W-:Y:S02]  /*40580*/  IADD3 R172, P2, R172, UR5, RZ ;  /* 0x00000005acac7c10 */ /* 0x010fe4000ff5e0ff */
[----:B------:R-:W-:Y:S02]  /*40590*/  IADD3.X R189, R189, UR7, RZ, P1, !PT ;  /* 0x00000007bdbd7c10 */ /* 0x000fe40008ffe4ff */
[----:B------:R-:W-:-:S03]  /*405a0*/  IADD3.X R177, R177, UR7, RZ, P2, !PT ;  /* 0x00000007b1b17c10 */ /* 0x000fc600097fe4ff */
[----:B------:R-:W-:Y:S01]  /*405b0*/  IMAD.MOV.U32 R5, RZ, RZ, R189 ;  /* 0x000000ffff057224 */ /* 0x000fe200078e00bd */
[----:B------:R-:W-:Y:S04]  /*405c0*/  STL [R1+0x1314], R189 ;  /* 0x001314bd01007387 */ /* 0x000fe80000100800 */
[----:B------:R2:W-:Y:S04]  /*405d0*/  STL [R1+0x1358], R172 ;  /* 0x001358ac01007387 */ /* 0x0005e80000100800 */
[----:B-1----:R-:W4:Y:S04]  /*405e0*/  LDL.LU R6, [R1+0x1418] ;  /* 0x0014180001067983 */ /* 0x002f280000300800 */
[----:B------:R1:W-:Y:S04]  /*405f0*/  LDGSTS.E [R2+0x66080], desc[UR8][R4.64], P0 ;  /* 0x6608000004027fae */ /* 0x0003e80008121848 */
[----:B------:R-:W-:Y:S01]  /*40600*/  STL [R1+0x1354], R177 ;  /* 0x001354b101007387 */ /* 0x000fe20000100800 */
[----:B-1----:R-:W-:-:S03]  /*40610*/  IMAD.MOV.U32 R4, RZ, RZ, R172 ;  /* 0x000000ffff047224 */ /* 0x002fc600078e00ac */
[----:B--2---:R-:W2:Y:S01]  /*40620*/  LDL.LU R172, [R1+0x1414] ;  /* 0x0014140001ac7983 */ /* 0x004ea20000300800 */
[----:B---3--:R-:W-:Y:S01]  /*40630*/  IADD3 R173, P1, R173, UR5, RZ ;  /* 0x00000005adad7c10 */ /* 0x008fe2000ff3e0ff */
[----:B------:R-:W-:Y:S01]  /*40640*/  IMAD.MOV.U32 R5, RZ, RZ, R177 ;  /* 0x000000ffff057224 */ /* 0x000fe200078e00b1 */
[----:B------:R-:W-:-:S04]  /*40650*/  IADD3 R0, P2, R0, UR5, RZ ;  /* 0x0000000500007c10 */ /* 0x000fc8000ff5e0ff */
[----:B------:R1:W-:Y:S04]  /*40660*/  LDGSTS.E [R2+0x66480], desc[UR8][R4.64], P0 ;  /* 0x6648000004027fae */ /* 0x0003e80008121848 */
[----:B------:R-:W-:Y:S01]  /*40670*/  STL [R1+0x1398], R173 ;  /* 0x001398ad01007387 */ /* 0x000fe20000100800 */
[----:B-1----:R-:W-:Y:S02]  /*40680*/  MOV R4, R173 ;  /* 0x000000ad00047202 */ /* 0x002fe40000000f00 */
[----:B------:R-:W-:Y:S02]  /*40690*/  IADD3.X R176, R176, UR7, RZ, P1, !PT ;  /* 0x00000007b0b07c10 */ /* 0x000fe40008ffe4ff */
[----:B------:R-:W-:-:S03]  /*406a0*/  IADD3 R189, P1, R16, UR5, RZ ;  /* 0x0000000510bd7c10 */ /* 0x000fc6000ff3e0ff */
[----:B------:R-:W-:Y:S01]  /*406b0*/  IMAD.MOV.U32 R5, RZ, RZ, R176 ;  /* 0x000000ffff057224 */ /* 0x000fe200078e00b0 */
[----:B------:R-:W-:Y:S02]  /*406c0*/  IADD3.X R16, R17, UR7, RZ, P1, !PT ;  /* 0x0000000711107c10 */ /* 0x000fe40008ffe4ff */
[----:B------:R-:W-:Y:S02]  /*406d0*/  IADD3.X R7, R7, UR7, RZ, P2, !PT ;  /* 0x0000000707077c10 */ /* 0x000fe400097fe4ff */
        /* <DEDUP_REMOVED lines=9> */
[----:B----4-:R-:W-:-:S04]  /*40770*/  IADD3 R6, P1, R6, UR5, RZ ;  /* 0x0000000506067c10 */ /* 0x010fc8000ff3e0ff */
[----:B------:R-:W-:Y:S01]  /*40780*/  MOV R4, R6 ;  /* 0x0000000600047202 */ /* 0x000fe20000000f00 */
[----:B------:R1:W-:Y:S01]  /*40790*/  STL [R1+0x1418], R6 ;  /* 0x0014180601007387 */ /* 0x0003e20000100800 */
[----:B--2---:R-:W-:-:S05]  /*407a0*/  IADD3.X R172, R172, UR7, RZ, P1, !PT ;  /* 0x00000007acac7c10 */ /* 0x004fca0008ffe4ff */
[----:B------:R2:W-:Y:S04]  /*407b0*/  STL [R1+0x1414], R172 ;  /* 0x001414ac01007387 */ /* 0x0005e80000100800 */
[----:B-1----:R-:W4:Y:S04]  /*407c0*/  LDL.LU R6, [R1+0xd1c] ;  /* 0x000d1c0001067983 */ /* 0x002f280000300800 */
[----:B------:R-:W4:Y:S01]  /*407d0*/  LDL.LU R173, [R1+0xd5c] ;  /* 0x000d5c0001ad7983 */ /* 0x000f220000300800 */
[----:B------:R-:W-:Y:S02]  /*407e0*/  IADD3 R190, P2, R168, UR5, RZ ;  /* 0x00000005a8be7c10 */ /* 0x000fe4000ff5e0ff */
[----:B------:R-:W-:Y:S01]  /*407f0*/  IADD3 R191, P1, R156, UR5, RZ ;  /* 0x000000059cbf7c10 */ /* 0x000fe2000ff3e0ff */
[----:B------:R-:W-:Y:S01]  /*40800*/  IMAD.MOV.U32 R5, RZ, RZ, R172 ;  /* 0x000000ffff057224 */ /* 0x000fe200078e00ac */
[----:B------:R-:W-:Y:S01]  /*40810*/  IADD3.X R168, R169, UR7, RZ, P2, !PT ;  /* 0x00000007a9a87c10 */ /* 0x000fe200097fe4ff */
[----:B------:R-:W4:Y:S01]  /*40820*/  LDL.LU R176, [R1+0xd9c] ;  /* 0x000d9c0001b07983 */ /* 0x000f220000300800 */
[----:B------:R-:W-:-:S03]  /*40830*/  IADD3.X R156, R157, UR7, RZ, P1, !PT ;  /* 0x000000079d9c7c10 */ /* 0x000fc60008ffe4ff */
[----:B--2---:R-:W2:Y:S01]  /*40840*/  LDL.LU R172, [R1+0xda0] ;  /* 0x000da00001ac7983 */ /* 0x004ea20000300800 */
[----:B------:R-:W-:Y:S01]  /*40850*/  MOV R169, R168 ;  /* 0x000000a800a97202 */ /* 0x000fe20000000f00 */
[----:B------:R-:W-:Y:S02]  /*40860*/  IMAD.MOV.U32 R168, RZ, RZ, R190 ;  /* 0x000000ffffa87224 */ /* 0x000fe400078e00be */
[----:B------:R-:W-:Y:S01]  /*40870*/  IMAD.MOV.U32 R157, RZ, RZ, R156 ;  /* 0x000000ffff9d7224 */ /* 0x000fe200078e009c */
[----:B------:R-:W2:Y:S01]  /*40880*/  LDL.LU R177, [R1+0xde0] ;  /* 0x000de00001b17983 */ /* 0x000ea20000300800 */
[----:B------:R-:W-:Y:S02]  /*40890*/  IMAD.MOV.U32 R17, RZ, RZ, R16 ;  /* 0x000000ffff117224 */ /* 0x000fe400078e0010 */
[----:B------:R-:W-:Y:S01]  /*408a0*/  IMAD.MOV.U32 R156, RZ, RZ, R191 ;  /* 0x000000ffff9c7224 */ /* 0x000fe200078e00bf */
[----:B------:R-:W-:Y:S01]  /*408b0*/  LDGSTS.E [R2+0x67080], desc[UR8][R4.64], P0 ;  /* 0x6708000004027fae */ /* 0x000fe20008121848 */
[----:B------:R-:W-:-:S03]  /*408c0*/  IMAD.MOV.U32 R16, RZ, RZ, R189 ;  /* 0x000000ffff107224 */ /* 0x000fc600078e00bd */
[----:B------:R-:W-:Y:S04]  /*408d0*/  LDGSTS.E [R2+0x67480], desc[UR8][R168.64], P0 ;  /* 0x67480000a8027fae */ /* 0x000fe80008121848 */
[----:B------:R-:W2:Y:S04]  /*408e0*/  LDL.LU R189, [R1+0xddc] ;  /* 0x000ddc0001bd7983 */ /* 0x000ea80000300800 */
[----:B------:R-:W-:Y:S04]  /*408f0*/  LDGSTS.E [R2+0x67880], desc[UR8][R156.64], P0 ;  /* 0x678800009c027fae */ /* 0x000fe80008121848 */
[----:B------:R1:W-:Y:S01]  /*40900*/  LDGSTS.E [R2+0x67c80], desc[UR8][R16.64], P0 ;  /* 0x67c8000010027fae */ /* 0x0003e20008121848 */
[----:B---3--:R-:W-:-:S02]  /*40910*/  IADD3 R0, P1, R0, UR5, RZ ;  /* 0x0000000500007c10 */ /* 0x008fc4000ff3e0ff */
[----:B-1----:R-:W-:Y:S02]  /*40920*/  LOP3.LUT R2, R188, 0x20, RZ, 0x3c, !PT ;  /* 0x00000020bc027812 */ /* 0x002fe400078e3cff */
[----:B------:R-:W-:Y:S01]  /*40930*/  IADD3 R7, P2, R7, UR5, RZ ;  /* 0x0000000507077c10 */ /* 0x000fe2000ff5e0ff */
[----:B------:R1:W-:Y:S01]  /*40940*/  STL [R1+0xd20], R0 ;  /* 0x000d200001007387 */ /* 0x0003e20000100800 */
[----:B------:R-:W-:Y:S01]  /*40950*/  IADD3 R2, R2, UR17, RZ ;  /* 0x0000001102027c10 */ /* 0x000fe2000fffe0ff */
[----:B------:R-:W-:Y:S02]  /*40960*/  IMAD.MOV.U32 R4, RZ, RZ, R0 ;  /* 0x000000ffff047224 */ /* 0x000fe400078e0000 */
        /* <DEDUP_REMOVED lines=11> */
[----:B------:R-:W-:-:S03]  /*40a20*/  MOV R5, R173 ;  /* 0x000000ad00057202 */ /* 0x000fc60000000f00 */
        /* <DEDUP_REMOVED lines=8> */
[----:B-1----:R-:W-:-:S02]  /*40ab0*/  IMAD.MOV.U32 R4, RZ, RZ, R172 ;  /* 0x000000ffff047224 */ /* 0x002fc400078e00ac */
        /* <DEDUP_REMOVED lines=8> */
[----:B------:R-:W-:-:S03]  /*40b40*/  MOV R5, R189 ;  /* 0x000000bd00057202 */ /* 0x000fc60000000f00 */
[----:B------:R-:W2:Y:S04]  /*40b50*/  LDL.LU R189, [R1+0xedc] ;  /* 0x000edc0001bd7983 */ /* 0x000ea80000300800 */
[----:B------:R1:W-:Y:S01]  /*40b60*/  LDGSTS.E [R2+0x60d00], desc[UR8][R4.64], P0 ;  /* 0x60d0000004027fae */ /* 0x0003e20008121848 */
[----:B----4-:R-:W-:Y:S02]  /*40b70*/  IADD3 R0, P1, R0, UR5, RZ ;  /* 0x0000000500007c10 */ /* 0x010fe4000ff3e0ff */
[----:B---3--:R-:W-:-:S03]  /*40b80*/  IADD3 R6, P2, R6, UR5, RZ ;  /* 0x0000000506067c10 */ /* 0x008fc6000ff5e0ff */
[----:B------:R3:W-:Y:S01]  /*40b90*/  STL [R1+0xe20], R0 ;  /* 0x000e200001007387 */ /* 0x0007e20000100800 */
[----:B-1----:R-:W-:Y:S01]  /*40ba0*/  IMAD.MOV.U32 R4, RZ, RZ, R0 ;  /* 0x000000ffff047224 */ /* 0x002fe200078e0000 */
[----:B------:R-:W-:Y:S02]  /*40bb0*/  IADD3.X R7, R7, UR7, RZ, P1, !PT ;  /* 0x0000000707077c10 */ /* 0x000fe40008ffe4ff */
[----:B--2---:R-:W-:-:S03]  /*40bc0*/  IADD3.X R173, R173, UR7, RZ, P2, !PT ;  /* 0x00000007adad7c10 */ /* 0x004fc600097fe4ff */
[----:B------:R-:W-:Y:S01]  /*40bd0*/  IMAD.MOV.U32 R5, RZ, RZ, R7 ;  /* 0x000000ffff057224 */ /* 0x000fe200078e0007 */
[----:B------:R1:W-:Y:S04]  /*40be0*/  STL [R1+0xe1c], R7 ;  /* 0x000e1c0701007387 */ /* 0x0003e80000100800 */
[----:B------:R2:W-:Y:S04]  /*40bf0*/  STL [R1+0xe60], R6 ;  /* 0x000e600601007387 */ /* 0x0005e80000100800 */
[----:B---3--:R-:W3:Y:S04]  /*40c00*/  LDL.LU R0, [R1+0xf20] ;  /* 0x000f200001007983 */ /* 0x008ee80000300800 */
[----:B------:R4:W-:Y:S04]  /*40c10*/  STL [R1+0xe5c], R173 ;  /* 0x000e5cad01007387 */ /* 0x0009e80000100800 */
[----:B------:R4:W-:Y:S04]  /*40c20*/  LDGSTS.E [R2+0x61100], desc[UR8][R4.64], P0 ;  /* 0x6110000004027fae */ /* 0x0009e80008121848 */
[----:B-1----:R-:W3:Y:S01]  /*40c30*/  LDL.LU R7, [R1+0xf60] ;  /* 0x000f600001077983 */ /* 0x002ee20000300800 */
[----:B----4-:R-:W-:-:S03]  /*40c40*/  IMAD.MOV.U32 R4, RZ, RZ, R6 ;  /* 0x000000ffff047224 */ /* 0x010fc600078e0006 */
[----:B--2---:R-:W2:Y:S01]  /*40c50*/  LDL.LU R6, [R1+0xf1c] ;  /* 0x000f1c0001067983 */ /* 0x004ea20000300800 */
[----:B------:R-:W-:-:S03]  /*40c60*/  MOV R5, R173 ;  /* 0x000000ad00057202 */ /* 0x000fc60000000f00 */
[----:B------:R-:W4:Y:S01]  /*40c70*/  LDL.LU R173, [R1+0xf5c] ;  /* 0x000f5c0001ad7983 */ /* 0x000f220000300800 */
[----:B------:R-:W-:Y:S02]  /*40c80*/  IADD3 R172, P1, R172, UR5, RZ ;  /* 0x00000005acac7c10 */ /* 0x000fe4000ff3e0ff */
[----:B------:R-:W-:Y:S01]  /*40c90*/  IADD3 R176, P2, R176, UR5, RZ ;  /* 0x00000005b0b07c10 */ /* 0x000fe2000ff5e0ff */
[----:B------:R1:W-:Y:S01]  /*40ca0*/  LDGSTS.E [R2+0x61500], desc[UR8][R4.64], P0 ;  /* 0x6150000004027fae */ /* 0x0003e20008121848 */
[----:B------:R-:W-:-:S03]  /*40cb0*/  IADD3.X R177, R177, UR7, RZ, P1, !PT ;  /* 0x00000007b1b17c10 */ /* 0x000fc60008ffe4ff */
[----:B------:R1:W-:Y:S01]  /*40cc0*/  STL [R1+0xea0], R172 ;  /* 0x000ea0ac01007387 */ /* 0x0003e20000100800 */
[----:B------:R-:W-:-:S03]  /*40cd0*/  IADD3.X R189, R189, UR7, RZ, P2, !PT ;  /* 0x00000007bdbd7c10 */ /* 0x000fc600097fe4ff */
[----:B------:R1:W-:Y:S02]  /*40ce0*/  STL [R1+0xe9c], R177 ;  /* 0x000e9cb101007387 */ /* 0x0003e40000100800 */
[----:B-1----:R-:W-:Y:S02]  /*40cf0*/  IMAD.MOV.U32 R4, RZ, RZ, R172 ;  /* 0x000000ffff047224 */ /* 0x002fe400078e00ac */
[----:B------:R-:W-:Y:S01]  /*40d00*/  IMAD.MOV.U32 R5, RZ, RZ, R177 ;  /* 0x000000ffff057224 */ /* 0x000fe200078e00b1 */
[----:B------:R1:W-:Y:S04]  /*40d10*/  STL [R1+0xee0], R176 ;  /* 0x000ee0b001007387 */ /* 0x0003e80000100800 */
[----:B------:R-:W4:Y:S04]  /*40d20*/  LDL.LU R172, [R1+0xfa0] ;  /* 0x000fa00001ac7983 */ /* 0x000f280000300800 */
[----:B------:R1:W-:Y:S04]  /*40d30*/  STL [R1+0xedc], R189 ;  /* 0x000edcbd01007387 */ /* 0x0003e80000100800 */
[----:B------:R1:W-:Y:S04]  /*40d40*/  LDGSTS.E [R2+0x61900], desc[UR8][R4.64], P0 ;  /* 0x6190000004027fae */ /* 0x0003e80008121848 */
[----:B------:R-:W4:Y:S01]  /*40d50*/  LDL.LU R177, [R1+0xfe0] ;  /* 0x000fe00001b17983 */ /* 0x000f220000300800 */
[----:B-1----:R-:W-:-:S03]  /*40d60*/  IMAD.MOV.U32 R4, RZ, RZ, R176 ;  /* 0x000000ffff047224 */ /* 0x002fc600078e00b0 */
[----:B------:R-:W4:Y:S01]  /*40d70*/  LDL.LU R176, [R1+0xf9c] ;  /* 0x000f9c0001b07983 */ /* 0x000f220000300800 */
[----:B------:R-:W-:-:S03]  /*40d80*/  MOV R5, R189 ;  /* 0x000000bd00057202 */ /* 0x000fc60000000f00 */
[----:B------:R-:W4:Y:S04]  /*40d90*/  LDL.LU R189, [R1+0xfdc] ;  /* 0x000fdc0001bd7983 */ /* 0x000f280000300800 */
[----:B------:R1:W-:Y:S01]  /*40da0*/  LDGSTS.E [R2+0x61d00], desc[UR8][R4.64], P0 ;  /* 0x61d0000004027fae */ /* 0x0003e20008121848 */
[----:B---3--:R-:W-:-:S05]  /*40db0*/  IADD3 R0, P1, R0, UR5, RZ ;  /* 0x0000000500007c10 */ /* 0x008fca000ff3e0ff */
[----:B------:R3:W-:Y:S01]  /*40dc0*/  STL [R1+0xf20], R0 ;  /* 0x000f200001007387 */ /* 0x0007e20000100800 */
[----:B-1----:R-:W-:Y:S01]  /*40dd0*/  IMAD.MOV.U32 R4, RZ, RZ, R0 ;  /* 0x000000ffff047224 */ /* 0x002fe200078e0000 */
[----:B------:R-:W-:Y:S02]  /*40de0*/  IADD3 R7, P2, R7, UR5, RZ ;  /* 0x0000000507077c10 */ /* 0x000fe4000ff5e0ff */
[----:B--2---:R-:W-:Y:S02]  /*40df0*/  IADD3.X R6, R6, UR7, RZ, P1, !PT ;  /* 0x0000000706067c10 */ /* 0x004fe40008ffe4ff */
[----:B----4-:R-:W-:-:S03]  /*40e00*/  IADD3.X R173, R173, UR7, RZ, P2, !PT ;  /* 0x00000007adad7c10 */ /* 0x010fc600097fe4ff */
[----:B------:R-:W-:Y:S01]  /*40e10*/  IMAD.MOV.U32 R5, RZ, RZ, R6 ;  /* 0x000000ffff057224 */ /* 0x000fe200078e0006 */
[----:B------:R1:W-:Y:S04]  /*40e20*/  STL [R1+0xf1c], R6 ;  /* 0x000f1c0601007387 */ /* 0x0003e80000100800 */
[----:B------:R2:W-:Y:S04]  /*40e30*/  STL [R1+0xf60], R7 ;  /* 0x000f600701007387 */ /* 0x0005e80000100800 */
[----:B---3--:R-:W3:Y:S04]  /*40e40*/  LDL.LU R0, [R1+0x1020] ;  /* 0x0010200001007983 */ /* 0x008ee80000300800 */
[----:B------:R4:W-:Y:S04]  /*40e50*/  STL [R1+0xf5c], R173 ;  /* 0x000f5cad01007387 */ /* 0x0009e80000100800 */
[----:B------:R2:W-:Y:S04]  /*40e60*/  LDGSTS.E [R2+0x62100], desc[UR8][R4.64], P0 ;  /* 0x6210000004027fae */ /* 0x0005e80008121848 */
[----:B-1----:R-:W3:Y:S01]  /*40e70*/  LDL.LU R6, [R1+0x1060] ;  /* 0x0010600001067983 */ /* 0x002ee20000300800 */
[----:B--2---:R-:W-:-:S03]  /*40e80*/  IMAD.MOV.U32 R4, RZ, RZ, R7 ;  /* 0x000000ffff047224 */ /* 0x004fc600078e0007 */
[----:B------:R-:W2:Y:S01]  /*40e90*/  LDL.LU R7, [R1+0x101c] ;  /* 0x00101c0001077983 */ /* 0x000ea20000300800 */
[----:B------:R-:W-:-:S03]  /*40ea0*/  MOV R5, R173 ;  /* 0x000000ad00057202 */ /* 0x000fc60000000f00 */
[----:B----4-:R-:W4:Y:S01]  /*40eb0*/  LDL.LU R173, [R1+0x105c] ;  /* 0x00105c0001ad7983 */ /* 0x010f220000300800 */
        /* <DEDUP_REMOVED lines=40> */
[----:B------:R-:W-:Y:S01]  /*41140*/  STL [R1+0x10a0], R172 ;  /* 0x0010a0ac01007387 */ /* 0x000fe20000100800 */
[----:B------:R-:W-:-:S03]  /*41150*/  IADD3.X R189, R189, UR7, RZ, P2, !PT ;  /* 0x00000007bdbd7c10 */ /* 0x000fc600097fe4ff */
[----:B------:R1:W-:Y:S02]  /*41160*/  STL [R1+0x109c], R177 ;  /* 0x00109cb101007387 */ /* 0x0003e40000100800 */
[----:B-1----:R-:W-:Y:S02]  /*41170*/  IMAD.MOV.U32 R4, RZ, RZ, R172 ;  /* 0x000000ffff047224 */ /* 0x002fe400078e00ac */
[----:B------:R-:W-:Y:S01]  /*41180*/  IMAD.MOV.U32 R5, RZ, RZ, R177 ;  /* 0x000000ffff057224 */ /* 0x000fe200078e00b1 */
[----:B------:R-:W-:Y:S04]  /*41190*/  STL [R1+0x10e0], R176 ;  /* 0x0010e0b001007387 */ /* 0x000fe80000100800 */
[----:B------:R1:W-:Y:S04]  /*411a0*/  LDGSTS.E [R2+0x63900], desc[UR8][R4.64], P0 ;  /* 0x6390000004027fae */ /* 0x0003e80008121848 */
[----:B------:R-:W4:Y:S04]  /*411b0*/  LDL.LU R177, [R1+0x11a0] ;  /* 0x0011a00001b17983 */ /* 0x000f280000300800 */
[----:B------:R1:W-:Y:S04]  /*411c0*/  STL [R1+0x10dc], R189 ;  /* 0x0010dcbd01007387 */ /* 0x0003e80000100800 */
[----:B------:R-:W4:Y:S01]  /*411d0*/  LDL.LU R172, [R1+0x11e0] ;  /* 0x0011e00001ac7983 */ /* 0x000f220000300800 */
[----:B-1----:R-:W-:-:S03]  /*411e0*/  MOV R5, R189 ;  /* 0x000000bd00057202 */ /* 0x002fc60000000f00 */
[----:B------:R-:W4:Y:S01]  /*411f0*/  LDL.LU R189, [R1+0x119c] ;  /* 0x00119c0001bd7983 */ /* 0x000f220000300800 */
[----:B------:R-:W-:-:S03]  /*41200*/  IMAD.MOV.U32 R4, RZ, RZ, R176 ;  /* 0x000000ffff047224 */ /* 0x000fc600078e00b0 */
[----:B------:R-:W4:Y:S04]  /*41210*/  LDL.LU R176, [R1+0x11dc] ;  /* 0x0011dc0001b07983 */ /* 0x000f280000300800 */
[----:B------:R1:W-:Y:S01]  /*41220*/  LDGSTS.E [R2+0x63d00], desc[UR8][R4.64], P0 ;  /* 0x63d0000004027fae */ /* 0x0003e20008121848 */
[----:B---3--:R-:W-:-:S05]  /*41230*/  IADD3 R0, P1, R0, UR5, RZ ;  /* 0x0000000500007c10 */ /* 0x008fca000ff3e0ff */
[----:B------:R-:W-:Y:S01]  /*41240*/  STL [R1+0x1120], R0 ;  /* 0x0011200001007387 */ /* 0x000fe20000100800 */
[----:B-1----:R-:W-:Y:S01]  /*41250*/  IMAD.MOV.U32 R4, RZ, RZ, R0 ;  /* 0x000000ffff047224 */ /* 0x002fe200078e0000 */
[----:B------:R-:W-:Y:S02]  /*41260*/  IADD3 R7, P2, R7, UR5, RZ ;  /* 0x0000000507077c10 */ /* 0x000fe4000ff5e0ff */
[----:B--2---:R-:W-:Y:S02]  /*41270*/  IADD3.X R6, R6, UR7, RZ, P1, !PT ;  /* 0x0000000706067c10 */ /* 0x004fe40008ffe4ff */
[----:B----4-:R-:W-:-:S03]  /*41280*/  IADD3.X R173, R173, UR7, RZ, P2, !PT ;  /* 0x00000007adad7c10 */ /* 0x010fc600097fe4ff */
        /* <DEDUP_REMOVED lines=9> */
[----:B------:R-:W-:-:S03]  /*41320*/  MOV R5, R173 ;  /* 0x000000ad00057202 */ /* 0x000fc60000000f00 */
[----:B-1----:R-:W3:Y:S01]  /*41330*/  LDL.LU R173, [R1+0x125c] ;  /* 0x00125c0001ad7983 */ /* 0x002ee20000300800 */
[----:B------:R-:W-:-:S03]  /*41340*/  IADD3 R177, P1, R177, UR5, RZ ;  /* 0x00000005b1b17c10 */ /* 0x000fc6000ff3e0ff */
[----:B------:R1:W-:Y:S01]  /*41350*/  LDGSTS.E [R2+0x64500], desc[UR8][R4.64], P0 ;  /* 0x6450000004027fae */ /* 0x0003e20008121848 */
[----:B------:R-:W-:Y:S02]  /*41360*/  IADD3 R172, P2, R172, UR5, RZ ;  /* 0x00000005acac7c10 */ /* 0x000fe4000ff5e0ff */
[----:B------:R-:W-:Y:S01]  /*41370*/  IADD3.X R189, R189, UR7, RZ, P1, !PT ;  /* 0x00000007bdbd7c10 */ /* 0x000fe20008ffe4ff */
[----:B------:R-:W-:Y:S01]  /*41380*/  STL [R1+0x11a0], R177 ;  /* 0x0011a0b101007387 */ /* 0x000fe20000100800 */
[----:B------:R-:W-:Y:S01]  /*41390*/  IADD3.X R176, R176, UR7, RZ, P2, !PT ;  /* 0x00000007b0b07c10 */ /* 0x000fe200097fe4ff */
[----:B-1----:R-:W-:Y:S02]  /*413a0*/  IMAD.MOV.U32 R4, RZ, RZ, R177 ;  /* 0x000000ffff047224 */ /* 0x002fe400078e00b1 */
[----:B------:R-:W-:Y:S01]  /*413b0*/  IMAD.MOV.U32 R5, RZ, RZ, R189 ;  /* 0x000000ffff057224 */ /* 0x000fe200078e00bd */
[----:B------:R-:W-:Y:S04]  /*413c0*/  STL [R1+0x119c], R189 ;  /* 0x00119cbd01007387 */ /* 0x000fe80000100800 */
[----:B------:R-:W-:Y:S04]  /*413d0*/  STL [R1+0x11e0], R172 ;  /* 0x0011e0ac01007387 */ /* 0x000fe80000100800 */
[----:B------:R1:W-:Y:S04]  /*413e0*/  LDGSTS.E [R2+0x64900], desc[UR8][R4.64], P0 ;  /* 0x6490000004027fae */ /* 0x0003e80008121848 */
[----:B------:R1:W-:Y:S02]  /*413f0*/  STL [R1+0x11dc], R176 ;  /* 0x0011dcb001007387 */ /* 0x0003e40000100800 */
[----:B-1----:R-:W-:Y:S01]  /*41400*/  MOV R5, R176 ;  /* 0x000000b000057202 */ /* 0x002fe20000000f00 */
        /* <DEDUP_REMOVED lines=10> */
[----:B-1----:R-:W-:Y:S01]  /*414b0*/  IMAD.MOV.U32 R4, RZ, RZ, R6 ;  /* 0x000000ffff047224 */ /* 0x002fe200078e0006 */
[----:B---3--:R-:W-:Y:S02]  /*414c0*/  IADD3.X R173, R173, UR7, RZ, P2, !PT ;  /* 0x00000007adad7c10 */ /* 0x008fe400097fe4ff */
        /* <DEDUP_REMOVED lines=9> */
[----:B-1----:R-:W-:Y:S01]  /*41560*/  IMAD.MOV.U32 R4, RZ, RZ, R0 ;  /* 0x000000ffff047224 */ /* 0x002fe200078e0000 */
[----:B------:R-:W-:-:S02]  /*41570*/  MOV R5, R173 ;  /* 0x000000ad00057202 */ /* 0x000fc40000000f00 */
[----:B---3--:R-:W3:Y:S01]  /*41580*/  LDL.LU R173, [R1+0x13a0] ;  /* 0x0013a00001ad7983 */ /* 0x008ee20000300800 */
[----:B------:R-:W-:-:S03]  /*41590*/  IADD3 R172, P1, R172, UR5, RZ ;  /* 0x00000005acac7c10 */ /* 0x000fc6000ff3e0ff */
[----:B------:R1:W-:Y:S01]  /*415a0*/  LDGSTS.E [R2+0x65500], desc[UR8][R4.64], P0 ;  /* 0x6550000004027fae */ /* 0x0003e20008121848 */
[----:B------:R-:W-:-:S03]  /*415b0*/  IADD3.X R176, R176, UR7, RZ, P1, !PT ;  /* 0x00000007b0b07c10 */ /* 0x000fc60008ffe4ff */
[----:B------:R-:W3:Y:S01]  /*415c0*/  LDL.LU R0, [R1+0x13e0] ;  /* 0x0013e00001007983 */ /* 0x000ee20000300800 */
[----:B------:R-:W-:-:S04]  /*415d0*/  IADD3 R190, P2, R190, UR5, RZ ;  /* 0x00000005bebe7c10 */ /* 0x000fc8000ff5e0ff */
[----:B------:R-:W-:Y:S01]  /*415e0*/  IADD3.X R191, R191, UR7, RZ, P2, !PT ;  /* 0x00000007bfbf7c10 */ /* 0x000fe200097fe4ff */
[----:B-1----:R-:W-:Y:S02]  /*415f0*/  IMAD.MOV.U32 R4, RZ, RZ, R172 ;  /* 0x000000ffff047224 */ /* 0x002fe400078e00ac */
[----:B------:R-:W-:Y:S01]  /*41600*/  IMAD.MOV.U32 R5, RZ, RZ, R176 ;  /* 0x000000ffff057224 */ /* 0x000fe200078e00b0 */
[----:B------:R-:W-:Y:S04]  /*41610*/  STL [R1+0x12a0], R172 ;  /* 0x0012a0ac01007387 */ /* 0x000fe80000100800 */
[----:B------:R1:W-:Y:S04]  /*41620*/  STL [R1+0x129c], R176 ;  /* 0x00129cb001007387 */ /* 0x0003e80000100800 */
[----:B------:R1:W-:Y:S04]  /*41630*/  LDGSTS.E [R2+0x65900], desc[UR8][R4.64], P0 ;  /* 0x6590000004027fae */ /* 0x0003e80008121848 */
[----:B------:R-:W-:Y:S04]  /*41640*/  STL [R1+0x12e0], R190 ;  /* 0x0012e0be01007387 */ /* 0x000fe80000100800 */
[----:B-1----:R-:W3:Y:S01]  /*41650*/  LDL.LU R176, [R1+0x139c] ;  /* 0x00139c0001b07983 */ /* 0x002ee20000300800 */
[----:B------:R-:W-:Y:S01]  /*41660*/  IMAD.MOV.U32 R4, RZ, RZ, R190 ;  /* 0x000000ffff047224 */ /* 0x000fe200078e00be */
[----:B------:R-:W-:-:S02]  /*41670*/  MOV R5, R191 ;  /* 0x000000bf00057202 */ /* 0x000fc40000000f00 */
[----:B------:R-:W-:Y:S04]  /*41680*/  STL [R1+0x12dc], R191 ;  /* 0x0012dcbf01007387 */ /* 0x000fe80000100800 */
[----:B------:R-:W3:Y:S04]  /*41690*/  LDL.LU R172, [R1+0x13dc] ;  /* 0x0013dc0001ac7983 */ /* 0x000ee80000300800 */
[----:B------:R1:W-:Y:S01]  /*416a0*/  LDGSTS.E [R2+0x65d00], desc[UR8][R4.64], P0 ;  /* 0x65d0000004027fae */ /* 0x0003e20008121848 */
[----:B--2---:R-:W-:-:S05]  /*416b0*/  IADD3 R6, P1, R6, UR5, RZ ;  /* 0x0000000506067c10 */ /* 0x004fca000ff3e0ff */
[----:B------:R2:W-:Y:S01]  /*416c0*/  STL [R1+0x1320], R6 ;  /* 0x0013200601007387 */ /* 0x0005e20000100800 */
[----:B----4-:R-:W-:Y:S02]  /*416d0*/  IADD3 R7, P2, R7, UR5, RZ ;  /* 0x0000000507077c10 */ /* 0x010fe4000ff5e0ff */
[----:B------:R-:W-:Y:S01]  /*416e0*/  IADD3.X R189, R189, UR7, RZ, P1, !PT ;  /* 0x00000007bdbd7c10 */ /* 0x000fe20008ffe4ff */
[----:B-1----:R-:W-:Y:S01]  /*416f0*/  IMAD.MOV.U32 R4, RZ, RZ, R6 ;  /* 0x000000ffff047224 */ /* 0x002fe200078e0006 */
[----:B------:R-:W-:-:S03]  /*41700*/  IADD3.X R177, R177, UR7, RZ, P2, !PT ;  /* 0x00000007b1b17c10 */ /* 0x000fc600097fe4ff */
[----:B------:R-:W-:Y:S01]  /*41710*/  IMAD.MOV.U32 R5, RZ, RZ, R189 ;  /* 0x000000ffff057224 */ /* 0x000fe200078e00bd */
[----:B------:R-:W-:Y:S04]  /*41720*/  STL [R1+0x131c], R189 ;  /* 0x00131cbd01007387 */ /* 0x000fe80000100800 */
[----:B------:R1:W-:Y:S04]  /*41730*/  STL [R1+0x1360], R7 ;  /* 0x0013600701007387 */ /* 0x0003e80000100800 */
[----:B--2---:R-:W2:Y:S04]  /*41740*/  LDL.LU R6, [R1+0x1420] ;  /* 0x0014200001067983 */ /* 0x004ea80000300800 */
[----:B------:R4:W-:Y:S04]  /*41750*/  LDGSTS.E [R2+0x66100], desc[UR8][R4.64], P0 ;  /* 0x6610000004027fae */ /* 0x0009e80008121848 */
[----:B------:R-:W-:Y:S01]  /*41760*/  STL [R1+0x135c], R177 ;  /* 0x00135cb101007387 */ /* 0x000fe20000100800 */
[----:B----4-:R-:W-:-:S03]  /*41770*/  IMAD.MOV.U32 R4, RZ, RZ, R7 ;  /* 0x000000ffff047224 */ /* 0x010fc600078e0007 */
[----:B-1----:R-:W4:Y:S01]  /*41780*/  LDL.LU R7, [R1+0x141c] ;  /* 0x00141c0001077983 */ /* 0x002f220000300800 */
[----:B---3--:R-:W-:Y:S02]  /*41790*/  IADD3 R173, P1, R173, UR5, RZ ;  /* 0x00000005adad7c10 */ /* 0x008fe4000ff3e0ff */
[----:B------:R-:W-:Y:S02]  /*417a0*/  MOV R5, R177 ;  /* 0x000000b100057202 */ /* 0x000fe40000000f00 */
[----:B------:R-:W-:-:S03]  /*417b0*/  IADD3 R0, P2, R0, UR5, RZ ;  /* 0x0000000500007c10 */ /* 0x000fc6000ff5e0ff */
[----:B------:R1:W-:Y:S04]  /*417c0*/  LDGSTS.E [R2+0x66500], desc[UR8][R4.64], P0 ;  /* 0x6650000004027fae */ /* 0x0003e80008121848 */
[----:B------:R-:W-:Y:S01]  /*417d0*/  STL [R1+0x13a0], R173 ;  /* 0x0013a0ad01007387 */ /* 0x000fe20000100800 */
[----:B-1----:R-:W-:Y:S01]  /*417e0*/  IMAD.MOV.U32 R4, RZ, RZ, R173 ;  /* 0x000000ffff047224 */ /* 0x002fe200078e00ad */
        /* <DEDUP_REMOVED lines=8> */
[----:B-1----:R-:W-:Y:S01]  /*41870*/  IMAD.MOV.U32 R4, RZ, RZ, R0 ;  /* 0x000000ffff047224 */ /* 0x002fe200078e0000 */
[----:B------:R-:W-:-:S02]  /*41880*/  MOV R5, R172 ;  /* 0x000000ac00057202 */ /* 0x000fc40000000f00 */
[----:B------:R1:W-:Y:S04]  /*41890*/  STL [R1+0x13dc], R172 ;  /* 0x0013dcac01007387 */ /* 0x0003e80000100800 */
[----:B---3--:R-:W3:Y:S04]  /*418a0*/  LDL.LU R0, [R1+0xd28] ;  /* 0x000d280001007983 */ /* 0x008ee80000300800 */
[----:B------:R2:W-:Y:S04]  /*418b0*/  LDGSTS.E [R2+0x66d00], desc[UR8][R4.64], P0 ;  /* 0x66d0000004027fae */ /* 0x0005e80008121848 */
[----:B-1----:R-:W3:Y:S01]  /*418c0*/  LDL.LU R172, [R1+0xd68] ;  /* 0x000d680001ac7983 */ /* 0x002ee20000300800 */
[----:B--2---:R-:W-:-:S05]  /*418d0*/  IADD3 R6, P1, R6, UR5, RZ ;  /* 0x0000000506067c10 */ /* 0x004fca000ff3e0ff */
[----:B------:R1:W-:Y:S01]  /*418e0*/  STL [R1+0x1420], R6 ;  /* 0x0014200601007387 */ /* 0x0003e20000100800 */
[----:B------:R-:W-:Y:S01]  /*418f0*/  IMAD.MOV.U32 R4, RZ, RZ, R6 ;  /* 0x000000ffff047224 */ /* 0x000fe200078e0006 */
[----:B----4-:R-:W-:-:S05]  /*41900*/  IADD3.X R7, R7, UR7, RZ, P1, !PT ;  /* 0x0000000707077c10 */ /* 0x010fca0008ffe4ff */
        /* <DEDUP_REMOVED lines=10> */
[----:B------:R-:W-:Y:S02]  /*419b0*/  IMAD.MOV.U32 R167, RZ, RZ, R166 ;  /* 0x000000ffffa77224 */ /* 0x000fe400078e00a6 */
[----:B------:R-:W-:Y:S01]  /*419c0*/  IMAD.MOV.U32 R166, RZ, RZ, R190 ;  /* 0x000000ffffa67224 */ /* 0x000fe200078e00be */
[----:B------:R-:W2:Y:S01]  /*419d0*/  LDL.LU R177, [R1+0xde8] ;  /* 0x000de80001b17983 */ /* 0x000ea20000300800 */
[----:B------:R-:W-:Y:S01]  /*419e0*/  IMAD.MOV.U32 R155, RZ, RZ, R154 ;  /* 0x000000ffff9b7224 */ /* 0x000fe200078e009a */
[----:B------:R-:W-:Y:S01]  /*419f0*/  MOV R154, R191 ;  /* 0x000000bf009a7202 */ /* 0x000fe20000000f00 */
[----:B------:R-:W-:Y:S01]  /*41a00*/  IMAD.MOV.U32 R15, RZ, RZ, R14 ;  /* 0x000000ffff0f7224 */ /* 0x000fe200078e000e */
[----:B------:R-:W-:Y:S01]  /*41a10*/  MOV R14, R189 ;  /* 0x000000bd000e7202 */ /* 0x000fe20000000f00 */
[----:B------:R-:W-:Y:S04]  /*41a20*/  LDGSTS.E [R2+0x67100], desc[UR8][R4.64], P0 ;  /* 0x6710000004027fae */ /* 0x000fe80008121848 */
[----:B------:R-:W-:Y:S04]  /*41a30*/  LDGSTS.E [R2+0x67500], desc[UR8][R166.64], P0 ;  /* 0x67500000a6027fae */ /* 0x000fe80008121848 */
[----:B------:R-:W-:Y:S04]  /*41a40*/  LDGSTS.E [R2+0x67900], desc[UR8][R154.64], P0 ;  /* 0x679000009a027fae */ /* 0x000fe80008121848 */
[----:B------:R-:W2:Y:S04]  /*41a50*/  LDL.LU R189, [R1+0xde4] ;  /* 0x000de40001bd7983 */ /* 0x000ea80000300800 */
[----:B------:R1:W-:Y:S01]  /*41a60*/  LDGSTS.E [R2+0x67d00], desc[UR8][R14.64], P0 ;  /* 0x67d000000e027fae */ /* 0x0003e20008121848 */
[----:B---3--:R-:W-:-:S02]  /*41a70*/  IADD3 R0, P1, R0, UR5, RZ ;  /* 0x0000000500007c10 */ /* 0x008fc4000ff3e0ff */
[----:B-1----:R-:W-:Y:S02]  /*41a80*/  LOP3.LUT R2, R188, 0x30, RZ, 0x3c, !PT ;  /* 0x00000030bc027812 */ /* 0x002fe400078e3cff */
[----:B------:R-:W-:Y:S01]  /*41a90*/  IADD3 R172, P2, R172, UR5, RZ ;  /* 0x00000005acac7c10 */ /* 0x000fe2000ff5e0ff */
[----:B------:R1:W-:Y:S02]  /*41aa0*/  STL [R1+0xd28], R0 ;  /* 0x000d280001007387 */ /* 0x0003e40000100800 */
[----:B------:R-:W-:Y:S02]  /*41ab0*/  VIADD R2, R2, UR17 ;  /* 0x0000001102027c36 */ /* 0x000fe40008000000 */
[----:B------:R-:W-:Y:S01]  /*41ac0*/  IMAD.MOV.U32 R4, RZ, RZ, R0 ;  /* 0x000000ffff047224 */ /* 0x000fe200078e0000 */
        /* <DEDUP_REMOVED lines=9> */
[----:B-1----:R-:W-:-:S03]  /*41b60*/  MOV R4, R172 ;  /* 0x000000ac00047202 */ /* 0x002fc60000000f00 */
        /* <DEDUP_REMOVED lines=17> */
[----:B-1----:R-:W-:-:S03]  /*41c80*/  MOV R4, R177 ;  /* 0x000000b100047202 */ /* 0x002fc60000000f00 */
[----:B------:R-:W2:Y:S01]  /*41c90*/  LDL.LU R177, [R1+0xea4] ;  /* 0x000ea40001b17983 */ /* 0x000ea20000300800 */
[----:B------:R-:W-:-:S03]  /*41ca0*/  IMAD.MOV.U32 R5, RZ, RZ, R189 ;  /* 0x000000ffff057224 */ /* 0x000fc600078e00bd */
        /* <DEDUP_REMOVED lines=15> */
[----:B----4-:R-:W-:-:S03]  /*41da0*/  MOV R4, R6 ;  /* 0x0000000600047202 */ /* 0x010fc60000000f00 */
[----:B--2---:R-:W2:Y:S01]  /*41db0*/  LDL.LU R6, [R1+0xf24] ;  /* 0x000f240001067983 */ /* 0x004ea20000300800 */
[----:B------:R-:W-:-:S03]  /*41dc0*/  IMAD.MOV.U32 R5, RZ, RZ, R173 ;  /* 0x000000ffff057224 */ /* 0x000fc600078e00ad */
        /* <DEDUP_REMOVED lines=15> */
[----:B-1----:R-:W-:-:S03]  /*41ec0*/  MOV R4, R176 ;  /* 0x000000b000047202 */ /* 0x002fc60000000f00 */
[----:B------:R-:W4:Y:S01]  /*41ed0*/  LDL.LU R176, [R1+0xfa4] ;  /* 0x000fa40001b07983 */ /* 0x000f220000300800 */
[----:B------:R-:W-:-:S03]  /*41ee0*/  IMAD.MOV.U32 R5, RZ, RZ, R189 ;  /* 0x000000ffff057224 */ /* 0x000fc600078e00bd */
        /* <DEDUP_REMOVED lines=15> */
[----:B--2---:R-:W-:-:S03]  /*41fe0*/  MOV R4, R172 ;  /* 0x000000ac00047202 */ /* 0x004fc60000000f00 */
[----:B------:R-:W2:Y:S01]  /*41ff0*/  LDL.LU R172, [R1+0x1024] ;  /* 0x0010240001ac7983 */ /* 0x000ea20000300800 */
[----:B------:R-:W-:-:S03]  /*42000*/  IMAD.MOV.U32 R5, RZ, RZ, R173 ;  /* 0x000000ffff057224 */ /* 0x000fc600078e00ad */
        /* <DEDUP_REMOVED lines=51> */
[----:B-1----:R-:W-:-:S03]  /*42340*/  IMAD.MOV.U32 R5, RZ, RZ, R189 ;  /* 0x000000ffff057224 */ /* 0x002fc600078e00bd */
[----:B------:R-:W4:Y:S01]  /*42350*/  LDL.LU R189, [R1+0x11a4] ;  /* 0x0011a40001bd7983 */ /* 0x000f220000300800 */
[----:B------:R-:W-:-:S03]  /*42360*/  MOV R4, R176 ;  /* 0x000000b000047202 */ /* 0x000fc60000000f00 */
        /* <DEDUP_REMOVED lines=15> */
[----:B---3--:R-:W-:-:S03]  /*42460*/  MOV R4, R172 ;  /* 0x000000ac00047202 */ /* 0x008fc60000000f00 */
[----:B--2---:R-:W2:Y:S01]  /*42470*/  LDL.LU R172, [R1+0x1224] ;  /* 0x0012240001ac7983 */ /* 0x004ea20000300800 */
[----:B------:R-:W-:-:S03]  /*42480*/  IMAD.MOV.U32 R5, RZ, RZ, R173 ;  /* 0x000000ffff057224 */ /* 0x000fc600078e00ad */
        /* <DEDUP_REMOVED lines=13> */
[----:B-1----:R-:W-:Y:S01]  /*42560*/  IMAD.MOV.U32 R5, RZ, RZ, R176 ;  /* 0x000000ffff057224 */ /* 0x002fe200078e00b0 */
[----:B------:R-:W-:Y:S01]  /*42570*/  MOV R4, R7 ;  /* 0x0000000700047202 */ /* 0x000fe20000000f00 */
        /* <DEDUP_REMOVED lines=20> */
[----:B-1----:R-:W-:Y:S01]  /*426c0*/  MOV R4, R0 ;  /* 0x0000000000047202 */ /* 0x002fe20000000f00 */
[----:B------:R-:W-:-:S02]  /*426d0*/  IMAD.MOV.U32 R5, RZ, RZ, R173 ;  /* 0x000000ffff057224 */ /* 0x000fc400078e00ad */
        /* <DEDUP_REMOVED lines=14> */
[----:B------:R-:W-:Y:S01]  /*427c0*/  MOV R4, R190 ;  /* 0x000000be00047202 */ /* 0x000fe20000000f00 */
[----:B------:R-:W-:-:S02]  /*427d0*/  IMAD.MOV.U32 R5, RZ, RZ, R191 ;  /* 0x000000ffff057224 */ /* 0x000fc400078e00bf */
        /* <DEDUP_REMOVED lines=15> */
[----:B----4-:R-:W-:-:S03]  /*428d0*/  MOV R4, R172 ;  /* 0x000000ac00047202 */ /* 0x010fc60000000f00 */
[----:B-1----:R-:W4:Y:S01]  /*428e0*/  LDL.LU R172, [R1+0x1424] ;  /* 0x0014240001ac7983 */ /* 0x002f220000300800 */
[----:B---3--:R-:W-:Y:S01]  /*428f0*/  IADD3 R173, P1, R173, UR5, RZ ;  /* 0x00000005adad7c10 */ /* 0x008fe2000ff3e0ff */
[----:B------:R-:W-:Y:S01]  /*42900*/  IMAD.MOV.U32 R5, RZ, RZ, R177 ;  /* 0x000000ffff057224 */ /* 0x000fe200078e00b1 */
[----:B------:R-:W-:-:S04]  /*42910*/  IADD3 R0, P2, R0, UR5, RZ ;  /* 0x0000000500007c10 */ /* 0x000fc8000ff5e0ff */
        /* <DEDUP_REMOVED lines=11> */
[----:B-1----:R-:W-:Y:S01]  /*429d0*/  MOV R4, R0 ;  /* 0x0000000000047202 */ /* 0x002fe20000000f00 */
[----:B------:R-:W-:-:S02]  /*429e0*/  IMAD.MOV.U32 R5, RZ, RZ, R7 ;  /* 0x000000ffff057224 */ /* 0x000fc400078e0007 */
[----:B------:R1:W-:Y:S04]  /*429f0*/  STL [R1+0x13e4], R7 ;  /* 0x0013e40701007387 */ /* 0x0003e80000100800 */
[----:B---3--:R-:W3:Y:S04]  /*42a00*/  LDL.LU R0, [R1+0xd30] ;  /* 0x000d300001007983 */ /* 0x008ee80000300800 */
[----:B------:R4:W-:Y:S04]  /*42a10*/  LDGSTS.E [R2+0x66d80], desc[UR8][R4.64], P0 ;  /* 0x66d8000004027fae */ /* 0x0009e80008121848 */
[----:B-1----:R-:W3:Y:S01]  /*42a20*/  LDL.LU R7, [R1+0xd70] ;  /* 0x000d700001077983 */ /* 0x002ee20000300800 */
[----:B------:R-:W-:Y:S01]  /*42a30*/  MOV R13, R12 ;  /* 0x0000000c000d7202 */ /* 0x000fe20000000f00 */
[----:B------:R-:W-:Y:S01]  /*42a40*/  IMAD.MOV.U32 R12, RZ, RZ, R189 ;  /* 0x000000ffff0c7224 */ /* 0x000fe200078e00bd */
[----:B--2---:R-:W-:-:S05]  /*42a50*/  IADD3 R6, P1, R6, UR5, RZ ;  /* 0x0000000506067c10 */ /* 0x004fca000ff3e0ff */
[----:B------:R-:W-:Y:S01]  /*42a60*/  STL [R1+0x1428], R6 ;  /* 0x0014280601007387 */ /* 0x000fe20000100800 */
[----:B----4-:R-:W-:-:S05]  /*42a70*/  IADD3.X R172, R172, UR7, RZ, P1, !PT ;  /* 0x00000007acac7c10 */ /* 0x010fca0008ffe4ff */
[----:B------:R1:W-:Y:S01]  /*42a80*/  STL [R1+0x1424], R172 ;  /* 0x001424ac01007387 */ /* 0x0003e20000100800 */
[----:B------:R-:W-:-:S03]  /*42a90*/  IMAD.MOV.U32 R5, RZ, RZ, R172 ;  /* 0x000000ffff057224 */ /* 0x000fc600078e00ac */
[----:B-1----:R-:W2:Y:S04]  /*42aa0*/  LDL.LU R172, [R1+0xd2c] ;  /* 0x000d2c0001ac7983 */ /* 0x002ea80000300800 */
[----:B------:R-:W4:Y:S01]  /*42ab0*/  LDL.LU R176, [R1+0xd6c] ;  /* 0x000d6c0001b07983 */ /* 0x000f220000300800 */
[----:B------:R-:W-:-:S03]  /*42ac0*/  IMAD.MOV.U32 R4, RZ, RZ, R6 ;  /* 0x000000ffff047224 */ /* 0x000fc600078e0006 */
[----:B------:R-:W4:Y:S04]  /*42ad0*/  LDL.LU R173, [R1+0xdac] ;  /* 0x000dac0001ad7983 */ /* 0x000f280000300800 */
[----:B------:R-:W4:Y:S04]  /*42ae0*/  LDL.LU R6, [R1+0xdb0] ;  /* 0x000db00001067983 */ /* 0x000f280000300800 */
[----:B------:R-:W4:Y:S04]  /*42af0*/  LDL.LU R177, [R1+0xdf0] ;  /* 0x000df00001b17983 */ /* 0x000f280000300800 */
[----:B------:R-:W4:Y:S01]  /*42b00*/  LDL.LU R189, [R1+0xdec] ;  /* 0x000dec0001bd7983 */ /* 0x000f220000300800 */
[----:B------:R-:W-:-:S02]  /*42b10*/  IADD3 R190, P2, R164, UR5, RZ ;  /* 0x00000005a4be7c10 */ /* 0x000fc4000ff5e0ff */
[----:B------:R-:W-:Y:S01]  /*42b20*/  IADD3 R191, P1, R152, UR5, RZ ;  /* 0x0000000598bf7c10 */ /* 0x000fe2000ff3e0ff */
[----:B------:R1:W-:Y:S01]  /*42b30*/  LDGSTS.E [R2+0x67180], desc[UR8][R4.64], P0 ;  /* 0x6718000004027fae */ /* 0x0003e20008121848 */
[----:B------:R-:W-:Y:S02]  /*42b40*/  IADD3.X R164, R165, UR7, RZ, P2, !PT ;  /* 0x00000007a5a47c10 */ /* 0x000fe400097fe4ff */
[----:B------:R-:W-:-:S03]  /*42b50*/  IADD3.X R152, R153, UR7, RZ, P1, !PT ;  /* 0x0000000799987c10 */ /* 0x000fc60008ffe4ff */
[----:B------:R-:W-:Y:S01]  /*42b60*/  IMAD.MOV.U32 R165, RZ, RZ, R164 ;  /* 0x000000ffffa57224 */ /* 0x000fe200078e00a4 */
[----:B------:R-:W-:Y:S01]  /*42b70*/  MOV R153, R152 ;  /* 0x0000009800997202 */ /* 0x000fe20000000f00 */
[----:B------:R-:W-:Y:S02]  /*42b80*/  IMAD.MOV.U32 R164, RZ, RZ, R190 ;  /* 0x000000ffffa47224 */ /* 0x000fe400078e00be */
[----:B------:R-:W-:-:S03]  /*42b90*/  IMAD.MOV.U32 R152, RZ, RZ, R191 ;  /* 0x000000ffff987224 */ /* 0x000fc600078e00bf */
[----:B------:R-:W-:Y:S01]  /*42ba0*/  LDGSTS.E [R2+0x67580], desc[UR8][R164.64], P0 ;  /* 0x67580000a4027fae */ /* 0x000fe20008121848 */
[----:B---3--:R-:W-:-:S03]  /*42bb0*/  IADD3 R0, P1, R0, UR5, RZ ;  /* 0x0000000500007c10 */ /* 0x008fc6000ff3e0ff */
[----:B------:R-:W-:Y:S04]  /*42bc0*/  LDGSTS.E [R2+0x67980], desc[UR8][R152.64], P0 ;  /* 0x6798000098027fae */ /* 0x000fe80008121848 */
[----:B------:R3:W-:Y:S01]  /*42bd0*/  LDGSTS.E [R2+0x67d80], desc[UR8][R12.64], P0 ;  /* 0x67d800000c027fae */ /* 0x0007e20008121848 */
[----:B------:R-:W-:-:S03]  /*42be0*/  IADD3 R7, P2, R7, UR5, RZ ;  /* 0x0000000507077c10 */ /* 0x000fc6000ff5e0ff */
[----:B------:R4:W-:Y:S01]  /*42bf0*/  STL [R1+0xd30], R0 ;  /* 0x000d300001007387 */ /* 0x0009e20000100800 */
[----:B-1----:R-:W-:Y:S01]  /*42c00*/  IMAD.MOV.U32 R4, RZ, RZ, R0 ;  /* 0x000000ffff047224 */ /* 0x002fe200078e0000 */
[----:B---3--:R-:W-:Y:S02]  /*42c10*/  LOP3.LUT R2, R188, 0x40, RZ, 0x3c, !PT ;  /* 0x00000040bc027812 */ /* 0x008fe400078e3cff */
[----:B------:R-:W-:Y:S03]  /*42c20*/  STL [R1+0xd70], R7 ;  /* 0x000d700701007387 */ /* 0x000fe60000100800 */
[----:B------:R-:W-:Y:S01]  /*42c30*/  VIADD R2, R2, UR17 ;  /* 0x0000001102027c36 */ /* 0x000fe20008000000 */
[----:B--2---:R-:W-:-:S04]  /*42c40*/  IADD3.X R172, R172, UR7, RZ, P1, !PT ;  /* 0x00000007acac7c10 */ /* 0x004fc80008ffe4ff */
[----:B------:R-:W-:Y:S01]  /*42c50*/  MOV R5, R172 ;  /* 0x000000ac00057202 */ /* 0x000fe20000000f00 */
[----:B------:R1:W-:Y:S01]  /*42c60*/  STL [R1+0xd2c], R172 ;  /* 0x000d2cac01007387 */ /* 0x0003e20000100800 */
[----:B----4-:R-:W-:-:S03]  /*42c70*/  IADD3.X R176, R176, UR7, RZ, P2, !PT ;  /* 0x00000007b0b07c10 */ /* 0x010fc600097fe4ff */
[----:B------:R-:W2:Y:S04]  /*42c80*/  LDL.LU R0, [R1+0xe30] ;  /* 0x000e300001007983 */ /* 0x000ea80000300800 */
[----:B------:R3:W-:Y:S01]  /*42c90*/  LDGSTS.E [R2+0x60200], desc[UR8][R4.64], P0 ;  /* 0x6020000004027fae */ /* 0x0007e20008121848 */
[----:B------:R-:W-:-:S03]  /*42ca0*/  IADD3 R6, P1, R6, UR5, RZ ;  /* 0x0000000506067c10 */ /* 0x000fc6000ff3e0ff */
[----:B-1----:R-:W4:Y:S04]  /*42cb0*/  LDL.LU R172, [R1+0xe70] ;  /* 0x000e700001ac7983 */ /* 0x002f280000300800 */
[----:B------:R1:W-:Y:S01]  /*42cc0*/  STL [R1+0xd6c], R176 ;  /* 0x000d6cb001007387 */ /* 0x0003e20000100800 */
[----:B---3--:R-:W-:-:S03]  /*42cd0*/  IMAD.MOV.U32 R4, RZ, RZ, R7 ;  /* 0x000000ffff047224 */ /* 0x008fc600078e0007 */
[----:B------:R-:W3:Y:S01]  /*42ce0*/  LDL.LU R7, [R1+0xe2c] ;  /* 0x000e2c0001077983 */ /* 0x000ee20000300800 */
[----:B------:R-:W-:Y:S01]  /*42cf0*/  IMAD.MOV.U32 R5, RZ, RZ, R176 ;  /* 0x000000ffff057224 */ /* 0x000fe200078e00b0 */
[----:B------:R-:W-:Y:S02]  /*42d00*/  IADD3 R177, P2, R177, UR5, RZ ;  /* 0x00000005b1b17c10 */ /* 0x000fe4000ff5e0ff */
[----:B-1----:R-:W3:Y:S01]  /*42d10*/  LDL.LU R176, [R1+0xe6c] ;  /* 0x000e6c0001b07983 */ /* 0x002ee20000300800 */
[----:B------:R-:W-:Y:S02]  /*42d20*/  IADD3.X R173, R173, UR7, RZ, P1, !PT ;  /* 0x00000007adad7c10 */ /* 0x000fe40008ffe4ff */
[----:B------:R-:W-:Y:S01]  /*42d30*/  IADD3.X R189, R189, UR7, RZ, P2, !PT ;  /* 0x00000007bdbd7c10 */ /* 0x000fe200097fe4ff */
[----:B------:R1:W-:Y:S04]  /*42d40*/  LDGSTS.E [R2+0x60600], desc[UR8][R4.64], P0 ;  /* 0x6060000004027fae */ /* 0x0003e80008121848 */
[----:B------:R1:W-:Y:S04]  /*42d50*/  STL [R1+0xdb0], R6 ;  /* 0x000db00601007387 */ /* 0x0003e80000100800 */
[----:B------:R1:W-:Y:S02]  /*42d60*/  STL [R1+0xdac], R173 ;  /* 0x000dacad01007387 */ /* 0x0003e40000100800 */
[----:B-1----:R-:W-:Y:S01]  /*42d70*/  IMAD.MOV.U32 R4, RZ, RZ, R6 ;  /* 0x000000ffff047224 */ /* 0x002fe200078e0006 */
[----:B------:R-:W-:Y:S01]  /*42d80*/  MOV R5, R173 ;  /* 0x000000ad00057202 */ /* 0x000fe20000000f00 */
        /* <DEDUP_REMOVED lines=10> */
[----:B--2---:R-:W-:Y:S02]  /*42e30*/  IADD3 R0, P1, R0, UR5, RZ ;  /* 0x0000000500007c10 */ /* 0x004fe4000ff3e0ff */
[----:B----4-:R-:W-:-:S03]  /*42e40*/  IADD3 R172, P2, R172, UR5, RZ ;  /* 0x00000005acac7c10 */ /* 0x010fc6000ff5e0ff */
        /* <DEDUP_REMOVED lines=11> */
[----:B------:R-:W-:Y:S01]  /*42f00*/  IADD3 R6, P1, R6, UR5, RZ ;  /* 0x0000000506067c10 */ /* 0x000fe2000ff3e0ff */
[----:B----4-:R-:W-:-:S02]  /*42f10*/  IMAD.MOV.U32 R4, RZ, RZ, R172 ;  /* 0x000000ffff047224 */ /* 0x010fc400078e00ac */
[----:B---3--:R-:W3:Y:S01]  /*42f20*/  LDL.LU R172, [R1+0xf2c] ;  /* 0x000f2c0001ac7983 */ /* 0x008ee20000300800 */
[----:B------:R-:W-:Y:S01]  /*42f30*/  IMAD.MOV.U32 R5, RZ, RZ, R176 ;  /* 0x000000ffff057224 */ /* 0x000fe200078e00b0 */
[----:B------:R-:W-:Y:S02]  /*42f40*/  IADD3 R173, P2, R173, UR5, RZ ;  /* 0x00000005adad7c10 */ /* 0x000fe4000ff5e0ff */
[----:B------:R-:W4:Y:S04]  /*42f50*/  LDL.LU R176, [R1+0xf6c] ;  /* 0x000f6c0001b07983 */ /* 0x000f280000300800 */
[----:B------:R1:W-:Y:S01]  /*42f60*/  LDGSTS.E [R2+0x61600], desc[UR8][R4.64], P0 ;  /* 0x6160000004027fae */ /* 0x0003e20008121848 */
[----:B------:R-:W-:-:S03]  /*42f70*/  IADD3.X R177, R177, UR7, RZ, P1, !PT ;  /* 0x00000007b1b17c10 */ /* 0x000fc60008ffe4ff */
[----:B------:R1:W-:Y:S01]  /*42f80*/  STL [R1+0xeb0], R6 ;  /* 0x000eb00601007387 */ /* 0x0003e20000100800 */
[----:B------:R-:W-:-:S03]  /*42f90*/  IADD3.X R189, R189, UR7, RZ, P2, !PT ;  /* 0x00000007bdbd7c10 */ /* 0x000fc600097fe4ff */
[----:B------:R1:W-:Y:S02]  /*42fa0*/  STL [R1+0xeac], R177 ;  /* 0x000eacb101007387 */ /* 0x0003e40000100800 */
[----:B-1----:R-:W-:Y:S01]  /*42fb0*/  IMAD.MOV.U32 R4, RZ, RZ, R6 ;  /* 0x000000ffff047224 */ /* 0x002fe200078e0006 */
[----:B------:R-:W-:Y:S01]  /*42fc0*/  MOV R5, R177 ;  /* 0x000000b100057202 */ /* 0x000fe20000000f00 */
[----:B------:R1:W-:Y:S04]  /*42fd0*/  STL [R1+0xef0], R173 ;  /* 0x000ef0ad01007387 */ /* 0x0003e80000100800 */
[----:B------:R-:W4:Y:S04]  /*42fe0*/  LDL.LU R6, [R1+0xfb0] ;  /* 0x000fb00001067983 */ /* 0x000f280000300800 */
[----:B------:R1:W-:Y:S04]  /*42ff0*/  STL [R1+0xeec], R189 ;  /* 0x000eecbd01007387 */ /* 0x0003e80000100800 */
[----:B------:R1:W-:Y:S04]  /*43000*/  LDGSTS.E [R2+0x61a00], desc[UR8][R4.64], P0 ;  /* 0x61a0000004027fae */ /* 0x0003e80008121848 */
[----:B------:R-:W4:Y:S01]  /*43010*/  LDL.LU R177, [R1+0xff0] ;  /* 0x000ff00001b17983 */ /* 0x000f220000300800 */
[----:B-1----:R-:W-:-:S03]  /*43020*/  IMAD.MOV.U32 R4, RZ, RZ, R173 ;  /* 0x000000ffff047224 */ /* 0x002fc600078e00ad */
        /* <DEDUP_REMOVED lines=9> */
[----:B----4-:R-:W-:-:S03]  /*430c0*/  IADD3.X R176, R176, UR7, RZ, P2, !PT ;  /* 0x00000007b0b07c10 */ /* 0x010fc600097fe4ff */
        /* <DEDUP_REMOVED lines=8> */
[----:B---3--:R-:W-:-:S02]  /*43150*/  IMAD.MOV.U32 R4, RZ, RZ, R7 ;  /* 0x000000ffff047224 */ /* 0x008fc400078e0007 */
[----:B------:R-:W3:Y:S01]  /*43160*/  LDL.LU R7, [R1+0x102c] ;  /* 0x00102c0001077983 */ /* 0x000ee20000300800 */
[----:B------:R-:W-:Y:S01]  /*43170*/  IMAD.MOV.U32 R5, RZ, RZ, R176 ;  /* 0x000000ffff057224 */ /* 0x000fe200078e00b0 */
[----:B------:R-:W-:Y:S02]  /*43180*/  IADD3 R177, P2, R177, UR5, RZ ;  /* 0x00000005b1b17c10 */ /* 0x000fe4000ff5e0ff */
[----:B----4-:R-:W4:Y:S04]  /*43190*/  LDL.LU R176, [R1+0x106c] ;  /* 0x00106c0001b07983 */ /* 0x010f280000300800 */
        /* <DEDUP_REMOVED lines=38> */
[----:B------:R-:W-:Y:S01]  /*43400*/  STL [R1+0x10b0], R6 ;  /* 0x0010b00601007387 */ /* 0x000fe20000100800 */
[----:B------:R-:W-:-:S03]  /*43410*/  IADD3.X R189, R189, UR7, RZ, P2, !PT ;  /* 0x00000007bdbd7c10 */ /* 0x000fc600097fe4ff */
[----:B------:R1:W-:Y:S02]  /*43420*/  STL [R1+0x10ac], R177 ;  /* 0x0010acb101007387 */ /* 0x0003e40000100800 */
[----:B-1----:R-:W-:Y:S01]  /*43430*/  IMAD.MOV.U32 R4, RZ, RZ, R6 ;  /* 0x000000ffff047224 */ /* 0x002fe200078e0006 */
[----:B------:R-:W-:Y:S01]  /*43440*/  MOV R5, R177 ;  /* 0x000000b100057202 */ /* 0x000fe20000000f00 */
[----:B------:R-:W-:Y:S04]  /*43450*/  STL [R1+0x10f0], R173 ;  /* 0x0010f0ad01007387 */ /* 0x000fe80000100800 */
[----:B------:R1:W-:Y:S04]  /*43460*/  LDGSTS.E [R2+0x63a00], desc[UR8][R4.64], P0 ;  /* 0x63a0000004027fae */ /* 0x0003e80008121848 */
[----:B------:R-:W4:Y:S04]  /*43470*/  LDL.LU R177, [R1+0x11b0] ;  /* 0x0011b00001b17983 */ /* 0x000f280000300800 */
[----:B------:R1:W-:Y:S04]  /*43480*/  STL [R1+0x10ec], R189 ;  /* 0x0010ecbd01007387 */ /* 0x0003e80000100800 */
[----:B------:R-:W4:Y:S01]  /*43490*/  LDL.LU R6, [R1+0x11f0] ;  /* 0x0011f00001067983 */ /* 0x000f220000300800 */
[----:B-1----:R-:W-:-:S03]  /*434a0*/  IMAD.MOV.U32 R5, RZ, RZ, R189 ;  /* 0x000000ffff057224 */ /* 0x002fc600078e00bd */
[----:B------:R-:W4:Y:S01]  /*434b0*/  LDL.LU R189, [R1+0x11ac] ;  /* 0x0011ac0001bd7983 */ /* 0x000f220000300800 */
        /* <DEDUP_REMOVED lines=8> */
[----:B----4-:R-:W-:-:S03]  /*43540*/  IADD3.X R176, R176, UR7, RZ, P2, !PT ;  /* 0x00000007b0b07c10 */ /* 0x010fc600097fe4ff */
[----:B------:R1:W-:Y:S01]  /*43550*/  STL [R1+0x112c], R172 ;  /* 0x00112cac01007387 */ /* 0x0003e20000100800 */
[----:B------:R-:W-:-:S03]  /*43560*/  MOV R5, R172 ;  /* 0x000000ac00057202 */ /* 0x000fc60000000f00 */
[----:B------:R-:W-:Y:S04]  /*43570*/  STL [R1+0x1170], R7 ;  /* 0x0011700701007387 */ /* 0x000fe80000100800 */
[----:B------:R2:W-:Y:S04]  /*43580*/  LDGSTS.E [R2+0x64200], desc[UR8][R4.64], P0 ;  /* 0x6420000004027fae */ /* 0x0005e80008121848 */
[----:B-1----:R-:W3:Y:S04]  /*43590*/  LDL.LU R172, [R1+0x1230] ;  /* 0x0012300001ac7983 */ /* 0x002ee80000300800 */
[----:B------:R1:W-:Y:S04]  /*435a0*/  STL [R1+0x116c], R176 ;  /* 0x00116cb001007387 */ /* 0x0003e80000100800 */
[----:B------:R-:W4:Y:S01]  /*435b0*/  LDL.LU R0, [R1+0x1270] ;  /* 0x0012700001007983 */ /* 0x000f220000300800 */
[----:B--2---:R-:W-:-:S02]  /*435c0*/  IMAD.MOV.U32 R5, RZ, RZ, R176 ;  /* 0x000000ffff057224 */ /* 0x004fc400078e00b0 */
[----:B------:R-:W-:Y:S01]  /*435d0*/  IMAD.MOV.U32 R4, RZ, RZ, R7 ;  /* 0x000000ffff047224 */ /* 0x000fe200078e0007 */
[----:B------:R-:W-:Y:S01]  /*435e0*/  IADD3 R177, P1, R177, UR5, RZ ;  /* 0x00000005b1b17c10 */ /* 0x000fe2000ff3e0ff */
[----:B-1----:R-:W2:Y:S04]  /*435f0*/  LDL.LU R176, [R1+0x122c] ;  /* 0x00122c0001b07983 */ /* 0x002ea80000300800 */
[----:B------:R-:W2:Y:S01]  /*43600*/  LDL.LU R7, [R1+0x126c] ;  /* 0x00126c0001077983 */ /* 0x000ea20000300800 */
[----:B------:R-:W-:-:S03]  /*43610*/  IADD3 R6, P2, R6, UR5, RZ ;  /* 0x0000000506067c10 */ /* 0x000fc6000ff5e0ff */
[----:B------:R1:W-:Y:S01]  /*43620*/  LDGSTS.E [R2+0x64600], desc[UR8][R4.64], P0 ;  /* 0x6460000004027fae */ /* 0x0003e20008121848 */
[----:B------:R-:W-:-:S03]  /*43630*/  IADD3.X R189, R189, UR7, RZ, P1, !PT ;  /* 0x00000007bdbd7c10 */ /* 0x000fc60008ffe4ff */
[----:B------:R-:W-:Y:S01]  /*43640*/  STL [R1+0x11b0], R177 ;  /* 0x0011b0b101007387 */ /* 0x000fe20000100800 */
[----:B------:R-:W-:Y:S01]  /*43650*/  IADD3.X R173, R173, UR7, RZ, P2, !PT ;  /* 0x00000007adad7c10 */ /* 0x000fe200097fe4ff */
[----:B-1----:R-:W-:Y:S01]  /*43660*/  IMAD.MOV.U32 R4, RZ, RZ, R177 ;  /* 0x000000ffff047224 */ /* 0x002fe200078e00b1 */
[----:B------:R-:W-:Y:S01]  /*43670*/  MOV R5, R189 ;  /* 0x000000bd00057202 */ /* 0x000fe20000000f00 */
[----:B------:R-:W-:Y:S04]  /*43680*/  STL [R1+0x11ac], R189 ;  /* 0x0011acbd01007387 */ /* 0x000fe80000100800 */
[----:B------:R-:W-:Y:S04]  /*43690*/  STL [R1+0x11f0], R6 ;  /* 0x0011f00601007387 */ /* 0x000fe80000100800 */
[----:B------:R1:W-:Y:S04]  /*436a0*/  LDGSTS.E [R2+0x64a00], desc[UR8][R4.64], P0 ;  /* 0x64a0000004027fae */ /* 0x0003e80008121848 */
[----:B------:R1:W-:Y:S02]  /*436b0*/  STL [R1+0x11ec], R173 ;  /* 0x0011ecad01007387 */ /* 0x0003e40000100800 */
[----:B-1----:R-:W-:-:S02]  /*436c0*/  IMAD.MOV.U32 R5, RZ, RZ, R173 ;  /* 0x000000ffff057224 */ /* 0x002fc400078e00ad */
[----:B------:R-:W-:Y:S01]  /*436d0*/  IMAD.MOV.U32 R4, RZ, RZ, R6 ;  /* 0x000000ffff047224 */ /* 0x000fe200078e0006 */
[----:B------:R-:W2:Y:S04]  /*436e0*/  LDL.LU R173, [R1+0x12ac] ;  /* 0x0012ac0001ad7983 */ /* 0x000ea80000300800 */
[----:B------:R-:W2:Y:S04]  /*436f0*/  LDL.LU R6, [R1+0x12b0] ;  /* 0x0012b00001067983 */ /* 0x000ea80000300800 */
[----:B------:R-:W2:Y:S04]  /*43700*/  LDL.LU R191, [R1+0x12ec] ;  /* 0x0012ec0001bf7983 */ /* 0x000ea80000300800 */
[----:B------:R-:W2:Y:S04]  /*43710*/  LDL.LU R190, [R1+0x12f0] ;  /* 0x0012f00001be7983 */ /* 0x000ea80000300800 */
[----:B------:R1:W-:Y:S01]  /*43720*/  LDGSTS.E [R2+0x64e00], desc[UR8][R4.64], P0 ;  /* 0x64e0000004027fae */ /* 0x0003e20008121848 */
[----:B---3--:R-:W-:-:S02]  /*43730*/  IADD3 R172, P1, R172, UR5, RZ ;  /* 0x00000005acac7c10 */ /* 0x008fc4000ff3e0ff */
[----:B----4-:R-:W-:-:S03]  /*43740*/  IADD3 R0, P2, R0, UR5, RZ ;  /* 0x0000000500007c10 */ /* 0x010fc6000ff5e0ff */
[----:B------:R3:W-:Y:S01]  /*43750*/  STL [R1+0x1230], R172 ;  /* 0x001230ac01007387 */ /* 0x0007e20000100800 */
[----:B--2---:R-:W-:Y:S02]  /*43760*/  IADD3.X R176, R176, UR7, RZ, P1, !PT ;  /* 0x00000007b0b07c10 */ /* 0x004fe40008ffe4ff */
[----:B------:R-:W-:-:S03]  /*43770*/  IADD3.X R7, R7, UR7, RZ, P2, !PT ;  /* 0x0000000707077c10 */ /* 0x000fc600097fe4ff */
[----:B------:R2:W-:Y:S01]  /*43780*/  STL [R1+0x122c], R176 ;  /* 0x00122cb001007387 */ /* 0x0005e20000100800 */
[----:B-1----:R-:W-:-:S03]  /*43790*/  IMAD.MOV.U32 R4, RZ, RZ, R172 ;  /* 0x000000ffff047224 */ /* 0x002fc600078e00ac */
[----:B------:R-:W-:Y:S04]  /*437a0*/  STL [R1+0x1270], R0 ;  /* 0x0012700001007387 */ /* 0x000fe80000100800 */
[----:B------:R-:W4:Y:S04]  /*437b0*/  LDL.LU R177, [R1+0x1330] ;  /* 0x0013300001b17983 */ /* 0x000f280000300800 */
[----:B------:R1:W-:Y:S04]  /*437c0*/  STL [R1+0x126c], R7 ;  /* 0x00126c0701007387 */ /* 0x0003e80000100800 */
[----:B---3--:R-:W3:Y:S04]  /*437d0*/  LDL.LU R172, [R1+0x1370] ;  /* 0x0013700001ac7983 */ /* 0x008ee80000300800 */
[----:B------:R-:W3:Y:S01]  /*437e0*/  LDL.LU R189, [R1+0x132c] ;  /* 0x00132c0001bd7983 */ /* 0x000ee20000300800 */
[----:B------:R-:W-:-:S03]  /*437f0*/  MOV R5, R176 ;  /* 0x000000b000057202 */ /* 0x000fc60000000f00 */
[----:B--2---:R-:W2:Y:S04]  /*43800*/  LDL.LU R176, [R1+0x136c] ;  /* 0x00136c0001b07983 */ /* 0x004ea80000300800 */
[----:B------:R1:W-:Y:S02]  /*43810*/  LDGSTS.E [R2+0x65200], desc[UR8][R4.64], P0 ;  /* 0x6520000004027fae */ /* 0x0003e40008121848 */
[----:B-1----:R-:W-:Y:S01]  /*43820*/  IMAD.MOV.U32 R4, RZ, RZ, R0 ;  /* 0x000000ffff047224 */ /* 0x002fe200078e0000 */
[----:B------:R-:W-:Y:S01]  /*43830*/  IADD3 R6, P1, R6, UR5, RZ ;  /* 0x0000000506067c10 */ /* 0x000fe2000ff3e0ff */
[----:B------:R-:W-:Y:S02]  /*43840*/  IMAD.MOV.U32 R5, RZ, RZ, R7 ;  /* 0x000000ffff057224 */ /* 0x000fe400078e0007 */
[----:B------:R-:W2:Y:S01]  /*43850*/  LDL.LU R7, [R1+0x13b0] ;  /* 0x0013b00001077983 */ /* 0x000ea20000300800 */
[----:B------:R-:W-:-:S03]  /*43860*/  IADD3.X R173, R173, UR7, RZ, P1, !PT ;  /* 0x00000007adad7c10 */ /* 0x000fc60008ffe4ff */
[----:B------:R-:W2:Y:S01]  /*43870*/  LDL.LU R0, [R1+0x13f0] ;  /* 0x0013f00001007983 */ /* 0x000ea20000300800 */
[----:B------:R-:W-:-:S03]  /*43880*/  IADD3 R190, P2, R190, UR5, RZ ;  /* 0x00000005bebe7c10 */ /* 0x000fc6000ff5e0ff */
[----:B------:R-:W-:Y:S01]  /*43890*/  STL [R1+0x12b0], R6 ;  /* 0x0012b00601007387 */ /* 0x000fe20000100800 */
[----:B------:R-:W-:-:S03]  /*438a0*/  IADD3.X R191, R191, UR7, RZ, P2, !PT ;  /* 0x00000007bfbf7c10 */ /* 0x000fc600097fe4ff */
[----:B------:R1:W-:Y:S04]  /*438b0*/  LDGSTS.E [R2+0x65600], desc[UR8][R4.64], P0 ;  /* 0x6560000004027fae */ /* 0x0003e80008121848 */
[----:B------:R1:W-:Y:S04]  /*438c0*/  STL [R1+0x12ac], R173 ;  /* 0x0012acad01007387 */ /* 0x0003e80000100800 */
[----:B------:R-:W-:Y:S01]  /*438d0*/  STL [R1+0x12f0], R190 ;  /* 0x0012f0be01007387 */ /* 0x000fe20000100800 */
[----:B-1----:R-:W-:-:S03]  /*438e0*/  MOV R5, R173 ;  /* 0x000000ad00057202 */ /* 0x002fc60000000f00 */
[----:B------:R-:W2:Y:S01]  /*438f0*/  LDL.LU R173, [R1+0x13ac] ;  /* 0x0013ac0001ad7983 */ /* 0x000ea20000300800 */
[----:B------:R-:W-:-:S03]  /*43900*/  IMAD.MOV.U32 R4, RZ, RZ, R6 ;  /* 0x000000ffff047224 */ /* 0x000fc600078e0006 */
[----:B------:R-:W-:Y:S04]  /*43910*/  STL [R1+0x12ec], R191 ;  /* 0x0012ecbf01007387 */ /* 0x000fe80000100800 */
[----:B------:R-:W2:Y:S04]  /*43920*/  LDL.LU R6, [R1+0x13ec] ;  /* 0x0013ec0001067983 */ /* 0x000ea80000300800 */
[----:B------:R1:W-:Y:S02]  /*43930*/  LDGSTS.E [R2+0x65a00], desc[UR8][R4.64], P0 ;  /* 0x65a0000004027fae */ /* 0x0003e40008121848 */
[----:B-1----:R-:W-:-:S02]  /*43940*/  IMAD.MOV.U32 R4, RZ, RZ, R190 ;  /* 0x000000ffff047224 */ /* 0x002fc400078e00be */
[----:B------:R-:W-:-:S05]  /*43950*/  IMAD.MOV.U32 R5, RZ, RZ, R191 ;  /* 0x000000ffff057224 */ /* 0x000fca00078e00bf */
[----:B------:R1:W-:Y:S01]  /*43960*/  LDGSTS.E [R2+0x65e00], desc[UR8][R4.64], P0 ;  /* 0x65e0000004027fae */ /* 0x0003e20008121848 */
[----:B----4-:R-:W-:-:S05]  /*43970*/  IADD3 R177, P1, R177, UR5, RZ ;  /* 0x00000005b1b17c10 */ /* 0x010fca000ff3e0ff */
[----:B-1----:R-:W-:Y:S01]  /*43980*/  IMAD.MOV.U32 R4, RZ, RZ, R177 ;  /* 0x000000ffff047224 */ /* 0x002fe200078e00b1 */
[----:B---3--:R-:W-:Y:S02]  /*43990*/  IADD3 R172, P2, R172, UR5, RZ ;  /* 0x00000005acac7c10 */ /* 0x008fe4000ff5e0ff */
[----:B------:R-:W-:Y:S01]  /*439a0*/  IADD3.X R189, R189, UR7, RZ, P1, !PT ;  /* 0x00000007bdbd7c10 */ /* 0x000fe20008ffe4ff */
[----:B------:R-:W-:Y:S03]  /*439b0*/  STL [R1+0x1330], R177 ;  /* 0x001330b101007387 */ /* 0x000fe60000100800 */
[----:B------:R-:W-:Y:S02]  /*439c0*/  MOV R5, R189 ;  /* 0x000000bd00057202 */ /* 0x000fe40000000f00 */
[----:B--2---:R-:W-:Y:S01]  /*439d0*/  IADD3.X R176, R176, UR7, RZ, P2, !PT ;  /* 0x00000007b0b07c10 */ /* 0x004fe200097fe4ff */
[----:B------:R-:W-:Y:S04]  /*439e0*/  STL [R1+0x132c], R189 ;  /* 0x00132cbd01007387 */ /* 0x000fe80000100800 */
[----:B------:R-:W-:Y:S04]  /*439f0*/  STL [R1+0x1370], R172 ;  /* 0x001370ac01007387 */ /* 0x000fe80000100800 */
[----:B------:R1:W-:Y:S04]  /*43a00*/  LDGSTS.E [R2+0x66200], desc[UR8][R4.64], P0 ;  /* 0x6620000004027fae */ /* 0x0003e80008121848 */
[----:B------:R2:W-:Y:S01]  /*43a10*/  STL [R1+0x136c], R176 ;  /* 0x00136cb001007387 */ /* 0x0005e20000100800 */
[----:B-1----:R-:W-:-:S02]  /*43a20*/  IMAD.MOV.U32 R5, RZ, RZ, R176 ;  /* 0x000000ffff057224 */ /* 0x002fc400078e00b0 */
[----:B------:R-:W-:Y:S01]  /*43a30*/  IMAD.MOV.U32 R4, RZ, RZ, R172 ;  /* 0x000000ffff047224 */ /* 0x000fe200078e00ac */
[----:B--2---:R-:W2:Y:S01]  /*43a40*/  LDL.LU R176, [R1+0x142c] ;  /* 0x00142c0001b07983 */ /* 0x004ea20000300800 */
[----:B------:R-:W-:-:S03]  /*43a50*/  IADD3 R7, P1, R7, UR5, RZ ;  /* 0x0000000507077c10 */ /* 0x000fc6000ff3e0ff */
[----:B------:R-:W3:Y:S01]  /*43a60*/  LDL.LU R172, [R1+0x1430] ;  /* 0x0014300001ac7983 */ /* 0x000ee20000300800 */
[----:B------:R-:W-:-:S03]  /*43a70*/  IADD3 R0, P2, R0, UR5, RZ ;  /* 0x0000000500007c10 */ /* 0x000fc6000ff5e0ff */
[----:B------:R1:W-:Y:S04]  /*43a80*/  LDGSTS.E [R2+0x66600], desc[UR8][R4.64], P0 ;  /* 0x6660000004027fae */ /* 0x0003e80008121848 */
[----:B------:R-:W-:Y:S01]  /*43a90*/  STL [R1+0x13b0], R7 ;  /* 0x0013b00701007387 */ /* 0x000fe20000100800 */
[----:B------:R-:W-:Y:S01]  /*43aa0*/  IADD3.X R173, R173, UR7, RZ, P1, !PT ;  /* 0x00000007adad7c10 */ /* 0x000fe20008ffe4ff */
[----:B-1----:R-:W-:-:S03]  /*43ab0*/  IMAD.MOV.U32 R4, RZ, RZ, R7 ;  /* 0x000000ffff047224 */ /* 0x002fc600078e0007 */
[----:B------:R-:W-:Y:S01]  /*43ac0*/  MOV R5, R173 ;  /* 0x000000ad00057202 */ /* 0x000fe20000000f00 */
[----:B------:R-:W-:Y:S01]  /*43ad0*/  STL [R1+0x13ac], R173 ;  /* 0x0013acad01007387 */ /* 0x000fe20000100800 */
[----:B------:R-:W-:-:S03]  /*43ae0*/  IADD3.X R6, R6, UR7, RZ, P2, !PT ;  /* 0x0000000706067c10 */ /* 0x000fc600097fe4ff */
[----:B------:R-:W-:Y:S04]  /*43af0*/  STL [R1+0x13f0], R0 ;  /* 0x0013f00001007387 */ /* 0x000fe80000100800 */
[----:B------:R1:W-:Y:S04]  /*43b00*/  LDGSTS.E [R2+0x66a00], desc[UR8][R4.64], P0 ;  /* 0x66a0000004027fae */ /* 0x0003e80008121848 */
[----:B------:R4:W-:Y:S01]  /*43b10*/  STL [R1+0x13ec], R6 ;  /* 0x0013ec0601007387 */ /* 0x0009e20000100800 */
[----:B-1----:R-:W-:Y:S02]  /*43b20*/  IMAD.MOV.U32 R5, RZ, RZ, R6 ;  /* 0x000000ffff057224 */ /* 0x002fe400078e0006 */
[----:B------:R-:W-:Y:S01]  /*43b30*/  IMAD.MOV.U32 R4, RZ, RZ, R0 ;  /* 0x000000ffff047224 */ /* 0x000fe200078e0000 */
[----:B----4-:R-:W4:Y:S04]  /*43b40*/  LDL.LU R6, [R1+0xd34] ;  /* 0x000d340001067983 */ /* 0x010f280000300800 */
        /* <DEDUP_REMOVED lines=8> */
[----:B------:R-:W-:Y:S02]  /*43bd0*/  IMAD.MOV.U32 R11, RZ, RZ, R10 ;  /* 0x000000ffff0b7224 */ /* 0x000fe400078e000a */
[----:B------:R-:W-:Y:S01]  /*43be0*/  IMAD.MOV.U32 R163, RZ, RZ, R162 ;  /* 0x000000ffffa37224 */ /* 0x000fe200078e00a2 */
[----:B------:R-:W-:Y:S01]  /*43bf0*/  MOV R162, R190 ;  /* 0x000000be00a27202 */ /* 0x000fe20000000f00 */
[----:B------:R-:W-:Y:S01]  /*43c00*/  IMAD.MOV.U32 R10, RZ, RZ, R189 ;  /* 0x000000ffff0a7224 */ /* 0x000fe200078e00bd */
[----:B---3--:R-:W-:-:S04]  /*43c10*/  IADD3 R172, P1, R172, UR5, RZ ;  /* 0x00000005acac7c10 */ /* 0x008fc8000ff3e0ff */
[----:B--2---:R-:W-:Y:S01]  /*43c20*/  IADD3.X R176, R176, UR7, RZ, P1, !PT ;  /* 0x00000007b0b07c10 */ /* 0x004fe20008ffe4ff */
[----:B------:R-:W-:Y:S01]  /*43c30*/  STL [R1+0x1430], R172 ;  /* 0x001430ac01007387 */ /* 0x000fe20000100800 */
[----:B------:R-:W-:Y:S01]  /*43c40*/  IADD3 R191, P1, R22, UR5, RZ ;  /* 0x0000000516bf7c10 */ /* 0x000fe2000ff3e0ff */
[----:B-1----:R-:W-:Y:S01]  /*43c50*/  IMAD.MOV.U32 R4, RZ, RZ, R172 ;  /* 0x000000ffff047224 */ /* 0x002fe200078e00ac */
[----:B------:R-:W-:Y:S01]  /*43c60*/  MOV R5, R176 ;  /* 0x000000b000057202 */ /* 0x000fe20000000f00 */
[----:B------:R1:W-:Y:S01]  /*43c70*/  STL [R1+0x142c], R176 ;  /* 0x00142cb001007387 */ /* 0x0003e20000100800 */
[----:B------:R-:W-:-:S03]  /*43c80*/  IADD3.X R22, R23, UR7, RZ, P1, !PT ;  /* 0x0000000717167c10 */ /* 0x000fc60008ffe4ff */
[----:B------:R2:W-:Y:S04]  /*43c90*/  LDGSTS.E [R2+0x67200], desc[UR8][R4.64], P0 ;  /* 0x6720000004027fae */ /* 0x0005e80008121848 */
[----:B-1----:R-:W3:Y:S04]  /*43ca0*/  LDL.LU R176, [R1+0xdb4] ;  /* 0x000db40001b07983 */ /* 0x002ee80000300800 */
[----:B------:R-:W3:Y:S01]  /*43cb0*/  LDL.LU R172, [R1+0xdb8] ;  /* 0x000db80001ac7983 */ /* 0x000ee20000300800 */
[----:B------:R-:W-:-:S03]  /*43cc0*/  IMAD.MOV.U32 R23, RZ, RZ, R22 ;  /* 0x000000ffff177224 */ /* 0x000fc600078e0016 */
[----:B------:R-:W3:Y:S01]  /*43cd0*/  LDL.LU R177, [R1+0xdf8] ;  /* 0x000df80001b17983 */ /* 0x000ee20000300800 */
[----:B------:R-:W-:Y:S01]  /*43ce0*/  IMAD.MOV.U32 R22, RZ, RZ, R191 ;  /* 0x000000ffff167224 */ /* 0x000fe200078e00bf */
[----:B--2---:R-:W-:Y:S02]  /*43cf0*/  LOP3.LUT R5, R188, 0x50, RZ, 0x3c, !PT ;  /* 0x00000050bc057812 */ /* 0x004fe400078e3cff */
[----:B------:R-:W2:Y:S04]  /*43d00*/  LDL.LU R189, [R1+0xdf4] ;  /* 0x000df40001bd7983 */ /* 0x000ea80000300800 */
[----:B------:R-:W-:Y:S04]  /*43d10*/  LDGSTS.E [R2+0x67600], desc[UR8][R162.64], P0 ;  /* 0x67600000a2027fae */ /* 0x000fe80008121848 */
[----:B------:R-:W-:Y:S04]  /*43d20*/  LDGSTS.E [R2+0x67a00], desc[UR8][R22.64], P0 ;  /* 0x67a0000016027fae */ /* 0x000fe80008121848 */
[----:B------:R1:W-:Y:S01]  /*43d30*/  LDGSTS.E [R2+0x67e00], desc[UR8][R10.64], P0 ;  /* 0x67e000000a027fae */ /* 0x0003e20008121848 */
[----:B----4-:R-:W-:-:S04]  /*43d40*/  IADD3 R0, P1, R0, UR5, RZ ;  /* 0x0000000500007c10 */ /* 0x010fc8000ff3e0ff */
[----:B------:R-:W-:Y:S02]  /*43d50*/  IADD3.X R6, R6, UR7, RZ, P1, !PT ;  /* 0x0000000706067c10 */ /* 0x000fe40008ffe4ff */
[----:B------:R-:W-:Y:S01]  /*43d60*/  IADD3 R7, P2, R7, UR5, RZ ;  /* 0x0000000507077c10 */ /* 0x000fe2000ff5e0ff */
[----:B------:R4:W-:Y:S01]  /*43d70*/  STL [R1+0xd38], R0 ;  /* 0x000d380001007387 */ /* 0x0009e20000100800 */
[----:B-1----:R-:W-:Y:S02]  /*43d80*/  VIADD R2, R5, UR17 ;  /* 0x0000001105027c36 */ /* 0x002fe40008000000 */
[----:B------:R-:W-:Y:S01]  /*43d90*/  IADD3.X R173, R173, UR7, RZ, P2, !PT ;  /* 0x00000007adad7c10 */ /* 0x000fe200097fe4ff */
[----:B------:R1:W-:Y:S01]  /*43da0*/  STL [R1+0xd34], R6 ;  /* 0x000d340601007387 */ /* 0x0003e20000100800 */
[----:B------:R-:W-:Y:S01]  /*43db0*/  MOV R4, R0 ;  /* 0x0000000000047202 */ /* 0x000fe20000000f00 */
[----:B------:R-:W-:Y:S02]  /*43dc0*/  IMAD.MOV.U32 R5, RZ, RZ, R6 ;  /* 0x000000ffff057224 */ /* 0x000fe400078e0006 */
[----:B------:R1:W-:Y:S04]  /*43dd0*/  STL [R1+0xd78], R7 ;  /* 0x000d780701007387 */ /* 0x0003e80000100800 */
[----:B------:R1:W-:Y:S04]  /*43de0*/  STL [R1+0xd74], R173 ;  /* 0x000d74ad01007387 */ /* 0x0003e80000100800 */
[----:B----4-:R-:W4:Y:S04]  /*43df0*/  LDL.LU R0, [R1+0xe38] ;  /* 0x000e380001007983 */ /* 0x010f280000300800 */
[----:B------:R1:W-:Y:S04]  /*43e00*/  LDGSTS.E [R2+0x60280], desc[UR8][R4.64], P0 ;  /* 0x6028000004027fae */ /* 0x0003e80008121848 */
[----:B-1----:R-:W4:Y:S01]  /*43e10*/  LDL.LU R6, [R1+0xe78] ;  /* 0x000e780001067983 */ /* 0x002f220000300800 */
[----:B------:R-:W-:-:S03]  /*43e20*/  IMAD.MOV.U32 R4, RZ, RZ, R7 ;  /* 0x000000ffff047224 */ /* 0x000fc600078e0007 */
[----:B------:R-:W4:Y:S01]  /*43e30*/  LDL.LU R7, [R1+0xe34] ;  /* 0x000e340001077983 */ /* 0x000f220000300800 */
[----:B------:R-:W-:-:S03]  /*43e40*/  IMAD.MOV.U32 R5, RZ, RZ, R173 ;  /* 0x000000ffff057224 */ /* 0x000fc600078e00ad */
[----:B------:R-:W4:Y:S04]  /*43e50*/  LDL.LU R173, [R1+0xe74] ;  /* 0x000e740001ad7983 */ /* 0x000f280000300800 */
[----:B------:R1:W-:Y:S01]  /*43e60*/  LDGSTS.E [R2+0x60680], desc[UR8][R4.64], P0 ;  /* 0x6068000004027fae */ /* 0x0003e20008121848 */
[----:B---3--:R-:W-:-:S04]  /*43e70*/  IADD3 R172, P1, R172, UR5, RZ ;  /* 0x00000005acac7c10 */ /* 0x008fc8000ff3e0ff */
[----:B------:R-:W-:Y:S02]  /*43e80*/  IADD3.X R176, R176, UR7, RZ, P1, !PT ;  /* 0x00000007b0b07c10 */ /* 0x000fe40008ffe4ff */
[----:B------:R-:W-:Y:S01]  /*43e90*/  IADD3 R177, P2, R177, UR5, RZ ;  /* 0x00000005b1b17c10 */ /* 0x000fe2000ff5e0ff */
[----:B------:R3:W-:Y:S01]  /*43ea0*/  STL [R1+0xdb8], R172 ;  /* 0x000db8ac01007387 */ /* 0x0007e20000100800 */
[----:B-1----:R-:W-:Y:S01]  /*43eb0*/  MOV R4, R172 ;  /* 0x000000ac00047202 */ /* 0x002fe20000000f00 */
[----:B------:R-:W-:Y:S01]  /*43ec0*/  IMAD.MOV.U32 R5, RZ, RZ, R176 ;  /* 0x000000ffff057224 */ /* 0x000fe200078e00b0 */
[----:B--2---:R-:W-:Y:S01]  /*43ed0*/  IADD3.X R189, R189, UR7, RZ, P2, !PT ;  /* 0x00000007bdbd7c10 */ /* 0x004fe200097fe4ff */
        /* <DEDUP_REMOVED lines=8> */
[----:B------:R-:W-:-:S03]  /*43f60*/  IMAD.MOV.U32 R5, RZ, RZ, R189 ;  /* 0x000000ffff057224 */ /* 0x000fc600078e00bd */
[----:B------:R-:W2:Y:S04]  /*43f70*/  LDL.LU R189, [R1+0xef4] ;  /* 0x000ef40001bd7983 */ /* 0x000ea80000300800 */
[----:B------:R1:W-:Y:S01]  /*43f80*/  LDGSTS.E [R2+0x60e80], desc[UR8][R4.64], P0 ;  /* 0x60e8000004027fae */ /* 0x0003e20008121848 */
[----:B----4-:R-:W-:Y:S02]  /*43f90*/  IADD3 R0, P1, R0, UR5, RZ ;  /* 0x0000000500007c10 */ /* 0x010fe4000ff3e0ff */
[----:B------:R-:W-:-:S03]  /*43fa0*/  IADD3 R6, P2, R6, UR5, RZ ;  /* 0x0000000506067c10 */ /* 0x000fc6000ff5e0ff */
[----:B------:R4:W-:Y:S01]  /*43fb0*/  STL [R1+0xe38], R0 ;  /* 0x000e380001007387 */ /* 0x0009e20000100800 */
[----:B-1----:R-:W-:Y:S02]  /*43fc0*/  MOV R4, R0 ;  /* 0x0000000000047202 */ /* 0x002fe40000000f00 */
[----:B------:R-:W-:Y:S02]  /*43fd0*/  IADD3.X R7, R7, UR7, RZ, P1, !PT ;  /* 0x0000000707077c10 */ /* 0x000fe40008ffe4ff */
[----:B------:R-:W-:-:S03]  /*43fe0*/  IADD3.X R173, R173, UR7, RZ, P2, !PT ;  /* 0x00000007adad7c10 */ /* 0x000fc600097fe4ff */
[----:B------:R-:W-:Y:S01]  /*43ff0*/  IMAD.MOV.U32 R5, RZ, RZ, R7 ;  /* 0x000000ffff057224 */ /* 0x000fe200078e0007 */
[----:B------:R1:W-:Y:S04]  /*44000*/  STL [R1+0xe34], R7 ;  /* 0x000e340701007387 */ /* 0x0003e80000100800 */
        /* <DEDUP_REMOVED lines=11> */
[----:B-1----:R-:W-:Y:S01]  /*440c0*/  MOV R4, R172 ;  /* 0x000000ac00047202 */ /* 0x002fe20000000f00 */
[----:B------:R1:W-:Y:S01]  /*440d0*/  STL [R1+0xeb8], R172 ;  /* 0x000eb8ac01007387 */ /* 0x0003e20000100800 */
[----:B------:R-:W-:Y:S02]  /*440e0*/  IADD3 R176, P2, R176, UR5, RZ ;  /* 0x00000005b0b07c10 */ /* 0x000fe4000ff5e0ff */
[----:B--2---:R-:W-:Y:S02]  /*440f0*/  IADD3.X R177, R177, UR7, RZ, P1, !PT ;  /* 0x00000007b1b17c10 */ /* 0x004fe40008ffe4ff */
        /* <DEDUP_REMOVED lines=12> */
[----:B----4-:R-:W-:-:S03]  /*441c0*/  IADD3 R0, P1, R0, UR5, RZ ;  /* 0x0000000500007c10 */ /* 0x010fc6000ff3e0ff */
[----:B------:R1:W-:Y:S04]  /*441d0*/  LDGSTS.E [R2+0x61e80], desc[UR8][R4.64], P0 ;  /* 0x61e8000004027fae */ /* 0x0003e80008121848 */
[----:B------:R4:W-:Y:S01]  /*441e0*/  STL [R1+0xf38], R0 ;  /* 0x000f380001007387 */ /* 0x0009e20000100800 */
[----:B------:R-:W-:Y:S02]  /*441f0*/  IADD3 R7, P2, R7, UR5, RZ ;  /* 0x0000000507077c10 */ /* 0x000fe4000ff5e0ff */
        /* <DEDUP_REMOVED lines=15> */
[----:B------:R-:W-:-:S04]  /*442f0*/  IADD3 R172, P1, R172, UR5, RZ ;  /* 0x00000005acac7c10 */ /* 0x000fc8000ff3e0ff */
        /* <DEDUP_REMOVED lines=37> */
[----:B------:R-:W-:Y:S01]  /*44550*/  STL [R1+0x10b8], R172 ;  /* 0x0010b8ac01007387 */ /* 0x000fe20000100800 */
[----:B--2---:R-:W-:Y:S02]  /*44560*/  IADD3 R176, P2, R176, UR5, RZ ;  /* 0x00000005b0b07c10 */ /* 0x004fe4000ff5e0ff */
[----:B---3--:R-:W-:Y:S02]  /*44570*/  IADD3.X R177, R177, UR7, RZ, P1, !PT ;  /* 0x00000007b1b17c10 */ /* 0x008fe40008ffe4ff */
[----:B------:R-:W-:-:S03]  /*44580*/  IADD3.X R189, R189, UR7, RZ, P2, !PT ;  /* 0x00000007bdbd7c10 */ /* 0x000fc600097fe4ff */
[----:B------:R-:W-:Y:S01]  /*44590*/  IMAD.MOV.U32 R5, RZ, RZ, R177 ;  /* 0x000000ffff057224 */ /* 0x000fe200078e00b1 */
[----:B------:R1:W-:Y:S04]  /*445a0*/  STL [R1+0x10b4], R177 ;  /* 0x0010b4b101007387 */ /* 0x0003e80000100800 */
[----:B------:R-:W-:Y:S04]  /*445b0*/  STL [R1+0x10f8], R176 ;  /* 0x0010f8b001007387 */ /* 0x000fe80000100800 */
[----:B------:R2:W-:Y:S04]  /*445c0*/  LDGSTS.E [R2+0x63a80], desc[UR8][R4.64], P0 ;  /* 0x63a8000004027fae */ /* 0x0005e80008121848 */
[----:B-1----:R-:W3:Y:S04]  /*445d0*/  LDL.LU R177, [R1+0x11b8] ;  /* 0x0011b80001b17983 */ /* 0x002ee80000300800 */
[----:B------:R1:W-:Y:S04]  /*445e0*/  STL [R1+0x10f4], R189 ;  /* 0x0010f4bd01007387 */ /* 0x0003e80000100800 */
[----:B------:R-:W3:Y:S01]  /*445f0*/  LDL.LU R172, [R1+0x11f8] ;  /* 0x0011f80001ac7983 */ /* 0x000ee20000300800 */
[----:B--2---:R-:W-:-:S03]  /*44600*/  IMAD.MOV.U32 R5, RZ, RZ, R189 ;  /* 0x000000ffff057224 */ /* 0x004fc600078e00bd */
[----:B-1----:R-:W2:Y:S01]  /*44610*/  LDL.LU R189, [R1+0x11b4] ;  /* 0x0011b40001bd7983 */ /* 0x002ea20000300800 */
[----:B------:R-:W-:-:S03]  /*44620*/  IMAD.MOV.U32 R4, RZ, RZ, R176 ;  /* 0x000000ffff047224 */ /* 0x000fc600078e00b0 */
[----:B------:R-:W2:Y:S04]  /*44630*/  LDL.LU R176, [R1+0x11f4] ;  /* 0x0011f40001b07983 */ /* 0x000ea80000300800 */
[----:B------:R1:W-:Y:S01]  /*44640*/  LDGSTS.E [R2+0x63e80], desc[UR8][R4.64], P0 ;  /* 0x63e8000004027fae */ /* 0x0003e20008121848 */
[----:B----4-:R-:W-:-:S05]  /*44650*/  IADD3 R0, P1, R0, UR5, RZ ;  /* 0x0000000500007c10 */ /* 0x010fca000ff3e0ff */
[----:B------:R4:W-:Y:S01]  /*44660*/  STL [R1+0x1138], R0 ;  /* 0x0011380001007387 */ /* 0x0009e20000100800 */
[----:B-1----:R-:W-:Y:S02]  /*44670*/  MOV R4, R0 ;  /* 0x0000000000047202 */ /* 0x002fe40000000f00 */
[----:B------:R-:W-:Y:S02]  /*44680*/  IADD3 R7, P2, R7, UR5, RZ ;  /* 0x0000000507077c10 */ /* 0x000fe4000ff5e0ff */
        /* <DEDUP_REMOVED lines=15> */
[----:B-1----:R-:W-:Y:S02]  /*44780*/  MOV R4, R177 ;  /* 0x000000b100047202 */ /* 0x002fe40000000f00 */
[----:B------:R-:W-:Y:S02]  /*44790*/  IADD3 R172, P2, R172, UR5, RZ ;  /* 0x00000005acac7c10 */ /* 0x000fe4000ff5e0ff */
[----:B--2---:R-:W-:Y:S01]  /*447a0*/  IADD3.X R189, R189, UR7, RZ, P1, !PT ;  /* 0x00000007bdbd7c10 */ /* 0x004fe20008ffe4ff */
[----:B------:R-:W-:Y:S01]  /*447b0*/  STL [R1+0x11b8], R177 ;  /* 0x0011b8b101007387 */ /* 0x000fe20000100800 */
[----:B------:R-:W-:-:S03]  /*447c0*/  IADD3.X R176, R176, UR7, RZ, P2, !PT ;  /* 0x00000007b0b07c10 */ /* 0x000fc600097fe4ff */
[----:B------:R-:W-:Y:S01]  /*447d0*/  IMAD.MOV.U32 R5, RZ, RZ, R189 ;  /* 0x000000ffff057224 */ /* 0x000fe200078e00bd */
        /* <DEDUP_REMOVED lines=8> */
[----:B------:R-:W2:Y:S04]  /*44860*/  LDL.LU R191, [R1+0x12f4] ;  /* 0x0012f40001bf7983 */ /* 0x000ea80000300800 */
[----:B------:R-:W2:Y:S04]  /*44870*/  LDL.LU R190, [R1+0x12f8] ;  /* 0x0012f80001be7983 */ /* 0x000ea80000300800 */
[----:B------:R1:W-:Y:S01]  /*44880*/  LDGSTS.E [R2+0x64e80], desc[UR8][R4.64], P0 ;  /* 0x64e8000004027fae */ /* 0x0003e20008121848 */
[----:B----4-:R-:W-:-:S05]  /*44890*/  IADD3 R0, P1, R0, UR5, RZ ;  /* 0x0000000500007c10 */ /* 0x010fca000ff3e0ff */
[----:B------:R4:W-:Y:S01]  /*448a0*/  STL [R1+0x1238], R0 ;  /* 0x0012380001007387 */ /* 0x0009e20000100800 */
[----:B------:R-:W-:Y:S02]  /*448b0*/  IADD3 R6, P2, R6, UR5, RZ ;  /* 0x0000000506067c10 */ /* 0x000fe4000ff5e0ff */
[----:B-1----:R-:W-:Y:S02]  /*448c0*/  MOV R4, R0 ;  /* 0x0000000000047202 */ /* 0x002fe40000000f00 */
[----:B------:R-:W-:Y:S02]  /*448d0*/  IADD3.X R7, R7, UR7, RZ, P1, !PT ;  /* 0x0000000707077c10 */ /* 0x000fe40008ffe4ff */
[----:B------:R-:W-:-:S03]  /*448e0*/  IADD3.X R173, R173, UR7, RZ, P2, !PT ;  /* 0x00000007adad7c10 */ /* 0x000fc600097fe4ff */
[----:B------:R1:W-:Y:S01]  /*448f0*/  STL [R1+0x1234], R7 ;  /* 0x0012340701007387 */ /* 0x0003e20000100800 */
[----:B------:R-:W-:-:S03]  /*44900*/  IMAD.MOV.U32 R5, RZ, RZ, R7 ;  /* 0x000000ffff057224 */ /* 0x000fc600078e0007 */
[----:B------:R-:W-:Y:S04]  /*44910*/  STL [R1+0x1278], R6 ;  /* 0x0012780601007387 */ /* 0x000fe80000100800 */
[----:B----4-:R-:W4:Y:S04]  /*44920*/  LDL.LU R0, [R1+0x1338] ;  /* 0x0013380001007983 */ /* 0x010f280000300800 */
[----:B------:R1:W-:Y:S04]  /*44930*/  STL [R1+0x1274], R173 ;  /* 0x001274ad01007387 */ /* 0x0003e80000100800 */
[----:B-1----:R-:W4:Y:S04]  /*44940*/  LDL.LU R7, [R1+0x1378] ;  /* 0x0013780001077983 */ /* 0x002f280000300800 */
[----:B------:R-:W4:Y:S04]  /*44950*/  LDL.LU R189, [R1+0x1334] ;  /* 0x0013340001bd7983 */ /* 0x000f280000300800 */
[----:B------:R-:W4:Y:S04]  /*44960*/  LDL.LU R177, [R1+0x1374] ;  /* 0x0013740001b17983 */ /* 0x000f280000300800 */
[----:B------:R1:W-:Y:S02]  /*44970*/  LDGSTS.E [R2+0x65280], desc[UR8][R4.64], P0 ;  /* 0x6528000004027fae */ /* 0x0003e40008121848 */
[----:B-1----:R-:W-:-:S02]  /*44980*/  IMAD.MOV.U32 R4, RZ, RZ, R6 ;  /* 0x000000ffff047224 */ /* 0x002fc400078e0006 */
[----:B------:R-:W-:Y:S02]  /*44990*/  IMAD.MOV.U32 R5, RZ, RZ, R173 ;  /* 0x000000ffff057224 */ /* 0x000fe400078e00ad */
[----:B------:R-:W4:Y:S04]  /*449a0*/  LDL.LU R173, [R1+0x13b8] ;  /* 0x0013b80001ad7983 */ /* 0x000f280000300800 */
[----:B------:R1:W-:Y:S04]  /*449b0*/  LDGSTS.E [R2+0x65680], desc[UR8][R4.64], P0 ;  /* 0x6568000004027fae */ /* 0x0003e80008121848 */
[----:B------:R-:W4:Y:S01]  /*449c0*/  LDL.LU R6, [R1+0x13f8] ;  /* 0x0013f80001067983 */ /* 0x000f220000300800 */
[----:B---3--:R-:W-:-:S04]  /*449d0*/  IADD3 R172, P1, R172, UR5, RZ ;  /* 0x00000005acac7c10 */ /* 0x008fc8000ff3e0ff */
[----:B--2---:R-:W-:Y:S02]  /*449e0*/  IADD3.X R176, R176, UR7, RZ, P1, !PT ;  /* 0x00000007b0b07c10 */ /* 0x004fe40008ffe4ff */
[----:B------:R-:W-:-:S03]  /*449f0*/  IADD3 R190, P2, R190, UR5, RZ ;  /* 0x00000005bebe7c10 */ /* 0x000fc6000ff5e0ff */
[----:B-1----:R-:W-:Y:S01]  /*44a00*/  IMAD.MOV.U32 R5, RZ, RZ, R176 ;  /* 0x000000ffff057224 */ /* 0x002fe200078e00b0 */
        /* <DEDUP_REMOVED lines=8> */
[----:B--2---:R-:W2:Y:S04]  /*44a90*/  LDL.LU R176, [R1+0x13b4] ;  /* 0x0013b40001b07983 */ /* 0x004ea80000300800 */
[----:B------:R-:W-:Y:S04]  /*44aa0*/  STL [R1+0x12f4], R191 ;  /* 0x0012f4bf01007387 */ /* 0x000fe80000100800 */
[----:B------:R-:W3:Y:S04]  /*44ab0*/  LDL.LU R172, [R1+0x13f4] ;  /* 0x0013f40001ac7983 */ /* 0x000ee80000300800 */
[----:B------:R1:W-:Y:S01]  /*44ac0*/  LDGSTS.E [R2+0x65e80], desc[UR8][R4.64], P0 ;  /* 0x65e8000004027fae */ /* 0x0003e20008121848 */
[----:B----4-:R-:W-:-:S05]  /*44ad0*/  IADD3 R0, P1, R0, UR5, RZ ;  /* 0x0000000500007c10 */ /* 0x010fca000ff3e0ff */
[----:B------:R4:W-:Y:S01]  /*44ae0*/  STL [R1+0x1338], R0 ;  /* 0x0013380001007387 */ /* 0x0009e20000100800 */
[----:B------:R-:W-:Y:S02]  /*44af0*/  IADD3 R7, P2, R7, UR5, RZ ;  /* 0x0000000507077c10 */ /* 0x000fe4000ff5e0ff */
[----:B------:R-:W-:Y:S02]  /*44b00*/  IADD3.X R189, R189, UR7, RZ, P1, !PT ;  /* 0x00000007bdbd7c10 */ /* 0x000fe40008ffe4ff */
[----:B-1----:R-:W-:Y:S02]  /*44b10*/  MOV R4, R0 ;  /* 0x0000000000047202 */ /* 0x002fe40000000f00 */
[----:B------:R-:W-:Y:S01]  /*44b20*/  IADD3.X R177, R177, UR7, RZ, P2, !PT ;  /* 0x00000007b1b17c10 */ /* 0x000fe200097fe4ff */
[----:B------:R-:W-:Y:S01]  /*44b30*/  IMAD.MOV.U32 R5, RZ, RZ, R189 ;  /* 0x000000ffff057224 */ /* 0x000fe200078e00bd */
[----:B------:R-:W-:Y:S04]  /*44b40*/  STL [R1+0x1334], R189 ;  /* 0x001334bd01007387 */ /* 0x000fe80000100800 */
[----:B------:R1:W-:Y:S04]  /*44b50*/  STL [R1+0x1378], R7 ;  /* 0x0013780701007387 */ /* 0x0003e80000100800 */
[----:B----4-:R-:W4:Y:S04]  /*44b60*/  LDL.LU R0, [R1+0x1438] ;  /* 0x0014380001007983 */ /* 0x010f280000300800 */
[----:B------:R1:W-:Y:S04]  /*44b70*/  LDGSTS.E [R2+0x66280], desc[UR8][R4.64], P0 ;  /* 0x6628000004027fae */ /* 0x0003e80008121848 */
[----:B------:R3:W-:Y:S01]  /*44b80*/  STL [R1+0x1374], R177 ;  /* 0x001374b101007387 */ /* 0x0007e20000100800 */
[----:B-1----:R-:W-:-:S03]  /*44b90*/  IMAD.MOV.U32 R4, RZ, RZ, R7 ;  /* 0x000000ffff047224 */ /* 0x002fc600078e0007 */
[----:B------:R-:W4:Y:S01]  /*44ba0*/  LDL.LU R7, [R1+0x1434] ;  /* 0x0014340001077983 */ /* 0x000f220000300800 */
[----:B------:R-:W-:Y:S01]  /*44bb0*/  IADD3 R173, P1, R173, UR5, RZ ;  /* 0x00000005adad7c10 */ /* 0x000fe2000ff3e0ff */
[----:B------:R-:W-:Y:S01]  /*44bc0*/  IMAD.MOV.U32 R5, RZ, RZ, R177 ;  /* 0x000000ffff057224 */ /* 0x000fe200078e00b1 */
[----:B------:R-:W-:-:S04]  /*44bd0*/  IADD3 R6, P2, R6, UR5, RZ ;  /* 0x0000000506067c10 */ /* 0x000fc8000ff5e0ff */
[----:B------:R1:W-:Y:S04]  /*44be0*/  LDGSTS.E [R2+0x66680], desc[UR8][R4.64], P0 ;  /* 0x6668000004027fae */ /* 0x0003e80008121848 */
[----:B------:R-:W-:Y:S01]  /*44bf0*/  STL [R1+0x13b8], R173 ;  /* 0x0013b8ad01007387 */ /* 0x000fe20000100800 */
[----:B-1----:R-:W-:Y:S02]  /*44c00*/  MOV R4, R173 ;  /* 0x000000ad00047202 */ /* 0x002fe40000000f00 */
[----:B--2---:R-:W-:Y:S02]  /*44c10*/  IADD3.X R176, R176, UR7, RZ, P1, !PT ;  /* 0x00000007b0b07c10 */ /* 0x004fe40008ffe4ff */
[----:B------:R-:W-:-:S03]  /*44c20*/  IADD3 R189, P1, R8, UR5, RZ ;  /* 0x0000000508bd7c10 */ /* 0x000fc6000ff3e0ff */
[----:B------:R-:W-:Y:S01]  /*44c30*/  IMAD.MOV.U32 R5, RZ, RZ, R176 ;  /* 0x000000ffff057224 */ /* 0x000fe200078e00b0 */
[----:B------:R-:W-:Y:S02]  /*44c40*/  IADD3.X R8, R9, UR7, RZ, P1, !PT ;  /* 0x0000000709087c10 */ /* 0x000fe40008ffe4ff */
[----:B---3--:R-:W-:Y:S01]  /*44c50*/  IADD3.X R172, R172, UR7, RZ, P2, !PT ;  /* 0x00000007acac7c10 */ /* 0x008fe200097fe4ff */
[----:B------:R-:W-:Y:S04]  /*44c60*/  STL [R1+0x13b4], R176 ;  /* 0x0013b4b001007387 */ /* 0x000fe80000100800 */
[----:B------:R1:W-:Y:S04]  /*44c70*/  STL [R1+0x13f8], R6 ;  /* 0x0013f80601007387 */ /* 0x0003e80000100800 */
[----:B------:R2:W-:Y:S04]  /*44c80*/  LDGSTS.E [R2+0x66a80], desc[UR8][R4.64], P0 ;  /* 0x66a8000004027fae */ /* 0x0005e80008121848 */
[----:B------:R3:W-:Y:S04]  /*44c90*/  STL [R1+0x13f4], R172 ;  /* 0x0013f4ac01007387 */ /* 0x0007e80000100800 */
[----:B------:R-:W4:Y:S01]  /*44ca0*/  LDL.LU R177, [R1+0xd3c] ;  /* 0x000d3c0001b17983 */ /* 0x000f220000300800 */
[----:B--2---:R-:W-:-:S02]  /*44cb0*/  IMAD.MOV.U32 R4, RZ, RZ, R6 ;  /* 0x000000ffff047224 */ /* 0x004fc400078e0006 */
[----:B------:R-:W-:Y:S01]  /*44cc0*/  IMAD.MOV.U32 R5, RZ, RZ, R172 ;  /* 0x000000ffff057224 */ /* 0x000fe200078e00ac */
[----:B-1----:R-:W2:Y:S04]  /*44cd0*/  LDL.LU R6, [R1+0xd40] ;  /* 0x000d400001067983 */ /* 0x002ea80000300800 */
[----:B---3--:R-:W3:Y:S01]  /*44ce0*/  LDL.LU R172, [R1+0xd80] ;  /* 0x000d800001ac7983 */ /* 0x008ee20000300800 */
[----:B----4-:R-:W-:-:S03]  /*44cf0*/  IADD3 R0, P1, R0, UR5, RZ ;  /* 0x0000000500007c10 */ /* 0x010fc6000ff3e0ff */
[----:B------:R1:W-:Y:S04]  /*44d00*/  LDGSTS.E [R2+0x66e80], desc[UR8][R4.64], P0 ;  /* 0x66e8000004027fae */ /* 0x0003e80008121848 */
[----:B------:R4:W-:Y:S01]  /*44d10*/  STL [R1+0x1438], R0 ;  /* 0x0014380001007387 */ /* 0x0009e20000100800 */
[----:B------:R-:W-:Y:S02]  /*44d20*/  IMAD.MOV.U32 R9, RZ, RZ, R8 ;  /* 0x000000ffff097224 */ /* 0x000fe400078e0008 */
[----:B------:R-:W-:Y:S01]  /*44d30*/  IMAD.MOV.U32 R8, RZ, RZ, R189 ;  /* 0x000000ffff087224 */ /* 0x000fe200078e00bd */
[----:B------:R-:W-:Y:S02]  /*44d40*/  IADD3.X R7, R7, UR7, RZ, P1, !PT ;  /* 0x0000000707077c10 */ /* 0x000fe40008ffe4ff */
[----:B-1----:R-:W-:-:S03]  /*44d50*/  MOV R4, R0 ;  /* 0x0000000000047202 */ /* 0x002fc60000000f00 */
[----:B------:R1:W-:Y:S01]  /*44d60*/  STL [R1+0x1434], R7 ;  /* 0x0014340701007387 */ /* 0x0003e20000100800 */
[----:B------:R-:W-:-:S03]  /*44d70*/  IMAD.MOV.U32 R5, RZ, RZ, R7 ;  /* 0x000000ffff057224 */ /* 0x000fc600078e0007 */
[----:B------:R-:W3:Y:S04]  /*44d80*/  LDL.LU R173, [R1+0xdbc] ;  /* 0x000dbc0001ad7983 */ /* 0x000ee80000300800 */
[----:B----4-:R-:W4:Y:S04]  /*44d90*/  LDL.LU R0, [R1+0xdc0] ;  /* 0x000dc00001007983 */ /* 0x010f280000300800 */
[----:B------:R-:W4:Y:S04]  /*44da0*/  LDL.LU R176, [R1+0xdfc] ;  /* 0x000dfc0001b07983 */ /* 0x000f280000300800 */
[----:B-1----:R-:W4:Y:S04]  /*44db0*/  LDL.LU R7, [R1+0xe00] ;  /* 0x000e000001077983 */ /* 0x002f280000300800 */
[----:B------:R-:W4:Y:S01]  /*44dc0*/  LDL.LU R189, [R1+0xd7c] ;  /* 0x000d7c0001bd7983 */ /* 0x000f220000300800 */
[----:B------:R-:W-:-:S02]  /*44dd0*/  IADD3 R190, P2, R160, UR5, RZ ;  /* 0x00000005a0be7c10 */ /* 0x000fc4000ff5e0ff */
[----:B------:R-:W-:Y:S01]  /*44de0*/  IADD3 R191, P1, R20, UR5, RZ ;  /* 0x0000000514bf7c10 */ /* 0x000fe2000ff3e0ff */
[----:B------:R1:W-:Y:S01]  /*44df0*/  LDGSTS.E [R2+0x67280], desc[UR8][R4.64], P0 ;  /* 0x6728000004027fae */ /* 0x0003e20008121848 */
[----:B------:R-:W-:Y:S02]  /*44e00*/  IADD3.X R160, R161, UR7, RZ, P2, !PT ;  /* 0x00000007a1a07c10 */ /* 0x000fe400097fe4ff */
[----:B------:R-:W-:Y:S02]  /*44e10*/  IADD3.X R20, R21, UR7, RZ, P1, !PT ;  /* 0x0000000715147c10 */ /* 0x000fe40008ffe4ff */
[----:B------:R-:W-:Y:S01]  /*44e20*/  MOV R161, R160 ;  /* 0x000000a000a17202 */ /* 0x000fe20000000f00 */
[----:B------:R-:W-:Y:S02]  /*44e30*/  IMAD.MOV.U32 R160, RZ, RZ, R190 ;  /* 0x000000ffffa07224 */ /* 0x000fe400078e00be */
[----:B------:R-:W-:Y:S02]  /*44e40*/  IMAD.MOV.U32 R21, RZ, RZ, R20 ;  /* 0x000000ffff157224 */ /* 0x000fe400078e0014 */
[----:B------:R-:W-:Y:S01]  /*44e50*/  IMAD.MOV.U32 R20, RZ, RZ, R191 ;  /* 0x000000ffff147224 */ /* 0x000fe200078e00bf */
[----:B------:R-:W-:Y:S01]  /*44e60*/  LDGSTS.E [R2+0x67680], desc[UR8][R160.64], P0 ;  /* 0x67680000a0027fae */ /* 0x000fe20008121848 */
[----:B-1----:R-:W-:-:S03]  /*44e70*/  LOP3.LUT R5, R188, 0x60, RZ, 0x3c, !PT ;  /* 0x00000060bc057812 */ /* 0x002fc600078e3cff */
[----:B------:R-:W-:Y:S04]  /*44e80*/  LDGSTS.E [R2+0x67a80], desc[UR8][R20.64], P0 ;  /* 0x67a8000014027fae */ /* 0x000fe80008121848 */
[----:B------:R1:W-:Y:S02]  /*44e90*/  LDGSTS.E [R2+0x67e80], desc[UR8][R8.64], P0 ;  /* 0x67e8000008027fae */ /* 0x0003e40008121848 */
[----:B-1----:R-:W-:Y:S02]  /*44ea0*/  IADD3 R2, R5, UR17, RZ ;  /* 0x0000001105027c10 */ /* 0x002fe4000fffe0ff */
[----:B--2---:R-:W-:Y:S02]  /*44eb0*/  IADD3 R6, P1, R6, UR5, RZ ;  /* 0x0000000506067c10 */ /* 0x004fe4000ff3e0ff */
[----:B---3--:R-:W-:-:S02]  /*44ec0*/  IADD3 R172, P2, R172, UR5, RZ ;  /* 0x00000005acac7c10 */ /* 0x008fc4000ff5e0ff */
[----:B------:R-:W-:Y:S01]  /*44ed0*/  IADD3.X R177, R177, UR7, RZ, P1, !PT ;  /* 0x00000007b1b17c10 */ /* 0x000fe20008ffe4ff */
[----:B------:R1:W-:Y:S01]  /*44ee0*/  STL [R1+0xd40], R6 ;  /* 0x000d400601007387 */ /* 0x0003e20000100800 */
[----:B------:R-:W-:-:S03]  /*44ef0*/  IMAD.MOV.U32 R4, RZ, RZ, R6 ;  /* 0x000000ffff047224 */ /* 0x000fc600078e0006 */
[----:B------:R2:W-:Y:S01]  /*44f00*/  STL [R1+0xd3c], R177 ;  /* 0x000d3cb101007387 */ /* 0x0005e20000100800 */
[----:B------:R-:W-:-:S03]  /*44f10*/  IMAD.MOV.U32 R5, RZ, RZ, R177 ;  /* 0x000000ffff057224 */ /* 0x000fc600078e00b1 */
[----:B------:R3:W-:Y:S04]  /*44f20*/  STL [R1+0xd80], R172 ;  /* 0x000d80ac01007387 */ /* 0x0007e80000100800 */
[----:B------:R1:W-:Y:S02]  /*44f30*/  LDGSTS.E [R2+0x60300], desc[UR8][R4.64], P0 ;  /* 0x6030000004027fae */ /* 0x0003e40008121848 */
[----:B-1----:R-:W-:Y:S01]  /*44f40*/  IMAD.MOV.U32 R4, RZ, RZ, R172 ;  /* 0x000000ffff047224 */ /* 0x002fe200078e00ac */
[----:B----4-:R-:W-:-:S05]  /*44f50*/  IADD3.X R189, R189, UR7, RZ, P2, !PT ;  /* 0x00000007bdbd7c10 */ /* 0x010fca00097fe4ff */
[----:B------:R1:W-:Y:S04]  /*44f60*/  STL [R1+0xd7c], R189 ;  /* 0x000d7cbd01007387 */ /* 0x0003e80000100800 */
[----:B------:R-:W4:Y:S04]  /*44f70*/  LDL.LU R6, [R1+0xe40] ;  /* 0x000e400001067983 */ /* 0x000f280000300800 */
[----:B--2---:R-:W2:Y:S04]  /*44f80*/  LDL.LU R177, [R1+0xe80] ;  /* 0x000e800001b17983 */ /* 0x004ea80000300800 */
[----:B---3--:R-:W3:Y:S01]  /*44f90*/  LDL.LU R172, [R1+0xe3c] ;  /* 0x000e3c0001ac7983 */ /* 0x008ee20000300800 */
[----:B------:R-:W-:-:S03]  /*44fa0*/  MOV R5, R189 ;  /* 0x000000bd00057202 */ /* 0x000fc60000000f00 */
[----:B-1----:R-:W3:Y:S01]  /*44fb0*/  LDL.LU R189, [R1+0xe7c] ;  /* 0x000e7c0001bd7983 */ /* 0x002ee20000300800 */
        /* <DEDUP_REMOVED lines=10> */
[----:B------:R-:W3:Y:S04]  /*45060*/  LDL.LU R0, [R1+0xec0] ;  /* 0x000ec00001007983 */ /* 0x000ee80000300800 */
[----:B------:R1:W-:Y:S04]  /*45070*/  STL [R1+0xdfc], R176 ;  /* 0x000dfcb001007387 */ /* 0x0003e80000100800 */
[----:B------:R1:W-:Y:S04]  /*45080*/  LDGSTS.E [R2+0x60b00], desc[UR8][R4.64], P0 ;  /* 0x60b0000004027fae */ /* 0x0003e80008121848 */
[----:B------:R-:W3:Y:S01]  /*45090*/  LDL.LU R173, [R1+0xf00] ;  /* 0x000f000001ad7983 */ /* 0x000ee20000300800 */
[----:B-1----:R-:W-:Y:S01]  /*450a0*/  IMAD.MOV.U32 R4, RZ, RZ, R7 ;  /* 0x000000ffff047224 */ /* 0x002fe200078e0007 */
[----:B------:R-:W-:-:S02]  /*450b0*/  MOV R5, R176 ;  /* 0x000000b000057202 */ /* 0x000fc40000000f00 */
[----:B------:R-:W3:Y:S04]  /*450c0*/  LDL.LU R7, [R1+0xebc] ;  /* 0x000ebc0001077983 */ /* 0x000ee80000300800 */
[----:B------:R-:W3:Y:S04]  /*450d0*/  LDL.LU R176, [R1+0xefc] ;  /* 0x000efc0001b07983 */ /* 0x000ee80000300800 */
[----:B------:R1:W-:Y:S01]  /*450e0*/  LDGSTS.E [R2+0x60f00], desc[UR8][R4.64], P0 ;  /* 0x60f0000004027fae */ /* 0x0003e20008121848 */
[----:B----4-:R-:W-:Y:S02]  /*450f0*/  IADD3 R6, P1, R6, UR5, RZ ;  /* 0x0000000506067c10 */ /* 0x010fe4000ff3e0ff */
[----:B--2---:R-:W-:-:S02]  /*45100*/  IADD3 R177, P2, R177, UR5, RZ ;  /* 0x00000005b1b17c10 */ /* 0x004fc4000ff5e0ff */
[----:B---3--:R-:W-:Y:S01]  /*45110*/  IADD3.X R172, R172, UR7, RZ, P1, !PT ;  /* 0x00000007acac7c10 */ /* 0x008fe20008ffe4ff */
[----:B------:R2:W-:Y:S01]  /*45120*/  STL [R1+0xe40], R6 ;  /* 0x000e400601007387 */ /* 0x0005e20000100800 */
[----:B-1----:R-:W-:Y:S01]  /*45130*/  IMAD.MOV.U32 R4, RZ, RZ, R6 ;  /* 0x000000ffff047224 */ /* 0x002fe200078e0006 */
[----:B------:R-:W-:Y:S02]  /*45140*/  IADD3.X R189, R189, UR7, RZ, P2, !PT ;  /* 0x00000007bdbd7c10 */ /* 0x000fe400097fe4ff */
[----:B------:R-:W-:Y:S01]  /*45150*/  IMAD.MOV.U32 R5, RZ, RZ, R172 ;  /* 0x000000ffff057224 */ /* 0x000fe200078e00ac */
[----:B------:R1:W-:Y:S04]  /*45160*/  STL [R1+0xe3c], R172 ;  /* 0x000e3cac01007387 */ /* 0x0003e80000100800 */
[----:B------:R3:W-:Y:S04]  /*45170*/  STL [R1+0xe80], R177 ;  /* 0x000e80b101007387 */ /* 0x0007e80000100800 */
[----:B--2---:R-:W2:Y:S04]  /*45180*/  LDL.LU R6, [R1+0xf40] ;  /* 0x000f400001067983 */ /* 0x004ea80000300800 */
[----:B------:R4:W-:Y:S04]  /*45190*/  STL [R1+0xe7c], R189 ;  /* 0x000e7cbd01007387 */ /* 0x0009e80000100800 */
[----:B------:R4:W-:Y:S04]  /*451a0*/  LDGSTS.E [R2+0x61300], desc[UR8][R4.64], P0 ;  /* 0x6130000004027fae */ /* 0x0009e80008121848 */
[----:B-1----:R-:W2:Y:S01]  /*451b0*/  LDL.LU R172, [R1+0xf80] ;  /* 0x000f800001ac7983 */ /* 0x002ea20000300800 */
[----:B----4-:R-:W-:-:S03]  /*451c0*/  IMAD.MOV.U32 R4, RZ, RZ, R177 ;  /* 0x000000ffff047224 */ /* 0x010fc600078e00b1 */
[----:B---3--:R-:W3:Y:S01]  /*451d0*/  LDL.LU R177, [R1+0xf3c] ;  /* 0x000f3c0001b17983 */ /* 0x008ee20000300800 */
        /* <DEDUP_REMOVED lines=16> */
[----:B-1----:R-:W-:Y:S01]  /*452e0*/  IMAD.MOV.U32 R4, RZ, RZ, R173 ;  /* 0x000000ffff047224 */ /* 0x002fe200078e00ad */
[----:B------:R-:W-:-:S02]  /*452f0*/  MOV R5, R176 ;  /* 0x000000b000057202 */ /* 0x000fc40000000f00 */
[----:B------:R-:W4:Y:S04]  /*45300*/  LDL.LU R173, [R1+0xfbc] ;  /* 0x000fbc0001ad7983 */ /* 0x000f280000300800 */
        /* <DEDUP_REMOVED lines=8> */
[----:B------:R-:W-:Y:S01]  /*45390*/  IMAD.MOV.U32 R5, RZ, RZ, R177 ;  /* 0x000000ffff057224 */ /* 0x000fe200078e00b1 */
[----:B------:R1:W-:Y:S04]  /*453a0*/  STL [R1+0xf3c], R177 ;  /* 0x000f3cb101007387 */ /* 0x0003e80000100800 */
[----:B------:R-:W-:Y:S04]  /*453b0*/  STL [R1+0xf80], R172 ;  /* 0x000f80ac01007387 */ /* 0x000fe80000100800 */
[----:B------:R2:W-:Y:S04]  /*453c0*/  LDGSTS.E [R2+0x62300], desc[UR8][R4.64], P0 ;  /* 0x6230000004027fae */ /* 0x0005e80008121848 */
[----:B-1----:R-:W3:Y:S04]  /*453d0*/  LDL.LU R177, [R1+0x1040] ;  /* 0x0010400001b17983 */ /* 0x002ee80000300800 */
[----:B------:R1:W-:Y:S04]  /*453e0*/  STL [R1+0xf7c], R189 ;  /* 0x000f7cbd01007387 */ /* 0x0003e80000100800 */
[----:B------:R-:W4:Y:S01]  /*453f0*/  LDL.LU R6, [R1+0x1080] ;  /* 0x0010800001067983 */ /* 0x000f220000300800 */
[----:B--2---:R-:W-:-:S03]  /*45400*/  MOV R5, R189 ;  /* 0x000000bd00057202 */ /* 0x004fc60000000f00 */
[----:B-1----:R-:W2:Y:S01]  /*45410*/  LDL.LU R189, [R1+0x103c] ;  /* 0x00103c0001bd7983 */ /* 0x002ea20000300800 */
[----:B------:R-:W-:-:S03]  /*45420*/  IMAD.MOV.U32 R4, RZ, RZ, R172 ;  /* 0x000000ffff047224 */ /* 0x000fc600078e00ac */
[----:B------:R-:W2:Y:S01]  /*45430*/  LDL.LU R172, [R1+0x107c] ;  /* 0x00107c0001ac7983 */ /* 0x000ea20000300800 */
[----:B------:R-:W-:Y:S02]  /*45440*/  IADD3 R0, P1, R0, UR5, RZ ;  /* 0x0000000500007c10 */ /* 0x000fe4000ff3e0ff */
[----:B------:R-:W-:Y:S01]  /*45450*/  IADD3 R7, P2, R7, UR5, RZ ;  /* 0x0000000507077c10 */ /* 0x000fe2000ff5e0ff */
[----:B------:R1:W-:Y:S01]  /*45460*/  LDGSTS.E [R2+0x62700], desc[UR8][R4.64], P0 ;  /* 0x6270000004027fae */ /* 0x0003e20008121848 */
[----:B------:R-:W-:-:S03]  /*45470*/  IADD3.X R173, R173, UR7, RZ, P1, !PT ;  /* 0x00000007adad7c10 */ /* 0x000fc60008ffe4ff */
[----:B------:R-:W-:Y:S01]  /*45480*/  STL [R1+0xfc0], R0 ;  /* 0x000fc00001007387 */ /* 0x000fe20000100800 */
[----:B-1----:R-:W-:Y:S01]  /*45490*/  IMAD.MOV.U32 R4, RZ, RZ, R0 ;  /* 0x000000ffff047224 */ /* 0x002fe200078e0000 */
[----:B------:R-:W-:Y:S01]  /*454a0*/  IADD3.X R176, R176, UR7, RZ, P2, !PT ;  /* 0x00000007b0b07c10 */ /* 0x000fe200097fe4ff */
[----:B------:R-:W-:Y:S01]  /*454b0*/  IMAD.MOV.U32 R5, RZ, RZ, R173 ;  /* 0x000000ffff057224 */ /* 0x000fe200078e00ad */
[----:B------:R1:W-:Y:S04]  /*454c0*/  STL [R1+0xfbc], R173 ;  /* 0x000fbcad01007387 */ /* 0x0003e80000100800 */
[----:B------:R-:W-:Y:S04]  /*454d0*/  STL [R1+0x1000], R7 ;  /* 0x0010000701007387 */ /* 0x000fe80000100800 */
[----:B------:R1:W-:Y:S04]  /*454e0*/  LDGSTS.E [R2+0x62b00], desc[UR8][R4.64], P0 ;  /* 0x62b0000004027fae */ /* 0x0003e80008121848 */
[----:B-1----:R-:W2:Y:S04]  /*454f0*/  LDL.LU R173, [R1+0x10c0] ;  /* 0x0010c00001ad7983 */ /* 0x002ea80000300800 */
[----:B------:R1:W-:Y:S01]  /*45500*/  STL [R1+0xffc], R176 ;  /* 0x000ffcb001007387 */ /* 0x0003e20000100800 */
[----:B------:R-:W-:Y:S01]  /*45510*/  IMAD.MOV.U32 R4, RZ, RZ, R7 ;  /* 0x000000ffff047224 */ /* 0x000fe200078e0007 */
[----:B------:R-:W-:-:S02]  /*45520*/  MOV R5, R176 ;  /* 0x000000b000057202 */ /* 0x000fc40000000f00 */
[----:B------:R-:W2:Y:S04]  /*45530*/  LDL.LU R0, [R1+0x1100] ;  /* 0x0011000001007983 */ /* 0x000ea80000300800 */
[----:B-1----:R-:W2:Y:S04]  /*45540*/  LDL.LU R176, [R1+0x10bc] ;  /* 0x0010bc0001b07983 */ /* 0x002ea80000300800 */
[----:B------:R1:W-:Y:S04]  /*45550*/  LDGSTS.E [R2+0x62f00], desc[UR8][R4.64], P0 ;  /* 0x62f0000004027fae */ /* 0x0003e80008121848 */
[----:B------:R-:W2:Y:S01]  /*45560*/  LDL.LU R7, [R1+0x10fc] ;  /* 0x0010fc0001077983 */ /* 0x000ea20000300800 */
[----:B---3--:R-:W-:-:S05]  /*45570*/  IADD3 R177, P1, R177, UR5, RZ ;  /* 0x00000005b1b17c10 */ /* 0x008fca000ff3e0ff */
[----:B-1----:R-:W-:Y:S01]  /*45580*/  IMAD.MOV.U32 R4, RZ, RZ, R177 ;  /* 0x000000ffff047224 */ /* 0x002fe200078e00b1 */
[----:B----4-:R-:W-:Y:S02]  /*45590*/  IADD3 R6, P2, R6, UR5, RZ ;  /* 0x0000000506067c10 */ /* 0x010fe4000ff5e0ff */
        /* <DEDUP_REMOVED lines=8> */
[----:B-1----:R-:W-:Y:S01]  /*45620*/  MOV R5, R172 ;  /* 0x000000ac00057202 */ /* 0x002fe20000000f00 */
[----:B------:R-:W-:-:S02]  /*45630*/  IMAD.MOV.U32 R4, RZ, RZ, R6 ;  /* 0x000000ffff047224 */ /* 0x000fc400078e0006 */
[----:B--2---:R-:W2:Y:S04]  /*45640*/  LDL.LU R172, [R1+0x113c] ;  /* 0x00113c0001ac7983 */ /* 0x004ea80000300800 */
[----:B------:R-:W3:Y:S04]  /*45650*/  LDL.LU R6, [R1+0x1140] ;  /* 0x0011400001067983 */ /* 0x000ee80000300800 */
[----:B------:R-:W4:Y:S04]  /*45660*/  LDL.LU R191, [R1+0x117c] ;  /* 0x00117c0001bf7983 */ /* 0x000f280000300800 */
[----:B------:R-:W4:Y:S01]  /*45670*/  LDL.LU R190, [R1+0x1180] ;  /* 0x0011800001be7983 */ /* 0x000f220000300800 */
[----:B------:R-:W-:-:S03]  /*45680*/  IADD3 R173, P1, R173, UR5, RZ ;  /* 0x00000005adad7c10 */ /* 0x000fc6000ff3e0ff */
[----:B------:R1:W-:Y:S01]  /*45690*/  LDGSTS.E [R2+0x63700], desc[UR8][R4.64], P0 ;  /* 0x6370000004027fae */ /* 0x0003e20008121848 */
[----:B------:R-:W-:Y:S02]  /*456a0*/  IADD3 R0, P2, R0, UR5, RZ ;  /* 0x0000000500007c10 */ /* 0x000fe4000ff5e0ff */
[----:B------:R-:W-:Y:S01]  /*456b0*/  IADD3.X R176, R176, UR7, RZ, P1, !PT ;  /* 0x00000007b0b07c10 */ /* 0x000fe20008ffe4ff */
[----:B------:R1:W-:Y:S04]  /*456c0*/  STL [R1+0x10c0], R173 ;  /* 0x0010c0ad01007387 */ /* 0x0003e80000100800 */
[----:B------:R1:W-:Y:S01]  /*456d0*/  STL [R1+0x10bc], R176 ;  /* 0x0010bcb001007387 */ /* 0x0003e20000100800 */
[----:B------:R-:W-:-:S03]  /*456e0*/  IADD3.X R7, R7, UR7, RZ, P2, !PT ;  /* 0x0000000707077c10 */ /* 0x000fc600097fe4ff */
[----:B------:R-:W-:Y:S01]  /*456f0*/  STL [R1+0x1100], R0 ;  /* 0x0011000001007387 */ /* 0x000fe20000100800 */
[----:B-1----:R-:W-:-:S03]  /*45700*/  IMAD.MOV.U32 R4, RZ, RZ, R173 ;  /* 0x000000ffff047224 */ /* 0x002fc600078e00ad */
[----:B------:R-:W4:Y:S01]  /*45710*/  LDL.LU R177, [R1+0x11c0] ;  /* 0x0011c00001b17983 */ /* 0x000f220000300800 */
[----:B------:R-:W-:-:S03]  /*45720*/  IMAD.MOV.U32 R5, RZ, RZ, R176 ;  /* 0x000000ffff057224 */ /* 0x000fc600078e00b0 */
[----:B------:R1:W-:Y:S04]  /*45730*/  STL [R1+0x10fc], R7 ;  /* 0x0010fc0701007387 */ /* 0x0003e80000100800 */
[----:B------:R-:W4:Y:S04]  /*45740*/  LDL.LU R173, [R1+0x1200] ;  /* 0x0012000001ad7983 */ /* 0x000f280000300800 */
[----:B------:R-:W4:Y:S04]  /*45750*/  LDL.LU R189, [R1+0x11bc] ;  /* 0x0011bc0001bd7983 */ /* 0x000f280000300800 */
[----:B------:R1:W-:Y:S04]  /*45760*/  LDGSTS.E [R2+0x63b00], desc[UR8][R4.64], P0 ;  /* 0x63b0000004027fae */ /* 0x0003e80008121848 */
[----:B------:R-:W4:Y:S01]  /*45770*/  LDL.LU R176, [R1+0x11fc] ;  /* 0x0011fc0001b07983 */ /* 0x000f220000300800 */
[----:B-1----:R-:W-:Y:S01]  /*45780*/  IMAD.MOV.U32 R4, RZ, RZ, R0 ;  /* 0x000000ffff047224 */ /* 0x002fe200078e0000 */
[----:B------:R-:W-:-:S02]  /*45790*/  MOV R5, R7 ;  /* 0x0000000700057202 */ /* 0x000fc40000000f00 */
[----:B------:R-:W4:Y:S04]  /*457a0*/  LDL.LU R7, [R1+0x1240] ;  /* 0x0012400001077983 */ /* 0x000f280000300800 */
[----:B------:R-:W4:Y:S04]  /*457b0*/  LDL.LU R0, [R1+0x1280] ;  /* 0x0012800001007983 */ /* 0x000f280000300800 */
[----:B------:R1:W-:Y:S01]  /*457c0*/  LDGSTS.E [R2+0x63f00], desc[UR8][R4.64], P0 ;  /* 0x63f0000004027fae */ /* 0x0003e20008121848 */
[----:B---3--:R-:W-:-:S04]  /*457d0*/  IADD3 R6, P1, R6, UR5, RZ ;  /* 0x0000000506067c10 */ /* 0x008fc8000ff3e0ff */
[----:B--2---:R-:W-:Y:S01]  /*457e0*/  IADD3.X R172, R172, UR7, RZ, P1, !PT ;  /* 0x00000007acac7c10 */ /* 0x004fe20008ffe4ff */
[----:B------:R-:W-:Y:S01]  /*457f0*/  STL [R1+0x1140], R6 ;  /* 0x0011400601007387 */ /* 0x000fe20000100800 */
[----:B----4-:R-:W-:-:S03]  /*45800*/  IADD3 R190, P2, R190, UR5, RZ ;  /* 0x00000005bebe7c10 */ /* 0x010fc6000ff5e0ff */
[----:B------:R2:W-:Y:S01]  /*45810*/  STL [R1+0x113c], R172 ;  /* 0x00113cac01007387 */ /* 0x0005e20000100800 */
[----:B-1----:R-:W-:Y:S01]  /*45820*/  IMAD.MOV.U32 R5, RZ, RZ, R172 ;  /* 0x000000ffff057224 */ /* 0x002fe200078e00ac */
[----:B------:R-:W-:Y:S02]  /*45830*/  IADD3.X R191, R191, UR7, RZ, P2, !PT ;  /* 0x00000007bfbf7c10 */ /* 0x000fe400097fe4ff */
[----:B------:R-:W-:Y:S01]  /*45840*/  STL [R1+0x1180], R190 ;  /* 0x001180be01007387 */ /* 0x000fe20000100800 */
[----:B------:R-:W-:-:S03]  /*45850*/  IMAD.MOV.U32 R4, RZ, RZ, R6 ;  /* 0x000000ffff047224 */ /* 0x000fc600078e0006 */
[----:B--2---:R-:W2:Y:S04]  /*45860*/  LDL.LU R172, [R1+0x123c] ;  /* 0x00123c0001ac7983 */ /* 0x004ea80000300800 */
[----:B------:R-:W-:Y:S04]  /*45870*/  STL [R1+0x117c], R191 ;  /* 0x00117cbf01007387 */ /* 0x000fe80000100800 */
[----:B------:R-:W3:Y:S01]  /*45880*/  LDL.LU R6, [R1+0x127c] ;  /* 0x00127c0001067983 */ /* 0x000ee20000300800 */
[----:B------:R-:W-:-:S03]  /*45890*/  IADD3 R177, P1, R177, UR5, RZ ;  /* 0x00000005b1b17c10 */ /* 0x000fc6000ff3e0ff */
[----:B------:R1:W-:Y:S01]  /*458a0*/  LDGSTS.E [R2+0x64300], desc[UR8][R4.64], P0 ;  /* 0x6430000004027fae */ /* 0x0003e20008121848 */
[----:B------:R-:W-:Y:S02]  /*458b0*/  IADD3 R173, P2, R173, UR5, RZ ;  /* 0x00000005adad7c10 */ /* 0x000fe4000ff5e0ff */
[----:B------:R-:W-:Y:S01]  /*458c0*/  IADD3.X R189, R189, UR7, RZ, P1, !PT ;  /* 0x00000007bdbd7c10 */ /* 0x000fe20008ffe4ff */
[----:B-1----:R-:W-:Y:S01]  /*458d0*/  IMAD.MOV.U32 R4, RZ, RZ, R190 ;  /* 0x000000ffff047224 */ /* 0x002fe200078e00be */
[----:B------:R-:W-:-:S05]  /*458e0*/  MOV R5, R191 ;  /* 0x000000bf00057202 */ /* 0x000fca0000000f00 */
[----:B------:R1:W-:Y:S01]  /*458f0*/  LDGSTS.E [R2+0x64700], desc[UR8][R4.64], P0 ;  /* 0x6470000004027fae */ /* 0x0003e20008121848 */
[----:B------:R-:W-:-:S03]  /*45900*/  IADD3.X R176, R176, UR7, RZ, P2, !PT ;  /* 0x00000007b0b07c10 */ /* 0x000fc600097fe4ff */
[----:B------:R-:W-:Y:S01]  /*45910*/  STL [R1+0x11c0], R177 ;  /* 0x0011c0b101007387 */ /* 0x000fe20000100800 */
[----:B-1----:R-:W-:Y:S02]  /*45920*/  IMAD.MOV.U32 R4, RZ, RZ, R177 ;  /* 0x000000ffff047224 */ /* 0x002fe400078e00b1 */
[----:B------:R-:W-:Y:S01]  /*45930*/  IMAD.MOV.U32 R5, RZ, RZ, R189 ;  /* 0x000000ffff057224 */ /* 0x000fe200078e00bd */
[----:B------:R-:W-:Y:S01]  /*45940*/  IADD3 R7, P1, R7, UR5, RZ ;  /* 0x0000000507077c10 */ /* 0x000fe2000ff3e0ff */
[----:B------:R-:W-:Y:S01]  /*45950*/  STL [R1+0x11bc], R189 ;  /* 0x0011bcbd01007387 */ /* 0x000fe20000100800 */
[----:B------:R-:W-:-:S03]  /*45960*/  IADD3 R0, P2, R0, UR5, RZ ;  /* 0x0000000500007c10 */ /* 0x000fc6000ff5e0ff */
[----:B------:R1:W-:Y:S04]  /*45970*/  LDGSTS.E [R2+0x64b00], desc[UR8][R4.64], P0 ;  /* 0x64b0000004027fae */ /* 0x0003e80008121848 */
[----:B------:R-:W-:Y:S04]  /*45980*/  STL [R1+0x1200], R173 ;  /* 0x001200ad01007387 */ /* 0x000fe80000100800 */
[----:B------:R4:W-:Y:S01]  /*45990*/  STL [R1+0x11fc], R176 ;  /* 0x0011fcb001007387 */ /* 0x0009e20000100800 */
[----:B-1----:R-:W-:Y:S01]  /*459a0*/  IMAD.MOV.U32 R4, RZ, RZ, R173 ;  /* 0x000000ffff047224 */ /* 0x002fe200078e00ad */
[----:B------:R-:W-:-:S02]  /*459b0*/  MOV R5, R176 ;  /* 0x000000b000057202 */ /* 0x000fc40000000f00 */
[----:B----4-:R-:W4:Y:S04]  /*459c0*/  LDL.LU R176, [R1+0x12fc] ;  /* 0x0012fc0001b07983 */ /* 0x010f280000300800 */
[----:B------:R-:W4:Y:S04]  /*459d0*/  LDL.LU R191, [R1+0x1300] ;  /* 0x0013000001bf7983 */ /* 0x000f280000300800 */
[----:B------:R1:W-:Y:S04]  /*459e0*/  LDGSTS.E [R2+0x64f00], desc[UR8][R4.64], P0 ;  /* 0x64f0000004027fae */ /* 0x0003e80008121848 */
[----:B------:R-:W-:Y:S01]  /*459f0*/  STL [R1+0x1240], R7 ;  /* 0x0012400701007387 */ /* 0x000fe20000100800 */
[----:B-1----:R-:W-:Y:S01]  /*45a00*/  IMAD.MOV.U32 R4, RZ, RZ, R7 ;  /* 0x000000ffff047224 */ /* 0x002fe200078e0007 */
[----:B--2---:R-:W-:-:S05]  /*45a10*/  IADD3.X R172, R172, UR7, RZ, P1, !PT ;  /* 0x00000007acac7c10 */ /* 0x004fca0008ffe4ff */
[----:B------:R-:W-:Y:S01]  /*45a20*/  IMAD.MOV.U32 R5, RZ, RZ, R172 ;  /* 0x000000ffff057224 */ /* 0x000fe200078e00ac */
[----:B------:R1:W-:Y:S01]  /*45a30*/  STL [R1+0x123c], R172 ;  /* 0x00123cac01007387 */ /* 0x0003e20000100800 */
[----:B---3--:R-:W-:-:S03]  /*45a40*/  IADD3.X R6, R6, UR7, RZ, P2, !PT ;  /* 0x0000000706067c10 */ /* 0x008fc600097fe4ff */
[----:B------:R-:W-:Y:S04]  /*45a50*/  STL [R1+0x1280], R0 ;  /* 0x0012800001007387 */ /* 0x000fe80000100800 */
[----:B------:R-:W2:Y:S04]  /*45a60*/  LDL.LU R189, [R1+0x1340] ;  /* 0x0013400001bd7983 */ /* 0x000ea80000300800 */
[----:B------:R3:W-:Y:S04]  /*45a70*/  STL [R1+0x127c], R6 ;  /* 0x00127c0601007387 */ /* 0x0007e80000100800 */
[----:B------:R-:W2:Y:S04]  /*45a80*/  LDL.LU R173, [R1+0x1380] ;  /* 0x0013800001ad7983 */ /* 0x000ea80000300800 */
[----:B------:R1:W-:Y:S04]  /*45a90*/  LDGSTS.E [R2+0x65300], desc[UR8][R4.64], P0 ;  /* 0x6530000004027fae */ /* 0x0003e80008121848 */
[----:B------:R-:W2:Y:S04]  /*45aa0*/  LDL.LU R190, [R1+0x133c] ;  /* 0x00133c0001be7983 */ /* 0x000ea80000300800 */
[----:B------:R-:W2:Y:S01]  /*45ab0*/  LDL.LU R177, [R1+0x137c] ;  /* 0x00137c0001b17983 */ /* 0x000ea20000300800 */
[----:B-1----:R-:W-:Y:S01]  /*45ac0*/  IMAD.MOV.U32 R4, RZ, RZ, R0 ;  /* 0x000000ffff047224 */ /* 0x002fe200078e0000 */
[----:B------:R-:W-:-:S02]  /*45ad0*/  MOV R5, R6 ;  /* 0x0000000600057202 */ /* 0x000fc40000000f00 */
[----:B------:R-:W2:Y:S04]  /*45ae0*/  LDL.LU R172, [R1+0x13bc] ;  /* 0x0013bc0001ac7983 */ /* 0x000ea80000300800 */
[----:B------:R-:W2:Y:S04]  /*45af0*/  LDL.LU R7, [R1+0x13c0] ;  /* 0x0013c00001077983 */ /* 0x000ea80000300800 */
[----:B---3--:R-:W3:Y:S04]  /*45b00*/  LDL.LU R6, [R1+0x13fc] ;  /* 0x0013fc0001067983 */ /* 0x008ee80000300800 */
[----:B------:R-:W3:Y:S04]  /*45b10*/  LDL.LU R0, [R1+0x1400] ;  /* 0x0014000001007983 */ /* 0x000ee80000300800 */
[----:B------:R1:W-:Y:S04]  /*45b20*/  LDGSTS.E [R2+0x65700], desc[UR8][R4.64], P0 ;  /* 0x6570000004027fae */ /* 0x0003e80008121848 */
[----:B------:R-:W3:Y:S04]  /*45b30*/  LDL.LU R4, [R1+0x12bc] ;  /* 0x0012bc0001047983 */ /* 0x000ee80000300800 */
[----:B------:R-:W1:Y:S01]  /*45b40*/  LDL.LU R5, [R1+0x12c0] ;  /* 0x0012c00001057983 */ /* 0x000e620000300800 */
[----:B----4-:R-:W-:-:S04]  /*45b50*/  IADD3 R191, P2, R191, UR5, RZ ;  /* 0x00000005bfbf7c10 */ /* 0x010fc8000ff5e0ff */
[----:B------:R-:W-:Y:S02]  /*45b60*/  IADD3.X R176, R176, UR7, RZ, P2, !PT ;  /* 0x00000007b0b07c10 */ /* 0x000fe400097fe4ff */
[----:B--2---:R-:W-:-:S04]  /*45b70*/  IADD3 R173, P2, R173, UR5, RZ ;  /* 0x00000005adad7c10 */ /* 0x004fc8000ff5e0ff */
[----:B------:R-:W-:Y:S02]  /*45b80*/  IADD3.X R177, R177, UR7, RZ, P2, !PT ;  /* 0x00000007b1b17c10 */ /* 0x000fe400097fe4ff */
[----:B-1----:R-:W-:-:S04]  /*45b90*/  IADD3 R5, P1, R5, UR5, RZ ;  /* 0x0000000505057c10 */ /* 0x002fc8000ff3e0ff */
[----:B---3--:R-:W-:Y:S01]  /*45ba0*/  IADD3.X R4, R4, UR7, RZ, P1, !PT ;  /* 0x0000000704047c10 */ /* 0x008fe20008ffe4ff */
[----:B------:R1:W-:Y:S04]  /*45bb0*/  STL [R1+0x12c0], R5 ;  /* 0x0012c00501007387 */ /* 0x0003e80000100800 */
[----:B------:R2:W-:Y:S01]  /*45bc0*/  STL [R1+0x12bc], R4 ;  /* 0x0012bc0401007387 */ /* 0x0005e20000100800 */
[----:B-1----:R-:W-:-:S04]  /*45bd0*/  LOP3.LUT R5, R5, R4, RZ, 0x3c, !PT ;  /* 0x0000000405057212 */ /* 0x002fc800078e3cff */
[----:B--2---:R-:W-:-:S04]  /*45be0*/  LOP3.LUT R4, R5, R4, RZ, 0x3c, !PT ;  /* 0x0000000405047212 */ /* 0x004fc800078e3cff */
[----:B------:R-:W-:Y:S02]  /*45bf0*/  LOP3.LUT R5, R5, R4, RZ, 0x3c, !PT ;  /* 0x0000000405057212 */ /* 0x000fe400078e3cff */
[----:B------:R-:W-:-:S03]  /*45c00*/  IADD3 R189, P1, R189, UR5, RZ ;  /* 0x00000005bdbd7c10 */ /* 0x000fc6000ff3e0ff */
[----:B------:R1:W-:Y:S01]  /*45c10*/  LDGSTS.E [R2+0x65b00], desc[UR8][R4.64], P0 ;  /* 0x65b0000004027fae */ /* 0x0003e20008121848 */
[----:B------:R-:W-:Y:S01]  /*45c20*/  IADD3.X R190, R190, UR7, RZ, P1, !PT ;  /* 0x00000007bebe7c10 */ /* 0x000fe20008ffe4ff */
[----:B-1----:R-:W-:Y:S02]  /*45c30*/  IMAD.MOV.U32 R4, RZ, RZ, R191 ;  /* 0x000000ffff047224 */ /* 0x002fe400078e00bf */
[----:B------:R-:W-:-:S05]  /*45c40*/  IMAD.MOV.U32 R5, RZ, RZ, R176 ;  /* 0x000000ffff057224 */ /* 0x000fca00078e00b0 */
[----:B------:R1:W-:Y:S01]  /*45c50*/  LDGSTS.E [R2+0x65f00], desc[UR8][R4.64], P0 ;  /* 0x65f0000004027fae */ /* 0x0003e20008121848 */
[----:B------:R-:W-:Y:S02]  /*45c60*/  IADD3 R7, P1, R7, UR5, RZ ;  /* 0x0000000507077c10 */ /* 0x000fe4000ff3e0ff */
[----:B------:R-:W-:Y:S01]  /*45c70*/  IADD3 R0, P2, R0, UR5, RZ ;  /* 0x0000000500007c10 */ /* 0x000fe2000ff5e0ff */
[----:B-1----:R-:W-:Y:S01]  /*45c80*/  IMAD.MOV.U32 R4, RZ, RZ, R189 ;  /* 0x000000ffff047224 */ /* 0x002fe200078e00bd */
[----:B------:R-:W-:Y:S02]  /*45c90*/  MOV R5, R190 ;  /* 0x000000be00057202 */ /* 0x000fe40000000f00 */
[----:B------:R-:W-:-:S03]  /*45ca0*/  IADD3.X R172, R172, UR7, RZ, P1, !PT ;  /* 0x00000007acac7c10 */ /* 0x000fc60008ffe4ff */
[----:B------:R1:W-:Y:S01]  /*45cb0*/  LDGSTS.E [R2+0x66300], desc[UR8][R4.64], P0 ;  /* 0x6630000004027fae */ /* 0x0003e20008121848 */
[----:B------:R-:W-:Y:S01]  /*45cc0*/  IADD3.X R6, R6, UR7, RZ, P2, !PT ;  /* 0x0000000706067c10 */ /* 0x000fe200097fe4ff */
[----:B-1----:R-:W-:Y:S02]  /*45cd0*/  IMAD.MOV.U32 R4, RZ, RZ, R173 ;  /* 0x000000ffff047224 */ /* 0x002fe400078e00ad */
[----:B------:R-:W-:-:S05]  /*45ce0*/  IMAD.MOV.U32 R5, RZ, RZ, R177 ;  /* 0x000000ffff057224 */ /* 0x000fca00078e00b1 */
[----:B------:R1:W-:Y:S04]  /*45cf0*/  LDGSTS.E [R2+0x66700], desc[UR8][R4.64], P0 ;  /* 0x6670000004027fae */ /* 0x0003e80008121848 */
[----:B------:R-:W-:Y:S01]  /*45d00*/  STL [R1+0x1300], R191 ;  /* 0x001300bf01007387 */ /* 0x000fe20000100800 */
[----:B-1----:R-:W-:Y:S01]  /*45d10*/  IMAD.MOV.U32 R4, RZ, RZ, R7 ;  /* 0x000000ffff047224 */ /* 0x002fe200078e0007 */
[----:B------:R-:W-:Y:S02]  /*45d20*/  MOV R5, R172 ;  /* 0x000000ac00057202 */ /* 0x000fe40000000f00 */
[----:B------:R1:W-:Y:S04]  /*45d30*/  STL [R1+0x12fc], R176 ;  /* 0x0012fcb001007387 */ /* 0x0003e80000100800 */
[----:B------:R2:W-:Y:S04]  /*45d40*/  LDGSTS.E [R2+0x66b00], desc[UR8][R4.64], P0 ;  /* 0x66b0000004027fae */ /* 0x0005e80008121848 */
[----:B-1----:R-:W3:Y:S04]  /*45d50*/  LDL.LU R176, [R1+0x1820] ;  /* 0x0018200001b07983 */ /* 0x002ee80000300800 */
[----:B------:R-:W-:Y:S01]  /*45d60*/  STL [R1+0x1340], R189 ;  /* 0x001340bd01007387 */ /* 0x000fe20000100800 */
[----:B--2---:R-:W-:-:S02]  /*45d70*/  IMAD.MOV.U32 R4, RZ, RZ, R0 ;  /* 0x000000ffff047224 */ /* 0x004fc400078e0000 */
[----:B------:R-:W-:Y:S01]  /*45d80*/  IMAD.MOV.U32 R5, RZ, RZ, R6 ;  /* 0x000000ffff057224 */ /* 0x000fe200078e0006 */
[----:B------:R-:W-:Y:S04]  /*45d90*/  STL [R1+0x133c], R190 ;  /* 0x00133cbe01007387 */ /* 0x000fe80000100800 */
[----:B------:R-:W-:Y:S04]  /*45da0*/  STL [R1+0x1380], R173 ;  /* 0x001380ad01007387 */ /* 0x000fe80000100800 */
[----:B------:R-:W-:Y:S04]  /*45db0*/  STL [R1+0x137c], R177 ;  /* 0x00137cb101007387 */ /* 0x000fe80000100800 */
[----:B------:R1:W-:Y:S04]  /*45dc0*/  LDGSTS.E [R2+0x66f00], desc[UR8][R4.64], P0 ;  /* 0x66f0000004027fae */ /* 0x0003e80008121848 */
[----:B------:R-:W-:Y:S04]  /*45dd0*/  STL [R1+0x13c0], R7 ;  /* 0x0013c00701007387 */ /* 0x000fe80000100800 */
[----:B------:R2:W-:Y:S01]  /*45de0*/  STL [R1+0x13bc], R172 ;  /* 0x0013bcac01007387 */ /* 0x0005e20000100800 */
[----:B-1----:R-:W-:-:S03]  /*45df0*/  IADD3 R4, P1, R186, UR5, RZ ;  /* 0x00000005ba047c10 */ /* 0x002fc6000ff3e0ff */
[----:B------:R1:W-:Y:S01]  /*45e00*/  STL [R1+0x1400], R0 ;  /* 0x0014000001007387 */ /* 0x0003e20000100800 */
[----:B------:R-:W-:-:S03]  /*45e10*/  IADD3.X R186, R187, UR7, RZ, P1, !PT ;  /* 0x00000007bbba7c10 */ /* 0x000fc60008ffe4ff */
[----:B------:R4:W-:Y:S04]  /*45e20*/  STL [R1+0x13fc], R6 ;  /* 0x0013fc0601007387 */ /* 0x0009e80000100800 */
[----:B--2---:R-:W2:Y:S04]  /*45e30*/  LDL.LU R172, [R1+0xd48] ;  /* 0x000d480001ac7983 */ /* 0x004ea80000300800 */
[----:B------:R-:W3:Y:S01]  /*45e40*/  LDL.LU R191, [R1+0xd84] ;  /* 0x000d840001bf7983 */ /* 0x000ee20000300800 */
[----:B------:R-:W-:-:S03]  /*45e50*/  IMAD.MOV.U32 R187, RZ, RZ, R186 ;  /* 0x000000ffffbb7224 */ /* 0x000fc600078e00ba */
[----:B------:R-:W3:Y:S01]  /*45e60*/  LDL.LU R177, [R1+0xd88] ;  /* 0x000d880001b17983 */ /* 0x000ee20000300800 */
[----:B------:R-:W-:-:S03]  /*45e70*/  MOV R186, R4 ;  /* 0x0000000400ba7202 */ /* 0x000fc60000000f00 */
[----:B------:R-:W3:Y:S04]  /*45e80*/  LDL.LU R7, [R1+0xdc4] ;  /* 0x000dc40001077983 */ /* 0x000ee80000300800 */
[----:B-1----:R-:W3:Y:S04]  /*45e90*/  LDL.LU R0, [R1+0xdc8] ;  /* 0x000dc80001007983 */ /* 0x002ee80000300800 */
[----:B------:R-:W3:Y:S04]  /*45ea0*/  LDL.LU R173, [R1+0xe04] ;  /* 0x000e040001ad7983 */ /* 0x000ee80000300800 */
[----:B----4-:R-:W4:Y:S04]  /*45eb0*/  LDL.LU R6, [R1+0xe08] ;  /* 0x000e080001067983 */ /* 0x010f280000300800 */
[----:B------:R-:W4:Y:S01]  /*45ec0*/  LDL.LU R4, [R1+0xd44] ;  /* 0x000d440001047983 */ /* 0x000f220000300800 */
[----:B------:R-:W-:-:S03]  /*45ed0*/  IADD3 R5, P1, R182, UR5, RZ ;  /* 0x00000005b6057c10 */ /* 0x000fc6000ff3e0ff */
[----:B------:R-:W-:Y:S01]  /*45ee0*/  LDGSTS.E [R2+0x67300], desc[UR8][R186.64], P0 ;  /* 0x67300000ba027fae */ /* 0x000fe20008121848 */
[----:B------:R-:W-:Y:S02]  /*45ef0*/  IADD3.X R182, R183, UR7, RZ, P1, !PT ;  /* 0x00000007b7b67c10 */ /* 0x000fe40008ffe4ff */
[----:B------:R-:W-:-:S04]  /*45f00*/  IADD3 R189, P1, R178, UR5, RZ ;  /* 0x00000005b2bd7c10 */ /* 0x000fc8000ff3e0ff */
[----:B------:R-:W-:Y:S02]  /*45f10*/  IADD3.X R178, R179, UR7, RZ, P1, !PT ;  /* 0x00000007b3b27c10 */ /* 0x000fe40008ffe4ff */
[----:B------:R-:W-:Y:S01]  /*45f20*/  IADD3 R190, P1, R174, UR5, RZ ;  /* 0x00000005aebe7c10 */ /* 0x000fe2000ff3e0ff */
[----:B------:R-:W-:-:S03]  /*45f30*/  IMAD.MOV.U32 R183, RZ, RZ, R182 ;  /* 0x000000ffffb77224 */ /* 0x000fc600078e00b6 */
[----:B------:R-:W-:Y:S01]  /*45f40*/  IADD3.X R174, R175, UR7, RZ, P1, !PT ;  /* 0x00000007afae7c10 */ /* 0x000fe20008ffe4ff */
[----:B------:R-:W-:Y:S02]  /*45f50*/  IMAD.MOV.U32 R182, RZ, RZ, R5 ;  /* 0x000000ffffb67224 */ /* 0x000fe400078e0005 */
[----:B------:R-:W-:Y:S01]  /*45f60*/  IMAD.MOV.U32 R179, RZ, RZ, R178 ;  /* 0x000000ffffb37224 */ /* 0x000fe200078e00b2 */
[----:B------:R-:W-:Y:S01]  /*45f70*/  MOV R178, R189 ;  /* 0x000000bd00b27202 */ /* 0x000fe20000000f00 */
[----:B------:R-:W-:Y:S01]  /*45f80*/  IMAD.MOV.U32 R175, RZ, RZ, R174 ;  /* 0x000000ffffaf7224 */ /* 0x000fe200078e00ae */
[----:B------:R-:W-:Y:S01]  /*45f90*/  LOP3.LUT R5, R188, 0x70, RZ, 0x3c, !PT ;  /* 0x00000070bc057812 */ /* 0x000fe200078e3cff */
[----:B------:R-:W-:Y:S01]  /*45fa0*/  IMAD.MOV.U32 R174, RZ, RZ, R190 ;  /* 0x000000ffffae7224 */ /* 0x000fe200078e00be */
[----:B------:R-:W-:Y:S04]  /*45fb0*/  LDGSTS.E [R2+0x67700], desc[UR8][R182.64], P0 ;  /* 0x67700000b6027fae */ /* 0x000fe80008121848 */
[----:B------:R-:W-:Y:S04]  /*45fc0*/  LDGSTS.E [R2+0x67b00], desc[UR8][R178.64], P0 ;  /* 0x67b00000b2027fae */ /* 0x000fe80008121848 */
[----:B------:R1:W-:Y:S02]  /*45fd0*/  LDGSTS.E [R2+0x67f00], desc[UR8][R174.64], P0 ;  /* 0x67f00000ae027fae */ /* 0x0003e40008121848 */
[----:B-1----:R-:W-:Y:S01]  /*45fe0*/  VIADD R2, R5, UR17 ;  /* 0x0000001105027c36 */ /* 0x002fe20008000000 */
[----:B--2---:R-:W-:-:S02]  /*45ff0*/  IADD3 R172, P1, R172, UR5, RZ ;  /* 0x00000005acac7c10 */ /* 0x004fc4000ff3e0ff */
[----:B---3--:R-:W-:-:S03]  /*46000*/  IADD3 R177, P2, R177, UR5, RZ ;  /* 0x00000005b1b17c10 */ /* 0x008fc6000ff5e0ff */
[----:B------:R-:W-:Y:S01]  /*46010*/  STL [R1+0xd48], R172 ;  /* 0x000d48ac01007387 */ /* 0x000fe20000100800 */
[----:B------:R-:W-:Y:S02]  /*46020*/  IADD3.X R191, R191, UR7, RZ, P2, !PT ;  /* 0x00000007bfbf7c10 */ /* 0x000fe400097fe4ff */
[----:B----4-:R-:W-:-:S04]  /*46030*/  IADD3.X R4, R4, UR7, RZ, P1, !PT ;  /* 0x0000000704047c10 */ /* 0x010fc80008ffe4ff */
[----:B------:R-:W-:Y:S01]  /*46040*/  MOV R5, R4 ;  /* 0x0000000400057202 */ /* 0x000fe20000000f00 */
[----:B------:R1:W-:Y:S04]  /*46050*/  STL [R1+0xd44], R4 ;  /* 0x000d440401007387 */ /* 0x0003e80000100800 */
[----:B------:R2:W-:Y:S04]  /*46060*/  STL [R1+0xd88], R177 ;  /* 0x000d88b101007387 */ /* 0x0005e80000100800 */
[----:B------:R-:W-:Y:S01]  /*46070*/  STL [R1+0xd84], R191 ;  /* 0x000d84bf01007387 */ /* 0x000fe20000100800 */
[----:B-1----:R-:W-:-:S03]  /*46080*/  IMAD.MOV.U32 R4, RZ, RZ, R172 ;  /* 0x000000ffff047224 */ /* 0x002fc600078e00ac */
[----:B------:R-:W3:Y:S04]  /*46090*/  LDL.LU R172, [R1+0xe48] ;  /* 0x000e480001ac7983 */ /* 0x000ee80000300800 */
[----:B------:R1:W-:Y:S04]  /*460a0*/  LDGSTS.E [R2+0x60380], desc[UR8][R4.64], P0 ;  /* 0x6038000004027fae */ /* 0x0003e80008121848 */
[----:B------:R-:W4:Y:S01]  /*460b0*/  LDL.LU R189, [R1+0xe88] ;  /* 0x000e880001bd7983 */ /* 0x000f220000300800 */
[----:B-1----:R-:W-:-:S03]  /*460c0*/  IMAD.MOV.U32 R4, RZ, RZ, R177 ;  /* 0x000000ffff047224 */ /* 0x002fc600078e00b1 */
[----:B--2---:R-:W2:Y:S04]  /*460d0*/  LDL.LU R177, [R1+0xe44] ;  /* 0x000e440001b17983 */ /* 0x004ea80000300800 */
[----:B------:R-:W2:Y:S01]  /*460e0*/  LDL.LU R190, [R1+0xe84] ;  /* 0x000e840001be7983 */ /* 0x000ea20000300800 */
[----:B------:R-:W-:Y:S01]  /*460f0*/  IADD3 R0, P1, R0, UR5, RZ ;  /* 0x0000000500007c10 */ /* 0x000fe2000ff3e0ff */
[----:B------:R-:W-:Y:S01]  /*46100*/  IMAD.MOV.U32 R5, RZ, RZ, R191 ;  /* 0x000000ffff057224 */ /* 0x000fe200078e00bf */
[----:B------:R-:W-:Y:S02]  /*46110*/  IADD3 R6, P2, R6, UR5, RZ ;  /* 0x0000000506067c10 */ /* 0x000fe4000ff5e0ff */
[----:B------:R-:W-:Y:S01]  /*46120*/  IADD3.X R7, R7, UR7, RZ, P1, !PT ;  /* 0x0000000707077c10 */ /* 0x000fe20008ffe4ff */
[----:B------:R1:W-:Y:S01]  /*46130*/  STL [R1+0xdc8], R0 ;  /* 0x000dc80001007387 */ /* 0x0003e20000100800 */
[----:B------:R-:W-:-:S03]  /*46140*/  IADD3.X R173, R173, UR7, RZ, P2, !PT ;  /* 0x00000007adad7c10 */ /* 0x000fc600097fe4ff */
[----:B------:R1:W-:Y:S04]  /*46150*/  LDGSTS.E [R2+0x60780], desc[UR8][R4.64], P0 ;  /* 0x6078000004027fae */ /* 0x0003e80008121848 */
[----:B------:R1:W-:Y:S04]  /*46160*/  STL [R1+0xdc4], R7 ;  /* 0x000dc40701007387 */ /* 0x0003e80000100800 */
[----:B------:R1:W-:Y:S02]  /*46170*/  STL [R1+0xe08], R6 ;  /* 0x000e080601007387 */ /* 0x0003e40000100800 */
[----:B-1----:R-:W-:Y:S01]  /*46180*/  MOV R4, R0 ;  /* 0x0000000000047202 */ /* 0x002fe20000000f00 */
[----:B------:R-:W-:Y:S01]  /*46190*/  IMAD.MOV.U32 R5, RZ, RZ, R7 ;  /* 0x000000ffff057224 */ /* 0x000fe200078e0007 */
[----:B------:R-:W2:Y:S04]  /*461a0*/  LDL.LU R0, [R1+0xec8] ;  /* 0x000ec80001007983 */ /* 0x000ea80000300800 */
[----:B------:R1:W-:Y:S04]  /*461b0*/  STL [R1+0xe04], R173 ;  /* 0x000e04ad01007387 */ /* 0x0003e80000100800 */
[----:B------:R1:W-:Y:S04]  /*461c0*/  LDGSTS.E [R2+0x60b80], desc[UR8][R4.64], P0 ;  /* 0x60b8000004027fae */ /* 0x0003e80008121848 */
[----:B------:R-:W2:Y:S01]  /*461d0*/  LDL.LU R7, [R1+0xf08] ;  /* 0x000f080001077983 */ /* 0x000ea20000300800 */
[----:B-1----:R-:W-:-:S02]  /*461e0*/  IMAD.MOV.U32 R4, RZ, RZ, R6 ;  /* 0x000000ffff047224 */ /* 0x002fc400078e0006 */
[----:B------:R-:W-:Y:S01]  /*461f0*/  IMAD.MOV.U32 R5, RZ, RZ, R173 ;  /* 0x000000ffff057224 */ /* 0x000fe200078e00ad */
[----:B------:R-:W2:Y:S04]  /*46200*/  LDL.LU R6, [R1+0xec4] ;  /* 0x000ec40001067983 */ /* 0x000ea80000300800 */
[----:B------:R-:W2:Y:S04]  /*46210*/  LDL.LU R173, [R1+0xf04] ;  /* 0x000f040001ad7983 */ /* 0x000ea80000300800 */
[----:B------:R1:W-:Y:S01]  /*46220*/  LDGSTS.E [R2+0x60f80], desc[UR8][R4.64], P0 ;  /* 0x60f8000004027fae */ /* 0x0003e20008121848 */
[----:B---3--:R-:W-:-:S04]  /*46230*/  IADD3 R172, P1, R172, UR5, RZ ;  /* 0x00000005acac7c10 */ /* 0x008fc8000ff3e0ff */
[----:B-1----:R-:W-:Y:S02]  /*46240*/  MOV R4, R172 ;  /* 0x000000ac00047202 */ /* 0x002fe40000000f00 */
[----:B----4-:R-:W-:Y:S01]  /*46250*/  IADD3 R189, P2, R189, UR5, RZ ;  /* 0x00000005bdbd7c10 */ /* 0x010fe2000ff5e0ff */
[----:B------:R1:W-:Y:S01]  /*46260*/  STL [R1+0xe48], R172 ;  /* 0x000e48ac01007387 */ /* 0x0003e20000100800 */
        /* <DEDUP_REMOVED lines=18> */
[----:B------:R-:W-:Y:S01]  /*46390*/  IADD3.X R173, R173, UR7, RZ, P2, !PT ;  /* 0x00000007adad7c10 */ /* 0x000fe200097fe4ff */
[----:B-1----:R-:W-:Y:S01]  /*463a0*/  IMAD.MOV.U32 R5, RZ, RZ, R6 ;  /* 0x000000ffff057224 */ /* 0x002fe200078e0006 */
[----:B------:R-:W-:Y:S01]  /*463b0*/  MOV R4, R0 ;  /* 0x0000000000047202 */ /* 0x000fe20000000f00 */
[----:B------:R1:W-:Y:S04]  /*463c0*/  STL [R1+0xec4], R6 ;  /* 0x000ec40601007387 */ /* 0x0003e80000100800 */
[----:B------:R1:W-:Y:S04]  /*463d0*/  STL [R1+0xf08], R7 ;  /* 0x000f080701007387 */ /* 0x0003e80000100800 */
[----:B------:R-:W3:Y:S04]  /*463e0*/  LDL.LU R0, [R1+0xfc8] ;  /* 0x000fc80001007983 */ /* 0x000ee80000300800 */
[----:B------:R1:W-:Y:S04]  /*463f0*/  LDGSTS.E [R2+0x61b80], desc[UR8][R4.64], P0 ;  /* 0x61b8000004027fae */ /* 0x0003e80008121848 */
[----:B------:R1:W-:Y:S04]  /*46400*/  STL [R1+0xf04], R173 ;  /* 0x000f04ad01007387 */ /* 0x0003e80000100800 */
[----:B-1----:R-:W3:Y:S01]  /*46410*/  LDL.LU R6, [R1+0x1008] ;  /* 0x0010080001067983 */ /* 0x002ee20000300800 */
[----:B------:R-:W-:-:S02]  /*46420*/  IMAD.MOV.U32 R4, RZ, RZ, R7 ;  /* 0x000000ffff047224 */ /* 0x000fc400078e0007 */
[----:B------:R-:W-:Y:S01]  /*46430*/  IMAD.MOV.U32 R5, RZ, RZ, R173 ;  /* 0x000000ffff057224 */ /* 0x000fe200078e00ad */
[----:B------:R-:W3:Y:S04]  /*46440*/  LDL.LU R7, [R1+0xfc4] ;  /* 0x000fc40001077983 */ /* 0x000ee80000300800 */
        /* <DEDUP_REMOVED lines=14> */
[----:B------:R-:W4:Y:S01]  /*46530*/  LDL.LU R172, [R1+0x1088] ;  /* 0x0010880001ac7983 */ /* 0x000f220000300800 */
[----:B--2---:R-:W-:-:S02]  /*46540*/  IMAD.MOV.U32 R5, RZ, RZ, R190 ;  /* 0x000000ffff057224 */ /* 0x004fc400078e00be */
[----:B------:R-:W-:Y:S01]  /*46550*/  IMAD.MOV.U32 R4, RZ, RZ, R177 ;  /* 0x000000ffff047224 */ /* 0x000fe200078e00b1 */
[----:B-1----:R-:W2:Y:S04]  /*46560*/  LDL.LU R190, [R1+0x1044] ;  /* 0x0010440001be7983 */ /* 0x002ea80000300800 */
[----:B------:R-:W2:Y:S01]  /*46570*/  LDL.LU R177, [R1+0x1084] ;  /* 0x0010840001b17983 */ /* 0x000ea20000300800 */
[----:B------:R-:W-:-:S03]  /*46580*/  IADD3 R0, P1, R0, UR5, RZ ;  /* 0x0000000500007c10 */ /* 0x000fc6000ff3e0ff */
[----:B------:R1:W-:Y:S01]  /*46590*/  LDGSTS.E [R2+0x62780], desc[UR8][R4.64], P0 ;  /* 0x6278000004027fae */ /* 0x0003e20008121848 */
[----:B------:R-:W-:-:S03]  /*465a0*/  IADD3 R6, P2, R6, UR5, RZ ;  /* 0x0000000506067c10 */ /* 0x000fc6000ff5e0ff */
[----:B------:R-:W-:Y:S01]  /*465b0*/  STL [R1+0xfc8], R0 ;  /* 0x000fc80001007387 */ /* 0x000fe20000100800 */
[----:B------:R-:W-:Y:S02]  /*465c0*/  IADD3.X R7, R7, UR7, RZ, P1, !PT ;  /* 0x0000000707077c10 */ /* 0x000fe40008ffe4ff */
[----:B-1----:R-:W-:Y:S02]  /*465d0*/  MOV R4, R0 ;  /* 0x0000000000047202 */ /* 0x002fe40000000f00 */
[----:B------:R-:W-:Y:S01]  /*465e0*/  IADD3.X R173, R173, UR7, RZ, P2, !PT ;  /* 0x00000007adad7c10 */ /* 0x000fe200097fe4ff */
[----:B------:R-:W-:Y:S01]  /*465f0*/  IMAD.MOV.U32 R5, RZ, RZ, R7 ;  /* 0x000000ffff057224 */ /* 0x000fe200078e0007 */
[----:B------:R1:W-:Y:S04]  /*46600*/  STL [R1+0xfc4], R7 ;  /* 0x000fc40701007387 */ /* 0x0003e80000100800 */
[----:B------:R-:W-:Y:S04]  /*46610*/  STL [R1+0x1008], R6 ;  /* 0x0010080601007387 */ /* 0x000fe80000100800 */
[----:B------:R1:W-:Y:S04]  /*46620*/  LDGSTS.E [R2+0x62b80], desc[UR8][R4.64], P0 ;  /* 0x62b8000004027fae */ /* 0x0003e80008121848 */
[----:B-1----:R-:W2:Y:S04]  /*46630*/  LDL.LU R7, [R1+0x10c8] ;  /* 0x0010c80001077983 */ /* 0x002ea80000300800 */
[----:B------:R1:W-:Y:S04]  /*46640*/  STL [R1+0x1004], R173 ;  /* 0x001004ad01007387 */ /* 0x0003e80000100800 */
[----:B------:R-:W2:Y:S01]  /*46650*/  LDL.LU R0, [R1+0x1108] ;  /* 0x0011080001007983 */ /* 0x000ea20000300800 */
[----:B------:R-:W-:-:S02]  /*46660*/  IMAD.MOV.U32 R5, RZ, RZ, R173 ;  /* 0x000000ffff057224 */ /* 0x000fc400078e00ad */
[----:B------:R-:W-:Y:S01]  /*46670*/  IMAD.MOV.U32 R4, RZ, RZ, R6 ;  /* 0x000000ffff047224 */ /* 0x000fe200078e0006 */
[----:B-1----:R-:W2:Y:S04]  /*46680*/  LDL.LU R173, [R1+0x10c4] ;  /* 0x0010c40001ad7983 */ /* 0x002ea80000300800 */
[----:B------:R-:W2:Y:S04]  /*46690*/  LDL.LU R6, [R1+0x1104] ;  /* 0x0011040001067983 */ /* 0x000ea80000300800 */
[----:B------:R1:W-:Y:S01]  /*466a0*/  LDGSTS.E [R2+0x62f80], desc[UR8][R4.64], P0 ;  /* 0x62f8000004027fae */ /* 0x0003e20008121848 */
[----:B---3--:R-:W-:-:S02]  /*466b0*/  IADD3 R189, P1, R189, UR5, RZ ;  /* 0x00000005bdbd7c10 */ /* 0x008fc4000ff3e0ff */
[----:B----4-:R-:W-:-:S03]  /*466c0*/  IADD3 R172, P2, R172, UR5, RZ ;  /* 0x00000005acac7c10 */ /* 0x010fc6000ff5e0ff */
[----:B------:R-:W-:Y:S01]  /*466d0*/  STL [R1+0x1048], R189 ;  /* 0x001048bd01007387 */ /* 0x000fe20000100800 */
[----:B--2---:R-:W-:Y:S02]  /*466e0*/  IADD3.X R190, R190, UR7, RZ, P1, !PT ;  /* 0x00000007bebe7c10 */ /* 0x004fe40008ffe4ff */
[----:B------:R-:W-:-:S03]  /*466f0*/  IADD3.X R177, R177, UR7, RZ, P2, !PT ;  /* 0x00000007b1b17c10 */ /* 0x000fc600097fe4ff */
[----:B------:R2:W-:Y:S01]  /*46700*/  STL [R1+0x1044], R190 ;  /* 0x001044be01007387 */ /* 0x0005e20000100800 */
[----:B-1----:R-:W-:Y:S01]  /*46710*/  MOV R4, R189 ;  /* 0x000000bd00047202 */ /* 0x002fe20000000f00 */
[----:B------:R-:W-:Y:S02]  /*46720*/  IMAD.MOV.U32 R5, RZ, RZ, R190 ;  /* 0x000000ffff057224 */ /* 0x000fe400078e00be */
[----:B------:R-:W-:Y:S04]  /*46730*/  STL [R1+0x1088], R172 ;  /* 0x001088ac01007387 */ /* 0x000fe80000100800 */
[----:B------:R1:W-:Y:S04]  /*46740*/  STL [R1+0x1084], R177 ;  /* 0x001084b101007387 */ /* 0x0003e80000100800 */
[----:B--2---:R-:W2:Y:S04]  /*46750*/  LDL.LU R190, [R1+0x1144] ;  /* 0x0011440001be7983 */ /* 0x004ea80000300800 */
[----:B------:R-:W3:Y:S04]  /*46760*/  LDL.LU R189, [R1+0x1148] ;  /* 0x0011480001bd7983 */ /* 0x000ee80000300800 */
[----:B------:R4:W-:Y:S02]  /*46770*/  LDGSTS.E [R2+0x63380], desc[UR8][R4.64], P0 ;  /* 0x6338000004027fae */ /* 0x0009e40008121848 */
[----:B----4-:R-:W-:-:S02]  /*46780*/  IMAD.MOV.U32 R5, RZ, RZ, R177 ;  /* 0x000000ffff057224 */ /* 0x010fc400078e00b1 */
[----:B------:R-:W-:Y:S01]  /*46790*/  IMAD.MOV.U32 R4, RZ, RZ, R172 ;  /* 0x000000ffff047224 */ /* 0x000fe200078e00ac */
[----:B-1----:R-:W4:Y:S04]  /*467a0*/  LDL.LU R177, [R1+0x1184] ;  /* 0x0011840001b17983 */ /* 0x002f280000300800 */
[----:B------:R-:W4:Y:S01]  /*467b0*/  LDL.LU R172, [R1+0x1188] ;  /* 0x0011880001ac7983 */ /* 0x000f220000300800 */
[----:B------:R-:W-:Y:S02]  /*467c0*/  IADD3 R7, P1, R7, UR5, RZ ;  /* 0x0000000507077c10 */ /* 0x000fe4000ff3e0ff */
[----:B------:R-:W-:Y:S01]  /*467d0*/  IADD3 R0, P2, R0, UR5, RZ ;  /* 0x0000000500007c10 */ /* 0x000fe2000ff5e0ff */
[----:B------:R1:W-:Y:S01]  /*467e0*/  LDGSTS.E [R2+0x63780], desc[UR8][R4.64], P0 ;  /* 0x6378000004027fae */ /* 0x0003e20008121848 */
[----:B------:R-:W-:-:S02]  /*467f0*/  IADD3.X R173, R173, UR7, RZ, P1, !PT ;  /* 0x00000007adad7c10 */ /* 0x000fc40008ffe4ff */
[----:B------:R-:W-:Y:S02]  /*46800*/  IADD3.X R6, R6, UR7, RZ, P2, !PT ;  /* 0x0000000706067c10 */ /* 0x000fe400097fe4ff */
[----:B-1----:R-:W-:Y:S01]  /*46810*/  MOV R4, R7 ;  /* 0x0000000700047202 */ /* 0x002fe20000000f00 */
[----:B------:R-:W-:Y:S01]  /*46820*/  IMAD.MOV.U32 R5, RZ, RZ, R173 ;  /* 0x000000ffff057224 */ /* 0x000fe200078e00ad */
[----:B------:R1:W-:Y:S04]  /*46830*/  STL [R1+0x10c8], R7 ;  /* 0x0010c80701007387 */ /* 0x0003e80000100800 */
[----:B------:R1:W-:Y:S04]  /*46840*/  LDGSTS.E [R2+0x63b80], desc[UR8][R4.64], P0 ;  /* 0x63b8000004027fae */ /* 0x0003e80008121848 */
[----:B------:R1:W-:Y:S04]  /*46850*/  STL [R1+0x10c4], R173 ;  /* 0x0010c4ad01007387 */ /* 0x0003e80000100800 */
[----:B------:R1:W-:Y:S02]  /*46860*/  STL [R1+0x1108], R0 ;  /* 0x0011080001007387 */ /* 0x0003e40000100800 */
[----:B-1----:R-:W-:-:S02]  /*46870*/  IMAD.MOV.U32 R4, RZ, RZ, R0 ;  /* 0x000000ffff047224 */ /* 0x002fc400078e0000 */
[----:B------:R-:W4:Y:S01]  /*46880*/  LDL.LU R191, [R1+0x11c8] ;  /* 0x0011c80001bf7983 */ /* 0x000f220000300800 */
[----:B------:R-:W-:-:S03]  /*46890*/  IMAD.MOV.U32 R5, RZ, RZ, R6 ;  /* 0x000000ffff057224 */ /* 0x000fc600078e0006 */
[----:B------:R1:W-:Y:S04]  /*468a0*/  STL [R1+0x1104], R6 ;  /* 0x0011040601007387 */ /* 0x0003e80000100800 */
[----:B------:R2:W-:Y:S04]  /*468b0*/  LDGSTS.E [R2+0x63f80], desc[UR8][R4.64], P0 ;  /* 0x63f8000004027fae */ /* 0x0005e80008121848 */
[----:B------:R-:W4:Y:S04]  /*468c0*/  LDL.LU R7, [R1+0x1208] ;  /* 0x0012080001077983 */ /* 0x000f280000300800 */
[----:B------:R-:W4:Y:S04]  /*468d0*/  LDL.LU R173, [R1+0x1204] ;  /* 0x0012040001ad7983 */ /* 0x000f280000300800 */
[----:B------:R-:W4:Y:S04]  /*468e0*/  LDL.LU R0, [R1+0x1248] ;  /* 0x0012480001007983 */ /* 0x000f280000300800 */
[----:B-1----:R-:W4:Y:S01]  /*468f0*/  LDL.LU R6, [R1+0x1288] ;  /* 0x0012880001067983 */ /* 0x002f220000300800 */
[----:B---3--:R-:W-:-:S04]  /*46900*/  IADD3 R189, P1, R189, UR5, RZ ;  /* 0x00000005bdbd7c10 */ /* 0x008fc8000ff3e0ff */
[----:B--2---:R-:W-:Y:S02]  /*46910*/  IADD3.X R190, R190, UR7, RZ, P1, !PT ;  /* 0x00000007bebe7c10 */ /* 0x004fe40008ffe4ff */
[----:B------:R-:W-:-:S03]  /*46920*/  MOV R4, R189 ;  /* 0x000000bd00047202 */ /* 0x000fc60000000f00 */
[----:B------:R-:W-:Y:S01]  /*46930*/  IMAD.MOV.U32 R5, RZ, RZ, R190 ;  /* 0x000000ffff057224 */ /* 0x000fe200078e00be */
[----:B------:R-:W-:Y:S04]  /*46940*/  STL [R1+0x1148], R189 ;  /* 0x001148bd01007387 */ /* 0x000fe80000100800 */
[----:B------:R1:W-:Y:S04]  /*46950*/  STL [R1+0x1144], R190 ;  /* 0x001144be01007387 */ /* 0x0003e80000100800 */
[----:B------:R2:W-:Y:S01]  /*46960*/  LDGSTS.E [R2+0x64380], desc[UR8][R4.64], P0 ;  /* 0x6438000004027fae */ /* 0x0005e20008121848 */
[----:B----4-:R-:W-:-:S04]  /*46970*/  IADD3 R172, P2, R172, UR5, RZ ;  /* 0x00000005acac7c10 */ /* 0x010fc8000ff5e0ff */
[----:B------:R-:W-:Y:S01]  /*46980*/  IADD3.X R177, R177, UR7, RZ, P2, !PT ;  /* 0x00000007b1b17c10 */ /* 0x000fe200097fe4ff */
[----:B------:R-:W-:Y:S01]  /*46990*/  STL [R1+0x1188], R172 ;  /* 0x001188ac01007387 */ /* 0x000fe20000100800 */
[----:B--2---:R-:W-:-:S03]  /*469a0*/  IMAD.MOV.U32 R4, RZ, RZ, R172 ;  /* 0x000000ffff047224 */ /* 0x004fc600078e00ac */
[----:B------:R-:W-:Y:S01]  /*469b0*/  IMAD.MOV.U32 R5, RZ, RZ, R177 ;  /* 0x000000ffff057224 */ /* 0x000fe200078e00b1 */
[----:B-1----:R-:W2:Y:S04]  /*469c0*/  LDL.LU R190, [R1+0x1244] ;  /* 0x0012440001be7983 */ /* 0x002ea80000300800 */
[----:B------:R1:W-:Y:S04]  /*469d0*/  STL [R1+0x1184], R177 ;  /* 0x001184b101007387 */ /* 0x0003e80000100800 */
[----:B------:R-:W3:Y:S04]  /*469e0*/  LDL.LU R189, [R1+0x1284] ;  /* 0x0012840001bd7983 */ /* 0x000ee80000300800 */
[----:B------:R4:W-:Y:S04]  /*469f0*/  LDGSTS.E [R2+0x64780], desc[UR8][R4.64], P0 ;  /* 0x6478000004027fae */ /* 0x0009e80008121848 */
[----:B-1----:R-:W2:Y:S04]  /*46a00*/  LDL.LU R177, [R1+0x181c] ;  /* 0x00181c0001b17983 */ /* 0x002ea80000300800 */
[----:B------:R-:W2:Y:S04]  /*46a10*/  LDL.LU R172, [R1+0x1818] ;  /* 0x0018180001ac7983 */ /* 0x000ea80000300800 */
[----:B------:R-:W2:Y:S01]  /*46a20*/  LDL.LU R5, [R1+0x11c4] ;  /* 0x0011c40001057983 */ /* 0x000ea20000300800 */
[----:B------:R-:W-:-:S04]  /*46a30*/  IADD3 R191, P1, R191, UR5, RZ ;  /* 0x00000005bfbf7c10 */ /* 0x000fc8000ff3e0ff */
[----:B----4-:R-:W-:Y:S01]  /*46a40*/  MOV R4, R191 ;  /* 0x000000bf00047202 */ /* 0x010fe20000000f00 */
[----:B------:R-:W-:Y:S01]  /*46a50*/  STL [R1+0x11c8], R191 ;  /* 0x0011c8bf01007387 */ /* 0x000fe20000100800 */
[----:B------:R-:W-:-:S04]  /*46a60*/  IADD3 R7, P2, R7, UR5, RZ ;  /* 0x0000000507077c10 */ /* 0x000fc8000ff5e0ff */
[----:B------:R-:W-:Y:S02]  /*46a70*/  IADD3.X R173, R173, UR7, RZ, P2, !PT ;  /* 0x00000007adad7c10 */ /* 0x000fe400097fe4ff */
[----:B------:R-:W-:-:S04]  /*46a80*/  IADD3 R6, P2, R6, UR5, RZ ;  /* 0x0000000506067c10 */ /* 0x000fc8000ff5e0ff */
[----:B---3--:R-:W-:Y:S02]  /*46a90*/  IADD3.X R189, R189, UR7, RZ, P2, !PT ;  /* 0x00000007bdbd7c10 */ /* 0x008fe400097fe4ff */
[----:B--2---:R-:W-:Y:S02]  /*46aa0*/  IADD3.X R5, R5, UR7, RZ, P1, !PT ;  /* 0x0000000705057c10 */ /* 0x004fe40008ffe4ff */
[----:B------:R-:W-:-:S03]  /*46ab0*/  IADD3 R0, P1, R0, UR5, RZ ;  /* 0x0000000500007c10 */ /* 0x000fc6000ff3e0ff */
[----:B------:R1:W-:Y:S01]  /*46ac0*/  STL [R1+0x11c4], R5 ;  /* 0x0011c40501007387 */ /* 0x0003e20000100800 */
[----:B------:R-:W-:-:S03]  /*46ad0*/  IADD3.X R190, R190, UR7, RZ, P1, !PT ;  /* 0x00000007bebe7c10 */ /* 0x000fc60008ffe4ff */
[----:B------:R2:W-:Y:S04]  /*46ae0*/  LDGSTS.E [R2+0x64b80], desc[UR8][R4.64], P0 ;  /* 0x64b8000004027fae */ /* 0x0005e80008121848 */
[----:B------:R-:W-:Y:S01]  /*46af0*/  STL [R1+0x1208], R7 ;  /* 0x0012080701007387 */ /* 0x000fe20000100800 */
[----:B--2---:R-:W-:Y:S02]  /*46b00*/  IMAD.MOV.U32 R4, RZ, RZ, R7 ;  /* 0x000000ffff047224 */ /* 0x004fe400078e0007 */
[----:B-1----:R-:W-:Y:S01]  /*46b10*/  IMAD.MOV.U32 R5, RZ, RZ, R173 ;  /* 0x000000ffff057224 */ /* 0x002fe200078e00ad */
[----:B------:R1:W-:Y:S04]  /*46b20*/  STL [R1+0x1204], R173 ;  /* 0x001204ad01007387 */ /* 0x0003e80000100800 */
[----:B------:R2:W-:Y:S04]  /*46b30*/  LDGSTS.E [R2+0x64f80], desc[UR8][R4.64], P0 ;  /* 0x64f8000004027fae */ /* 0x0005e80008121848 */
[----:B-1----:R-:W3:Y:S04]  /*46b40*/  LDL.LU R173, [R1+0x1304] ;  /* 0x0013040001ad7983 */ /* 0x002ee80000300800 */
[----:B------:R-:W4:Y:S01]  /*46b50*/  LDL.LU R7, [R1+0x1308] ;  /* 0x0013080001077983 */ /* 0x000f220000300800 */
[----:B--2---:R-:W-:Y:S01]  /*46b60*/  IMAD.MOV.U32 R4, RZ, RZ, R0 ;  /* 0x000000ffff047224 */ /* 0x004fe200078e0000 */
[----:B------:R-:W-:-:S02]  /*46b70*/  MOV R5, R190 ;  /* 0x000000be00057202 */ /* 0x000fc40000000f00 */
[----:B------:R1:W-:Y:S04]  /*46b80*/  STL [R1+0x1248], R0 ;  /* 0x0012480001007387 */ /* 0x0003e80000100800 */
[----:B------:R-:W-:Y:S04]  /*46b90*/  STL [R1+0x1244], R190 ;  /* 0x001244be01007387 */ /* 0x000fe80000100800 */
[----:B------:R2:W-:Y:S04]  /*46ba0*/  STL [R1+0x1288], R6 ;  /* 0x0012880601007387 */ /* 0x0005e80000100800 */
[----:B------:R2:W-:Y:S04]  /*46bb0*/  LDGSTS.E [R2+0x65380], desc[UR8][R4.64], P0 ;  /* 0x6538000004027fae */ /* 0x0005e80008121848 */
[----:B-1----:R-:W3:Y:S04]  /*46bc0*/  LDL.LU R0, [R1+0x1388] ;  /* 0x0013880001007983 */ /* 0x002ee80000300800 */
[----:B------:R1:W-:Y:S01]  /*46bd0*/  STL [R1+0x1284], R189 ;  /* 0x001284bd01007387 */ /* 0x0003e20000100800 */
[----:B--2---:R-:W-:-:S02]  /*46be0*/  IMAD.MOV.U32 R4, RZ, RZ, R6 ;  /* 0x000000ffff047224 */ /* 0x004fc400078e0006 */
[----:B------:R-:W-:Y:S01]  /*46bf0*/  IMAD.MOV.U32 R5, RZ, RZ, R189 ;  /* 0x000000ffff057224 */ /* 0x000fe200078e00bd */
[----:B------:R-:W2:Y:S04]  /*46c00*/  LDL.LU R6, [R1+0x1384] ;  /* 0x0013840001067983 */ /* 0x000ea80000300800 */
[----:B------:R-:W2:Y:S04]  /*46c10*/  LDL.LU R191, [R1+0x13c8] ;  /* 0x0013c80001bf7983 */ /* 0x000ea80000300800 */
[----:B------:R-:W2:Y:S04]  /*46c20*/  LDL.LU R190, [R1+0x1404] ;  /* 0x0014040001be7983 */ /* 0x000ea80000300800 */
[----:B-1----:R-:W2:Y:S04]  /*46c30*/  LDL.LU R189, [R1+0x1408] ;  /* 0x0014080001bd7983 */ /* 0x002ea80000300800 */
[----:B------:R1:W-:Y:S04]  /*46c40*/  LDGSTS.E [R2+0x65780], desc[UR8][R4.64], P0 ;  /* 0x6578000004027fae */ /* 0x0003e80008121848 */
[----:B------:R-:W2:Y:S04]  /*46c50*/  LDL.LU R4, [R1+0x12c4] ;  /* 0x0012c40001047983 */ /* 0x000ea80000300800 */
[----:B------:R-:W1:Y:S01]  /*46c60*/  LDL.LU R5, [R1+0x12c8] ;  /* 0x0012c80001057983 */ /* 0x000e620000300800 */
[----:B----4-:R-:W-:-:S04]  /*46c70*/  IADD3 R7, P2, R7, UR5, RZ ;  /* 0x0000000507077c10 */ /* 0x010fc8000ff5e0ff */
[----:B---3--:R-:W-:Y:S02]  /*46c80*/  IADD3.X R173, R173, UR7, RZ, P2, !PT ;  /* 0x00000007adad7c10 */ /* 0x008fe400097fe4ff */
[----:B-1----:R-:W-:-:S04]  /*46c90*/  IADD3 R5, P1, R5, UR5, RZ ;  /* 0x0000000505057c10 */ /* 0x002fc8000ff3e0ff */
[----:B--2---:R-:W-:Y:S01]  /*46ca0*/  IADD3.X R4, R4, UR7, RZ, P1, !PT ;  /* 0x0000000704047c10 */ /* 0x004fe20008ffe4ff */
[----:B------:R1:W-:Y:S04]  /*46cb0*/  STL [R1+0x12c8], R5 ;  /* 0x0012c80501007387 */ /* 0x0003e80000100800 */
[----:B------:R2:W-:Y:S01]  /*46cc0*/  STL [R1+0x12c4], R4 ;  /* 0x0012c40401007387 */ /* 0x0005e20000100800 */
[----:B-1----:R-:W-:-:S04]  /*46cd0*/  LOP3.LUT R5, R5, R4, RZ, 0x3c, !PT ;  /* 0x0000000405057212 */ /* 0x002fc800078e3cff */
[----:B--2---:R-:W-:-:S04]  /*46ce0*/  LOP3.LUT R4, R5, R4, RZ, 0x3c, !PT ;  /* 0x0000000405047212 */ /* 0x004fc800078e3cff */
[----:B------:R-:W-:Y:S01]  /*46cf0*/  LOP3.LUT R5, R5, R4, RZ, 0x3c, !PT ;  /* 0x0000000405057212 */ /* 0x000fe200078e3cff */
[----:B------:R-:W-:Y:S04]  /*46d00*/  STL [R1+0x1308], R7 ;  /* 0x0013080701007387 */ /* 0x000fe80000100800 */
[----:B------:R1:W-:Y:S04]  /*46d10*/  LDGSTS.E [R2+0x65b80], desc[UR8][R4.64], P0 ;  /* 0x65b8000004027fae */ /* 0x0003e80008121848 */
[----:B------:R2:W-:Y:S01]  /*46d20*/  STL [R1+0x1304], R173 ;  /* 0x001304ad01007387 */ /* 0x0005e20000100800 */
[----:B-1----:R-:W-:Y:S01]  /*46d30*/  IMAD.MOV.U32 R4, RZ, RZ, R7 ;  /* 0x000000ffff047224 */ /* 0x002fe200078e0007 */
[----:B------:R-:W-:-:S02]  /*46d40*/  MOV R5, R173 ;  /* 0x000000ad00057202 */ /* 0x000fc40000000f00 */
[----:B--2---:R-:W2:Y:S04]  /*46d50*/  LDL.LU R173, [R1+0x1814] ;  /* 0x0018140001ad7983 */ /* 0x004ea80000300800 */
[----:B------:R-:W5:Y:S04]  /*46d60*/  LDL.LU R7, [R1+0x1810] ;  /* 0x0018100001077983 */ /* 0x000f680000300800 */
[----:B------:R1:W-:Y:S04]  /*46d70*/  LDGSTS.E [R2+0x65f80], desc[UR8][R4.64], P0 ;  /* 0x65f8000004027fae */ /* 0x0003e80008121848 */
[----:B------:R-:W3:Y:S04]  /*46d80*/  LDL.LU R4, [R1+0x1344] ;  /* 0x0013440001047983 */ /* 0x000ee80000300800 */
[----:B------:R-:W1:Y:S01]  /*46d90*/  LDL.LU R5, [R1+0x1348] ;  /* 0x0013480001057983 */ /* 0x000e620000300800 */
[----:B------:R-:W-:-:S04]  /*46da0*/  IADD3 R0, P2, R0, UR5, RZ ;  /* 0x0000000500007c10 */ /* 0x000fc8000ff5e0ff */
[----:B------:R-:W-:Y:S02]  /*46db0*/  IADD3.X R6, R6, UR7, RZ, P2, !PT ;  /* 0x0000000706067c10 */ /* 0x000fe400097fe4ff */
[----:B-1----:R-:W-:-:S04]  /*46dc0*/  IADD3 R5, P1, R5, UR5, RZ ;  /* 0x0000000505057c10 */ /* 0x002fc8000ff3e0ff */
[----:B---3--:R-:W-:Y:S01]  /*46dd0*/  IADD3.X R4, R4, UR7, RZ, P1, !PT ;  /* 0x0000000704047c10 */ /* 0x008fe20008ffe4ff */
[----:B------:R1:W-:Y:S04]  /*46de0*/  STL [R1+0x1348], R5 ;  /* 0x0013480501007387 */ /* 0x0003e80000100800 */
[----:B------:R3:W-:Y:S01]  /*46df0*/  STL [R1+0x1344], R4 ;  /* 0x0013440401007387 */ /* 0x0007e20000100800 */
[----:B-1----:R-:W-:-:S04]  /*46e00*/  LOP3.LUT R5, R5, R4, RZ, 0x3c, !PT ;  /* 0x0000000405057212 */ /* 0x002fc800078e3cff */
[----:B---3--:R-:W-:-:S04]  /*46e10*/  LOP3.LUT R4, R5, R4, RZ, 0x3c, !PT ;  /* 0x0000000405047212 */ /* 0x008fc800078e3cff */
[----:B------:R-:W-:Y:S01]  /*46e20*/  LOP3.LUT R5, R5, R4, RZ, 0x3c, !PT ;  /* 0x0000000405057212 */ /* 0x000fe200078e3cff */
[----:B------:R-:W-:Y:S04]  /*46e30*/  STL [R1+0x1388], R0 ;  /* 0x0013880001007387 */ /* 0x000fe80000100800 */
[----:B------:R1:W-:Y:S04]  /*46e40*/  LDGSTS.E [R2+0x66380], desc[UR8][R4.64], P0 ;  /* 0x6638000004027fae */ /* 0x0003e80008121848 */
[----:B------:R3:W-:Y:S01]  /*46e50*/  STL [R1+0x1384], R6 ;  /* 0x0013840601007387 */ /* 0x0007e20000100800 */
[----:B-1----:R-:W-:-:S02]  /*46e60*/  IMAD.MOV.U32 R4, RZ, RZ, R0 ;  /* 0x000000ffff047224 */ /* 0x002fc400078e0000 */
[----:B------:R-:W-:Y:S02]  /*46e70*/  IMAD.MOV.U32 R5, RZ, RZ, R6 ;  /* 0x000000ffff057224 */ /* 0x000fe400078e0006 */
[----:B---3--:R-:W5:Y:S04]  /*46e80*/  LDL.LU R6, [R1+0x180c] ;  /* 0x00180c0001067983 */ /* 0x008f680000300800 */
[----:B------:R-:W5:Y:S04]  /*46e90*/  LDL.LU R0, [R1+0x1808] ;  /* 0x0018080001007983 */ /* 0x000f680000300800 */
[----:B------:R1:W-:Y:S04]  /*46ea0*/  LDGSTS.E [R2+0x66780], desc[UR8][R4.64], P0 ;  /* 0x6678000004027fae */ /* 0x0003e80008121848 */
[----:B------:R-:W3:Y:S01]  /*46eb0*/  LDL.LU R5, [R1+0x13c4] ;  /* 0x0013c40001057983 */ /* 0x000ee20000300800 */
[----:B------:R-:W-:-:S02]  /*46ec0*/  IADD3 R191, P1, R191, UR5, RZ ;  /* 0x00000005bfbf7c10 */ /* 0x000fc4000ff3e0ff */
[----:B------:R-:W-:-:S03]  /*46ed0*/  IADD3 R189, P2, R189, UR5, RZ ;  /* 0x00000005bdbd7c10 */ /* 0x000fc6000ff5e0ff */
[----:B-1----:R-:W-:Y:S01]  /*46ee0*/  IMAD.MOV.U32 R4, RZ, RZ, R191 ;  /* 0x000000ffff047224 */ /* 0x002fe200078e00bf */
[----:B------:R-:W-:Y:S01]  /*46ef0*/  IADD3.X R190, R190, UR7, RZ, P2, !PT ;  /* 0x00000007bebe7c10 */ /* 0x000fe200097fe4ff */
[----:B------:R-:W-:Y:S01]  /*46f00*/  STL [R1+0x13c8], R191 ;  /* 0x0013c8bf01007387 */ /* 0x000fe20000100800 */
[----:B------:R-:W-:-:S04]  /*46f10*/  UIADD3 UR11, UR11, 0x1, URZ ;  /* 0x000000010b0b7890 */ /* 0x000fc8000fffe03f */
[----:B------:R-:W-:Y:S01]  /*46f20*/  UISETP.NE.U32.AND UP0, UPT, UR11, UR18, UPT ;  /* 0x000000120b00728c */ /* 0x000fe2000bf05070 */
[----:B---3--:R-:W-:-:S05]  /*46f30*/  IADD3.X R5, R5, UR7, RZ, P1, !PT ;  /* 0x0000000705057c10 */ /* 0x008fca0008ffe4ff */
[----:B------:R1:W-:Y:S04]  /*46f40*/  STL [R1+0x13c4], R5 ;  /* 0x0013c40501007387 */ /* 0x0003e80000100800 */
[----:B------:R3:W-:Y:S02]  /*46f50*/  LDGSTS.E [R2+0x66b80], desc[UR8][R4.64], P0 ;  /* 0x66b8000004027fae */ /* 0x0007e40008121848 */
[----:B---3--:R-:W-:Y:S01]  /*46f60*/  MOV R4, R189 ;  /* 0x000000bd00047202 */ /* 0x008fe20000000f00 */
[----:B-1----:R-:W-:-:S05]  /*46f70*/  IMAD.MOV.U32 R5, RZ, RZ, R190 ;  /* 0x000000ffff057224 */ /* 0x002fca00078e00be */
[----:B------:R1:W-:Y:S02]  /*46f80*/  LDGSTS.E [R2+0x66f80], desc[UR8][R4.64], P0 ;  /* 0x66f8000004027fae */ /* 0x0003e40008121848 */
[----:B-1----:R-:W-:-:S04]  /*46f90*/  IADD3 R4, P1, R184, UR5, RZ ;  /* 0x00000005b8047c10 */ /* 0x002fc8000ff3e0ff */
[----:B------:R-:W-:Y:S02]  /*46fa0*/  IADD3.X R184, R185, UR7, RZ, P1, !PT ;  /* 0x00000007b9b87c10 */ /* 0x000fe40008ffe4ff */
[----:B------:R-:W-:Y:S01]  /*46fb0*/  IADD3 R5, P1, R180, UR5, RZ ;  /* 0x00000005b4057c10 */ /* 0x000fe2000ff3e0ff */
[----:B------:R1:W-:Y:S03]  /*46fc0*/  STL [R1+0x1408], R189 ;  /* 0x001408bd01007387 */ /* 0x0003e60000100800 */
[----:B------:R-:W-:Y:S01]  /*46fd0*/  IADD3.X R180, R181, UR7, RZ, P1, !PT ;  /* 0x00000007b5b47c10 */ /* 0x000fe20008ffe4ff */
[----:B------:R3:W-:Y:S01]  /*46fe0*/  STL [R1+0x1404], R190 ;  /* 0x001404be01007387 */ /* 0x0007e20000100800 */
[----:B-1----:R-:W-:-:S04]  /*46ff0*/  IADD3 R189, P1, R176, UR5, RZ ;  /* 0x00000005b0bd7c10 */ /* 0x002fc8000ff3e0ff */
[----:B------:R-:W-:Y:S02]  /*47000*/  IADD3.X R176, R177, UR7, RZ, P1, !PT ;  /* 0x00000007b1b07c10 */ /* 0x000fe40008ffe4ff */
[----:B---3--:R-:W-:Y:S01]  /*47010*/  IADD3 R190, P1, R172, UR5, RZ ;  /* 0x00000005acbe7c10 */ /* 0x008fe2000ff3e0ff */
[----:B------:R-:W-:Y:S01]  /*47020*/  IMAD.MOV.U32 R185, RZ, RZ, R184 ;  /* 0x000000ffffb97224 */ /* 0x000fe200078e00b8 */
[----:B------:R-:W-:Y:S02]  /*47030*/  MOV R181, R180 ;  /* 0x000000b400b57202 */ /* 0x000fe40000000f00 */
[----:B--2---:R-:W-:Y:S01]  /*47040*/  IADD3.X R172, R173, UR7, RZ, P1, !PT ;  /* 0x00000007adac7c10 */ /* 0x004fe20008ffe4ff */
[----:B------:R-:W-:Y:S02]  /*47050*/  IMAD.MOV.U32 R184, RZ, RZ, R4 ;  /* 0x000000ffffb87224 */ /* 0x000fe400078e0004 */
[----:B------:R-:W-:Y:S01]  /*47060*/  IMAD.MOV.U32 R180, RZ, RZ, R5 ;  /* 0x000000ffffb47224 */ /* 0x000fe200078e0005 */
[----:B------:R-:W-:Y:S01]  /*47070*/  MOV R173, R172 ;  /* 0x000000ac00ad7202 */ /* 0x000fe20000000f00 */
[----:B------:R-:W-:Y:S01]  /*47080*/  IMAD.MOV.U32 R177, RZ, RZ, R176 ;  /* 0x000000ffffb17224 */ /* 0x000fe200078e00b0 */
[----:B------:R1:W-:Y:S01]  /*47090*/  LDGSTS.E [R2+0x67380], desc[UR8][R184.64], P0 ;  /* 0x67380000b8027fae */ /* 0x0003e20008121848 */
[----:B------:R-:W-:-:S02]  /*470a0*/  IMAD.MOV.U32 R176, RZ, RZ, R189 ;  /* 0x000000ffffb07224 */ /* 0x000fc400078e00bd */
[----:B------:R-:W-:Y:S01]  /*470b0*/  IMAD.MOV.U32 R172, RZ, RZ, R190 ;  /* 0x000000ffffac7224 */ /* 0x000fe200078e00be */
[----:B------:R1:W-:Y:S04]  /*470c0*/  LDGSTS.E [R2+0x67780], desc[UR8][R180.64], P0 ;  /* 0x67780000b4027fae */ /* 0x0003e80008121848 */
[----:B------:R1:W-:Y:S04]  /*470d0*/  LDGSTS.E [R2+0x67b80], desc[UR8][R176.64], P0 ;  /* 0x67b80000b0027fae */ /* 0x0003e80008121848 */
[----:B------:R1:W-:Y:S01]  /*470e0*/  LDGSTS.E [R2+0x67f80], desc[UR8][R172.64], P0 ;  /* 0x67f80000ac027fae */ /* 0x0003e20008121848 */
[----:B------:R-:W-:-:S03]  /*470f0*/  PLOP3.LUT P0, PT, PT, PT, UP0, 0x80, 0x0 ;  /* 0x000000000000781c */ /* 0x000fc60003f0f008 */
[----:B------:R-:W0:Y:S10]  /*47100*/  LDGDEPBAR ;  /* 0x00000000000079af */ /* 0x000e340000000000 */
[----:B-1----:R-:W-:Y:S05]  /*47110*/  @P0 BRA `(.L_x_1) ;  /* 0xfffffe8400f40947 */ /* 0x002fea000383ffff */
.L_x_0:
[----:B------:R-:W2:Y:S01]  /*47120*/  LDL.LU R12, [R1+0x400] ;  /* 0x00040000010c7983 */ /* 0x000ea20000300800 */
[----:B------:R-:W-:-:S04]  /*47130*/  DEPBAR.LE SB0, 0x0 ;  /* 0x000080000000791a */ /* 0x000fc80000000000 */
[----:B------:R-:W2:Y:S01]  /*47140*/  LDL.LU R13, [R1+0x408] ;  /* 0x00040800010d7983 */ /* 0x000ea20000300800 */
[----:B------:R-:W-:Y:S01]  /*47150*/  ULDC UR4, c[0x0][0x22c] ;  /* 0x00008b0000047ab9 */ /* 0x000fe20000000800 */
[----:B------:R-:W-:Y:S01]  /*47160*/  ULDC UR5, c[0x0][0x22c] ;  /* 0x00008b0000057ab9 */ /* 0x000fe20000000800 */
[----:B------:R-:W-:Y:S01]  /*47170*/  ULDC.64 UR30, c[0x0][0x228] ;  /* 0x00008a00001e7ab9 */ /* 0x000fe20000000a00 */
[----:B------:R-:W2:Y:S01]  /*47180*/  LDL.LU R14, [R1+0x200] ;  /* 0x00020000010e7983 */ /* 0x000ea20000300800 */
[----:B------:R-:W-:Y:S01]  /*47190*/  ULDC UR28, c[0x0][0x248] ;  /* 0x00009200001c7ab9 */ /* 0x000fe20000000800 */
[----:B------:R-:W-:Y:S01]  /*471a0*/  ULDC.64 UR12, c[0x0][0x228] ;  /* 0x00008a00000c7ab9 */ /* 0x000fe20000000a00 */
[----:B------:R-:W-:Y:S01]  /*471b0*/  ULDC UR6, c[0x0][0x22c] ;  /* 0x00008b0000067ab9 */ /* 0x000fe20000000800 */
[----:B------:R-:W2:Y:S01]  /*471c0*/  LDL.LU R15, [R1+0x208] ;  /* 0x00020800010f7983 */ /* 0x000ea20000300800 */
[----:B------:R-:W-:Y:S01]  /*471d0*/  ULDC.64 UR10, c[0x0][0x228] ;  /* 0x00008a00000a7ab9 */ /* 0x000fe20000000a00 */
[----:B------:R-:W-:Y:S01]  /*471e0*/  ULDC.64 UR20, c[0x0][0x228] ;  /* 0x00008a0000147ab9 */ /* 0x000fe20000000a00 */
[----:B------:R-:W-:Y:S01]  /*471f0*/  ULDC.64 UR18, c[0x0][0x228] ;  /* 0x00008a0000127ab9 */ /* 0x000fe20000000a00 */
[----:B------:R-:W3:Y:S01]  /*47200*/  LDL.LU R190, [R1+0x18] ;  /* 0x0000180001be7983 */ /* 0x000ee20000300800 */
[----:B------:R-:W-:Y:S01]  /*47210*/  ULDC.64 UR16, c[0x0][0x228] ;  /* 0x00008a0000107ab9 */ /* 0x000fe20000000a00 */
[----:B------:R-:W-:Y:S01]  /*47220*/  ULDC.64 UR14, c[0x0][0x228] ;  /* 0x00008a00000e7ab9 */ /* 0x000fe20000000a00 */
[----:B------:R-:W-:Y:S01]  /*47230*/  ULDC.64 UR22, c[0x0][0x228] ;  /* 0x00008a0000167ab9 */ /* 0x000fe20000000a00 */
[----:B------:R-:W4:Y:S01]  /*47240*/  LDL.LU R189, [R1+0x414] ;  /* 0x0004140001bd7983 */ /* 0x000f220000300800 */
[----:B------:R-:W-:Y:S01]  /*47250*/  ULDC.64 UR26, c[0x0][0x228] ;  /* 0x00008a00001a7ab9 */ /* 0x000fe20000000a00 */
[----:B------:R-:W-:-:S02]  /*47260*/  ULDC.64 UR24, c[0x0][0x228] ;  /* 0x00008a0000187ab9 */ /* 0x000fc40000000a00 */
[----:B------:R-:W2:Y:S04]  /*47270*/  LDL.LU R17, [R1] ;  /* 0x0000000001117983 */ /* 0x000ea80000300800 */
[----:B------:R-:W3:Y:S04]  /*47280*/  LDL.LU R10, [R1+0x8] ;  /* 0x00000800010a7983 */ /* 0x000ee80000300800 */
[----:B------:R-:W4:Y:S04]  /*47290*/  LDL.LU R11, [R1+0x404] ;  /* 0x00040400010b7983 */ /* 0x000f280000300800 */
        /* <DEDUP_REMOVED lines=11> */
[----:B------:R-:W4:Y:S01]  /*47350*/  LDL.LU R176, [R1+0x1448] ;  /* 0x0014480001b07983 */ /* 0x000f220000300800 */
[----:B------:R-:W1:Y:S01]  /*47360*/  S2R R19, SR_TID.X ;  /* 0x0000000000137919 */ /* 0x000e620000002100 */
[----:B------:R-:W1:Y:S02]  /*47370*/  S2R R3, SR_TID.X ;  /* 0x0000000000037919 */ /* 0x000e640000002100 */
[----:B-1----:R-:W-:Y:S01]  /*47380*/  LOP3.LUT R3, R3, 0x60, RZ, 0xc0, !PT ;  /* 0x0000006003037812 */ /* 0x002fe200078ec0ff */
[----:B------:R-:W-:Y:S01]  /*47390*/  BAR.SYNC.DEFER_BLOCKING 0x0 ;  /* 0x0000000000007b1d */ /* 0x000fe20000010000 */
[----:B--2---:R-:W-:-:S02]  /*473a0*/  IMAD.MOV.U32 R16, RZ, RZ, R17 ;  /* 0x000000ffff107224 */ /* 0x004fc400078e0011 */
[----:B---3--:R-:W-:Y:S01]  /*473b0*/  IMAD.MOV.U32 R17, RZ, RZ, R10 ;  /* 0x000000ffff117224 */ /* 0x008fe200078e000a */
[----:B----4-:R-:W-:Y:S01]  /*473c0*/  MOV R177, R11 ;  /* 0x0000000b00b17202 */ /* 0x010fe20000000f00 */
[----:B------:R-:W-:Y:S02]  /*473d0*/  IMAD.MOV.U32 R18, RZ, RZ, R8 ;  /* 0x000000ffff127224 */ /* 0x000fe400078e0008 */
[----:B------:R-:W-:Y:S02]  /*473e0*/  IMAD.SHL.U32 R8, R19, 0x40, RZ ;  /* 0x0000004013087824 */ /* 0x000fe400078e00ff */
[----:B------:R-:W-:Y:S02]  /*473f0*/  IMAD.MOV.U32 R10, RZ, RZ, R9 ;  /* 0x000000ffff0a7224 */ /* 0x000fe400078e0009 */
[----:B------:R-:W-:Y:S01]  /*47400*/  IMAD.MOV.U32 R21, RZ, RZ, R177 ;  /* 0x000000ffff157224 */ /* 0x000fe200078e00b1 */
[----:B------:R-:W-:Y:S01]  /*47410*/  LOP3.LUT R8, R8, 0x400, RZ, 0xc0, !PT ;  /* 0x0000040008087812 */ /* 0x000fe200078ec0ff */
[----:B------:R-:W-:-:S02]  /*47420*/  IMAD.MOV.U32 R178, RZ, RZ, R18 ;  /* 0x000000ffffb27224 */ /* 0x000fc400078e0012 */
[----:B------:R-:W-:Y:S01]  /*47430*/  IMAD.MOV.U32 R18, RZ, RZ, R24 ;  /* 0x000000ffff127224 */ /* 0x000fe200078e0018 */
[----:B------:R-:W-:Y:S01]  /*47440*/  MOV R9, R175 ;  /* 0x000000af00097202 */ /* 0x000fe20000000f00 */
[----:B------:R-:W-:Y:S02]  /*47450*/  IMAD.MOV.U32 R11, RZ, RZ, R174 ;  /* 0x000000ffff0b7224 */ /* 0x000fe400078e00ae */
[----:B------:R-:W-:Y:S02]  /*47460*/  IMAD.MOV.U32 R174, RZ, RZ, R172 ;  /* 0x000000ffffae7224 */ /* 0x000fe400078e00ac */
[----:B------:R-:W-:Y:S01]  /*47470*/  IMAD.MOV.U32 R177, RZ, RZ, R9 ;  /* 0x000000ffffb17224 */ /* 0x000fe200078e0009 */
[----:B-----5:R-:W-:Y:S01]  /*47480*/  IADD3 R9, R0, 0x5, RZ ;  /* 0x0000000500097810 */ /* 0x020fe20007ffe0ff */
[----:B------:R-:W-:Y:S02]  /*47490*/  IMAD.MOV.U32 R175, RZ, RZ, R173 ;  /* 0x000000ffffaf7224 */ /* 0x000fe400078e00ad */
[----:B------:R-:W-:-:S02]  /*474a0*/  IMAD.MOV.U32 R172, RZ, RZ, R5 ;  /* 0x000000ffffac7224 */ /* 0x000fc400078e0005 */
[----:B------:R-:W1:Y:S01]  /*474b0*/  LDC R5, c[0x0][0x244] ;  /* 0x00009100ff057b82 */ /* 0x000e620000000800 */
[----:B------:R-:W-:Y:S01]  /*474c0*/  MOV R173, R4 ;  /* 0x0000000400ad7202 */ /* 0x000fe20000000f00 */
[----:B------:R-:W-:Y:S02]  /*474d0*/  IMAD.MOV.U32 R4, RZ, RZ, R2 ;  /* 0x000000ffff047224 */ /* 0x000fe400078e0002 */
[C---:B------:R-:W-:Y:S01]  /*474e0*/  IMAD.SHL.U32 R2, R19.reuse, 0x10, RZ ;  /* 0x0000001013027824 */ /* 0x040fe200078e00ff */
[----:B------:R-:W-:Y:S02]  /*474f0*/  LOP3.LUT R19, R19, 0x7f, RZ, 0xc0, !PT ;  /* 0x0000007f13137812 */ /* 0x000fe400078ec0ff */
[----:B------:R-:W-:Y:S01]  /*47500*/  ISETP.GE.AND P5, PT, R0, R179, PT ;  /* 0x000000b30000720c */ /* 0x000fe20003fa6270 */
[----:B------:R-:W-:Y:S01]  /*47510*/  IMAD.MOV.U32 R179, RZ, RZ, R10 ;  /* 0x000000ffffb37224 */ /* 0x000fe200078e000a */
[----:B------:R-:W-:Y:S01]  /*47520*/  LOP3.LUT R2, R2, 0xf0, RZ, 0xc0, !PT ;  /* 0x000000f002027812 */ /* 0x000fe200078ec0ff */
[----:B------:R-:W-:Y:S01]  /*47530*/  VIADD R10, R0, 0x4 ;  /* 0x00000004000a7836 */ /* 0x000fe20000000000 */
[----:B------:R-:W-:Y:S01]  /*47540*/  LEA R252, R19, UR61, 0x4 ;  /* 0x0000003d13fc7c11 */ /* 0x000fe2000f8e20ff */
[----:B------:R-:W-:Y:S01]  /*47550*/  IMAD.MOV.U32 R19, RZ, RZ, R26 ;  /* 0x000000ffff137224 */ /* 0x000fe200078e001a */
[----:B------:R-:W-:-:S02]  /*47560*/  IADD3 R8, R8, UR61, R2 ;  /* 0x0000003d08087c10 */ /* 0x000fc4000fffe002 */
[----:B------:R-:W-:Y:S02]  /*47570*/  ISETP.GE.AND P0, PT, R6, R176, PT ;  /* 0x000000b00600720c */ /* 0x000fe40003f06270 */
[----:B------:R-:W-:Y:S01]  /*47580*/  MOV R176, R11 ;  /* 0x0000000b00b07202 */ /* 0x000fe20000000f00 */
[----:B------:R-:W-:Y:S01]  /*47590*/  IMAD R8, R3, 0x8, R8 ;  /* 0x0000000803087824 */ /* 0x000fe200078e0208 */
[----:B------:R-:W-:Y:S01]  /*475a0*/  IADD3 R2, R0, 0x1, RZ ;  /* 0x0000000100027810 */ /* 0x000fe20007ffe0ff */
[----:B------:R-:W-:Y:S02]  /*475b0*/  IMAD.MOV.U32 R11, RZ, RZ, R174 ;  /* 0x000000ffff0b7224 */ /* 0x000fe400078e00ae */
[----:B------:R-:W-:Y:S01]  /*475c0*/  IMAD.MOV.U32 R174, RZ, RZ, R175 ;  /* 0x000000ffffae7224 */ /* 0x000fe200078e00af */
[----:B------:R2:W-:Y:S01]  /*475d0*/  STSM.16.M88.4 [R8], R12 ;  /* 0x0000000c08007844 */ /* 0x0005e20000000200 */
[----:B------:R-:W-:Y:S01]  /*475e0*/  MOV R175, R172 ;  /* 0x000000ac00af7202 */ /* 0x000fe20000000f00 */
[----:B------:R-:W-:Y:S01]  /*475f0*/  IMAD.MOV.U32 R172, RZ, RZ, R173 ;  /* 0x000000ffffac7224 */ /* 0x000fe200078e00ad */
[----:B------:R-:W-:Y:S01]  /*47600*/  ISETP.GE.AND P6, PT, R2, UR4, PT ;  /* 0x0000000402007c0c */ /* 0x000fe2000bfc6270 */
[----:B------:R-:W-:Y:S01]  /*47610*/  IMAD.MOV.U32 R173, RZ, RZ, R4 ;  /* 0x000000ffffad7224 */ /* 0x000fe200078e0004 */
[----:B------:R-:W-:Y:S01]  /*47620*/  IADD3 R4, R0, 0x2, RZ ;  /* 0x0000000200047810 */ /* 0x000fe20007ffe0ff */
[----:B-1----:R-:W-:Y:S01]  /*47630*/  IMAD R3, R6, R5, RZ ;  /* 0x0000000506037224 */ /* 0x002fe200078e02ff */
[----:B------:R-:W-:Y:S01]  /*47640*/  ULDC UR4, c[0x0][0x22c] ;  /* 0x00008b0000047ab9 */ /* 0x000fe20000000800 */
[----:B------:R-:W-:Y:S01]  /*47650*/  VIADD R2, R0, 0x3 ;  /* 0x0000000300027836 */ /* 0x000fe20000000000 */
[----:B------:R-:W-:Y:S01]  /*47660*/  ISETP.GE.AND P2, PT, R4, UR4, PT ;  /* 0x0000000404007c0c */ /* 0x000fe2000bf46270 */
[----:B------:R-:W-:Y:S01]  /*47670*/  IMAD R5, R5, 0x80, R3 ;  /* 0x0000008005057824 */ /* 0x000fe200078e0203 */
[----:B------:R-:W-:Y:S02]  /*47680*/  BAR.SYNC.DEFER_BLOCKING 0x0 ;  /* 0x0000000000007b1d */ /* 0x000fe40000010000 */
[----:B------:R-:W-:Y:S01]  /*47690*/  ISETP.GE.AND P1, PT, R2, UR5, PT ;  /* 0x0000000502007c0c */ /* 0x000fe2000bf26270 */
[----:B--2---:R-:W-:Y:S01]  /*476a0*/  IMAD.MOV.U32 R12, RZ, RZ, R21 ;  /* 0x000000ffff0c7224 */ /* 0x004fe200078e0015 */
[----:B------:R-:W-:Y:S01]  /*476b0*/  MOV R13, R178 ;  /* 0x000000b2000d7202 */ /* 0x000fe20000000f00 */
[----:B------:R-:W-:Y:S01]  /*476c0*/  IMAD.MOV.U32 R14, RZ, RZ, R179 ;  /* 0x000000ffff0e7224 */ /* 0x000fe200078e00b3 */
[----:B------:R-:W-:Y:S01]  /*476d0*/  ULDC.64 UR4, c[0x0][0x220] ;  /* 0x0000880000047ab9 */ /* 0x000fe20000000a00 */
[----:B------:R-:W-:Y:S01]  /*476e0*/  IMAD.MOV.U32 R15, RZ, RZ, R176 ;  /* 0x000000ffff0f7224 */ /* 0x000fe200078e00b0 */
[----:B------:R-:W-:-:S02]  /*476f0*/  LEA R4, P4, R5, UR4, 0x2 ;  /* 0x0000000405047c11 */ /* 0x000fc4000f8810ff */
[----:B------:R-:W-:Y:S01]  /*47700*/  LEA R2, P3, R3, UR4, 0x2 ;  /* 0x0000000403027c11 */ /* 0x000fe2000f8610ff */
[----:B------:R-:W-:Y:S01]  /*47710*/  ULDC UR4, c[0x0][0x22c] ;  /* 0x00008b0000047ab9 */ /* 0x000fe20000000800 */
[C---:B------:R-:W-:Y:S02]  /*47720*/  ISETP.LT.AND P0, PT, R0.reuse, UR31, !P0 ;  /* 0x0000001f00007c0c */ /* 0x040fe4000c701270 */
[----:B------:R-:W-:Y:S02]  /*47730*/  LEA.HI.X.SX32 R5, R5, UR5, 0x2, P4 ;  /* 0x0000000505057c11 */ /* 0x000fe4000a0f16ff */
[----:B------:R-:W-:Y:S02]  /*47740*/  LEA.HI.X.SX32 R3, R3, UR5, 0x2, P3 ;  /* 0x0000000503037c11 */ /* 0x000fe400098f16ff */
[----:B------:R-:W-:Y:S01]  /*47750*/  ISETP.GE.AND P4, PT, R9, UR4, PT ;  /* 0x0000000409007c0c */ /* 0x000fe2000bf86270 */
[----:B------:R-:W1:Y:S01]  /*47760*/  LDS.128 R20, [R252] ;  /* 0x00000000fc147984 */ /* 0x000e620000000c00 */
[----:B------:R-:W-:Y:S01]  /*47770*/  IMAD R9, R0, UR28, RZ ;  /* 0x0000001c00097c24 */ /* 0x000fe2000f8e02ff */
[----:B------:R-:W-:Y:S01]  /*47780*/  BAR.SYNC.DEFER_BLOCKING 0x0 ;  /* 0x0000000000007b1d */ /* 0x000fe20000010000 */
[----:B------:R-:W-:-:S02]  /*47790*/  ISETP.LT.AND P5, PT, R7, UR12, !P5 ;  /* 0x0000000c07007c0c */ /* 0x000fc4000efa1270 */
[----:B------:R-:W-:-:S03]  /*477a0*/  ISETP.GE.AND P3, PT, R10, UR6, PT ;  /* 0x000000060a007c0c */ /* 0x000fc6000bf66270 */
[----:B------:R-:W-:Y:S01]  /*477b0*/  ULDC.64 UR6, c[0x0][0x228] ;  /* 0x00008a0000067ab9 */ /* 0x000fe20000000a00 */
[----:B------:R-:W-:Y:S01]  /*477c0*/  ULDC.64 UR4, c[0x0][0x228] ;  /* 0x00008a0000047ab9 */ /* 0x000fe20000000a00 */
[----:B------:R-:W-:Y:S01]  /*477d0*/  STSM.16.M88.4 [R8], R16 ;  /* 0x0000001008007844 */ /* 0x000fe20000000200 */
[----:B------:R-:W-:Y:S06]  /*477e0*/  BAR.SYNC.DEFER_BLOCKING 0x0 ;  /* 0x0000000000007b1d */ /* 0x000fec0000010000 */
[----:B-1----:R-:W-:Y:S04]  /*477f0*/  STL.64 [R1+0x400], R20 ;  /* 0x0004001401007387 */ /* 0x002fe80000100a00 */
[----:B------:R-:W-:Y:S04]  /*47800*/  STL.64 [R1+0x408], R22 ;  /* 0x0004081601007387 */ /* 0x000fe80000100a00 */
[----:B------:R-:W1:Y:S01]  /*47810*/  LDS.128 R16, [R252] ;  /* 0x00000000fc107984 */ /* 0x000e620000000c00 */
[----:B------:R-:W-:Y:S06]  /*47820*/  BAR.SYNC.DEFER_BLOCKING 0x0 ;  /* 0x0000000000007b1d */ /* 0x000fec0000010000 */
[----:B------:R2:W-:Y:S02]  /*47830*/  STSM.16.M88.4 [R8], R12 ;  /* 0x0000000c08007844 */ /* 0x0005e40000000200 */
[----:B------:R-:W-:Y:S06]  /*47840*/  BAR.SYNC.DEFER_BLOCKING 0x0 ;  /* 0x0000000000007b1d */ /* 0x000fec0000010000 */
[----:B-1----:R1:W-:Y:S04]  /*47850*/  STL.64 [R1+0x600], R16 ;  /* 0x0006001001007387 */ /* 0x0023e80000100a00 */
[----:B------:R3:W-:Y:S01]  /*47860*/  STL.64 [R1+0x608], R18 ;  /* 0x0006081201007387 */ /* 0x0007e20000100a00 */
[----:B--2---:R-:W-:Y:S01]  /*47870*/  IMAD.MOV.U32 R12, RZ, RZ, R174 ;  /* 0x000000ffff0c7224 */ /* 0x004fe200078e00ae */
[----:B------:R-:W-:Y:S01]  /*47880*/  MOV R13, R175 ;  /* 0x000000af000d7202 */ /* 0x000fe20000000f00 */
[----:B------:R-:W-:-:S02]  /*47890*/  IMAD.MOV.U32 R14, RZ, RZ, R172 ;  /* 0x000000ffff0e7224 */ /* 0x000fc400078e00ac */
[----:B------:R-:W-:Y:S02]  /*478a0*/  IMAD.MOV.U32 R15, RZ, RZ, R173 ;  /* 0x000000ffff0f7224 */ /* 0x000fe400078e00ad */
[----:B-1----:R-:W-:Y:S01]  /*478b0*/  IMAD.MOV.U32 R16, RZ, RZ, R177 ;  /* 0x000000ffff107224 */ /* 0x002fe200078e00b1 */
[----:B------:R-:W-:Y:S01]  /*478c0*/  MOV R17, R11 ;  /* 0x0000000b00117202 */ /* 0x000fe20000000f00 */
[----:B------:R-:W1:Y:S01]  /*478d0*/  LDS.128 R20, [R252] ;  /* 0x00000000fc147984 */ /* 0x000e620000000c00 */
[----:B---3--:R-:W-:Y:S02]  /*478e0*/  IMAD.MOV.U32 R18, RZ, RZ, R25 ;  /* 0x000000ffff127224 */ /* 0x008fe400078e0019 */
[----:B------:R-:W-:Y:S01]  /*478f0*/  IMAD.MOV.U32 R19, RZ, RZ, R27 ;  /* 0x000000ffff137224 */ /* 0x000fe200078e001b */
[----:B------:R-:W-:Y:S06]  /*47900*/  BAR.SYNC.DEFER_BLOCKING 0x0 ;  /* 0x0000000000007b1d */ /* 0x000fec0000010000 */
[----:B------:R-:W-:Y:S02]  /*47910*/  STSM.16.M88.4 [R8], R16 ;  /* 0x0000001008007844 */ /* 0x000fe40000000200 */
[----:B------:R-:W-:Y:S06]  /*47920*/  BAR.SYNC.DEFER_BLOCKING 0x0 ;  /* 0x0000000000007b1d */ /* 0x000fec0000010000 */
[----:B-1----:R-:W-:Y:S04]  /*47930*/  STL.64 [R1], R20 ;  /* 0x0000001401007387 */ /* 0x002fe80000100a00 */
[----:B------:R-:W-:Y:S04]  /*47940*/  STL.64 [R1+0x8], R22 ;  /* 0x0000081601007387 */ /* 0x000fe80000100a00 */
[----:B------:R-:W1:Y:S01]  /*47950*/  LDS.128 R16, [R252] ;  /* 0x00000000fc107984 */ /* 0x000e620000000c00 */
[----:B------:R-:W-:Y:S06]  /*47960*/  BAR.SYNC.DEFER_BLOCKING 0x0 ;  /* 0x0000000000007b1d */ /* 0x000fec0000010000 */
[----:B------:R2:W-:Y:S02]  /*47970*/  STSM.16.M88.4 [R8], R12 ;  /* 0x0000000c08007844 */ /* 0x0005e40000000200 */
[----:B------:R-:W-:Y:S06]  /*47980*/  BAR.SYNC.DEFER_BLOCKING 0x0 ;  /* 0x0000000000007b1d */ /* 0x000fec0000010000 */
[----:B-1----:R1:W-:Y:S04]  /*47990*/  STL.64 [R1+0x200], R16 ;  /* 0x0002001001007387 */ /* 0x0023e80000100a00 */
[----:B------:R3:W-:Y:S01]  /*479a0*/  STL.64 [R1+0x208], R18 ;  /* 0x0002081201007387 */ /* 0x0007e20000100a00 */
[----:B--2---:R-:W-:-:S03]  /*479b0*/  IMAD.MOV.U32 R12, RZ, RZ, R189 ;  /* 0x000000ffff0c7224 */ /* 0x004fc600078e00bd */
[----:B------:R-:W2:Y:S01]  /*479c0*/  LDL.LU R13, [R1+0x41c] ;  /* 0x00041c00010d7983 */ /* 0x000ea20000300800 */
[----:B-1----:R-:W-:Y:S01]  /*479d0*/  IMAD.MOV.U32 R16, RZ, RZ, R191 ;  /* 0x000000ffff107224 */ /* 0x002fe200078e00bf */
[----:B------:R-:W-:Y:S02]  /*479e0*/  MOV R17, R190 ;  /* 0x000000be00117202 */ /* 0x000fe40000000f00 */
[----:B------:R-:W2:Y:S01]  /*479f0*/  LDL.LU R14, [R1+0x214] ;  /* 0x00021400010e7983 */ /* 0x000ea20000300800 */
[----:B---3--:R-:W-:-:S03]  /*47a00*/  IMAD.MOV.U32 R18, RZ, RZ, R28 ;  /* 0x000000ffff127224 */ /* 0x008fc600078e001c */
[----:B------:R-:W1:Y:S01]  /*47a10*/  LDS.128 R20, [R252] ;  /* 0x00000000fc147984 */ /* 0x000e620000000c00 */
[----:B------:R-:W-:Y:S01]  /*47a20*/  IMAD.MOV.U32 R19, RZ, RZ, R30 ;  /* 0x000000ffff137224 */ /* 0x000fe200078e001e */
[----:B------:R-:W-:Y:S06]  /*47a30*/  BAR.SYNC.DEFER_BLOCKING 0x0 ;  /* 0x0000000000007b1d */ /* 0x000fec0000010000 */
[----:B------:R-:W2:Y:S04]  /*47a40*/  LDL.LU R15, [R1+0x21c] ;  /* 0x00021c00010f7983 */ /* 0x000ea80000300800 */
[----:B------:R-:W-:Y:S01]  /*47a50*/  STSM.16.M88.4 [R8], R16 ;  /* 0x0000001008007844 */ /* 0x000fe20000000200 */
[----:B------:R-:W-:Y:S06]  /*47a60*/  BAR.SYNC.DEFER_BLOCKING 0x0 ;  /* 0x0000000000007b1d */ /* 0x000fec0000010000 */
[----:B------:R-:W3:Y:S04]  /*47a70*/  LDS.128 R16, [R252] ;  /* 0x00000000fc107984 */ /* 0x000ee80000000c00 */
[----:B-1----:R-:W-:Y:S04]  /*47a80*/  STL.64 [R1+0x410], R20 ;  /* 0x0004101401007387 */ /* 0x002fe80000100a00 */
[----:B------:R-:W-:Y:S01]  /*47a90*/  STL.64 [R1+0x418], R22 ;  /* 0x0004181601007387 */ /* 0x000fe20000100a00 */
[----:B------:R-:W-:Y:S06]  /*47aa0*/  BAR.SYNC.DEFER_BLOCKING 0x0 ;  /* 0x0000000000007b1d */ /* 0x000fec0000010000 */
[----:B---3--:R1:W-:Y:S04]  /*47ab0*/  STL.64 [R1+0x610], R16 ;  /* 0x0006101001007387 */ /* 0x0083e80000100a00 */
[----:B------:R3:W-:Y:S04]  /*47ac0*/  STL.64 [R1+0x618], R18 ;  /* 0x0006181201007387 */ /* 0x0007e80000100a00 */
[----:B-1----:R-:W4:Y:S04]  /*47ad0*/  LDL.LU R16, [R1+0x14] ;  /* 0x0000140001107983 */ /* 0x002f280000300800 */
[----:B------:R-:W4:Y:S01]  /*47ae0*/  LDL.LU R17, [R1+0x1c] ;  /* 0x00001c0001117983 */ /* 0x000f220000300800 */
[----:B---3--:R-:W-:Y:S01]  /*47af0*/  MOV R18, R29 ;  /* 0x0000001d00127202 */ /* 0x008fe20000000f00 */
[----:B------:R-:W-:-:S02]  /*47b00*/  IMAD.MOV.U32 R19, RZ, RZ, R31 ;  /* 0x000000ffff137224 */ /* 0x000fc400078e001f */
[----:B--2---:R1:W-:Y:S01]  /*47b10*/  STSM.16.M88.4 [R8], R12 ;  /* 0x0000000c08007844 */ /* 0x0043e20000000200 */
[----:B------:R-:W-:Y:S06]  /*47b20*/  BAR.SYNC.DEFER_BLOCKING 0x0 ;  /* 0x0000000000007b1d */ /* 0x000fec0000010000 */
[----:B-1----:R-:W2:Y:S04]  /*47b30*/  LDL.LU R12, [R1+0x420] ;  /* 0x00042000010c7983 */ /* 0x002ea80000300800 */
[----:B------:R-:W2:Y:S04]  /*47b40*/  LDL.LU R13, [R1+0x428] ;  /* 0x00042800010d7983 */ /* 0x000ea80000300800 */
[----:B------:R-:W2:Y:S04]  /*47b50*/  LDL.LU R14, [R1+0x220] ;  /* 0x00022000010e7983 */ /* 0x000ea80000300800 */
[----:B------:R-:W1:Y:S01]  /*47b60*/  LDS.128 R20, [R252] ;  /* 0x00000000fc147984 */ /* 0x000e620000000c00 */
[----:B------:R-:W-:Y:S06]  /*47b70*/  BAR.SYNC.DEFER_BLOCKING 0x0 ;  /* 0x0000000000007b1d */ /* 0x000fec0000010000 */
[----:B------:R-:W2:Y:S04]  /*47b80*/  LDL.LU R15, [R1+0x228] ;  /* 0x00022800010f7983 */ /* 0x000ea80000300800 */
[----:B----4-:R-:W-:Y:S01]  /*47b90*/  STSM.16.M88.4 [R8], R16 ;  /* 0x0000001008007844 */ /* 0x010fe20000000200 */
        /* <DEDUP_REMOVED lines=9> */
[----:B---3--:R-:W-:-:S02]  /*47c30*/  IMAD.MOV.U32 R18, RZ, RZ, R32 ;  /* 0x000000ffff127224 */ /* 0x008fc400078e0020 */
[----:B------:R-:W-:Y:S01]  /*47c40*/  IMAD.MOV.U32 R19, RZ, RZ, R34 ;  /* 0x000000ffff137224 */ /* 0x000fe200078e0022 */
        /* <DEDUP_REMOVED lines=8> */
[----:B-1----:R-:W-:Y:S04]  /*47cd0*/  STL.64 [R1+0x620], R20 ;  /* 0x0006201401007387 */ /* 0x002fe80000100a00 */
[----:B------:R-:W-:Y:S04]  /*47ce0*/  STL.64 [R1+0x628], R22 ;  /* 0x0006281601007387 */ /* 0x000fe80000100a00 */
[----:B----4-:R-:W-:Y:S01]  /*47cf0*/  STSM.16.M88.4 [R8], R16 ;  /* 0x0000001008007844 */ /* 0x010fe20000000200 */
[----:B------:R-:W-:Y:S06]  /*47d00*/  BAR.SYNC.DEFER_BLOCKING 0x0 ;  /* 0x0000000000007b1d */ /* 0x000fec0000010000 */
[----:B------:R-:W1:Y:S02]  /*47d10*/  LDS.128 R16, [R252] ;  /* 0x00000000fc107984 */ /* 0x000e640000000c00 */
[----:B------:R-:W-:Y:S06]  /*47d20*/  BAR.SYNC.DEFER_BLOCKING 0x0 ;  /* 0x0000000000007b1d */ /* 0x000fec0000010000 */
[----:B-1----:R1:W-:Y:S04]  /*47d30*/  STL.64 [R1+0x420], R16 ;  /* 0x0004201001007387 */ /* 0x0023e80000100a00 */
        /* <DEDUP_REMOVED lines=42> */
[----:B------:R-:W4:Y:S04]  /*47fe0*/  LDL.LU R17, [R1+0x3c] ;  /* 0x00003c0001117983 */ /* 0x000f280000300800 */
[----:B--2---:R1:W-:Y:S01]  /*47ff0*/  STSM.16.M88.4 [R8], R12 ;  /* 0x0000000c08007844 */ /* 0x0043e20000000200 */
[----:B------:R-:W-:Y:S01]  /*48000*/  BAR.SYNC.DEFER_BLOCKING 0x0 ;  /* 0x0000000000007b1d */ /* 0x000fe20000010000 */
[----:B---3--:R-:W-:Y:S01]  /*48010*/  MOV R18, R37 ;  /* 0x0000002500127202 */ /* 0x008fe20000000f00 */
[----:B------:R-:W-:-:S04]  /*48020*/  IMAD.MOV.U32 R19, RZ, RZ, R39 ;  /* 0x000000ffff137224 */ /* 0x000fc800078e0027 */
        /* <DEDUP_REMOVED lines=18> */
[----:B---3--:R-:W-:-:S02]  /*48150*/  IMAD.MOV.U32 R18, RZ, RZ, R40 ;  /* 0x000000ffff127224 */ /* 0x008fc400078e0028 */
[----:B------:R-:W-:-:S03]  /*48160*/  IMAD.MOV.U32 R19, RZ, RZ, R42 ;  /* 0x000000ffff137224 */ /* 0x000fc600078e002a */
        /* <DEDUP_REMOVED lines=493> */
[----:B------:R-:W-:Y:S04]  /*4a040*/  STL.64 [R1+0x508], R18 ;  /* 0x0005081201007387 */ /* 0x000fe80000100a00 */
[----:B-1----:R-:W3:Y:S04]  /*4a050*/  LDL.LU R16, [R1+0x104] ;  /* 0x0001040001107983 */ /* 0x002ee80000300800 */
[----:B------:R-:W3:Y:S04]  /*4a060*/  LDL.LU R17, [R1+0x10c] ;  /* 0x00010c0001117983 */ /* 0x000ee80000300800 */
[----:B--2---:R1:W-:Y:S01]  /*4a070*/  STSM.16.M88.4 [R8], R12 ;  /* 0x0000000c08007844 */ /* 0x0043e20000000200 */
[----:B------:R-:W-:Y:S06]  /*4a080*/  BAR.SYNC.DEFER_BLOCKING 0x0 ;  /* 0x0000000000007b1d */ /* 0x000fec0000010000 */
[----:B-1----:R-:W2:Y:S04]  /*4a090*/  LDL.LU R12, [R1+0x510] ;  /* 0x00051000010c7983 */ /* 0x002ea80000300800 */
[----:B------:R-:W2:Y:S04]  /*4a0a0*/  LDL.LU R13, [R1+0x518] ;  /* 0x00051800010d7983 */ /* 0x000ea80000300800 */
[----:B------:R-:W2:Y:S04]  /*4a0b0*/  LDL.LU R14, [R1+0x310] ;  /* 0x00031000010e7983 */ /* 0x000ea80000300800 */
[----:B------:R-:W2:Y:S04]  /*4a0c0*/  LDL.LU R15, [R1+0x318] ;  /* 0x00031800010f7983 */ /* 0x000ea80000300800 */
[----:B------:R-:W1:Y:S01]  /*4a0d0*/  LDS.128 R20, [R252] ;  /* 0x00000000fc147984 */ /* 0x000e620000000c00 */
[----:B------:R-:W-:Y:S01]  /*4a0e0*/  MOV R18, R89 ;  /* 0x0000005900127202 */ /* 0x000fe20000000f00 */
[----:B------:R-:W-:Y:S01]  /*4a0f0*/  IMAD.MOV.U32 R19, RZ, RZ, R91 ;  /* 0x000000ffff137224 */ /* 0x000fe200078e005b */
[----:B------:R-:W-:Y:S06]  /*4a100*/  BAR.SYNC.DEFER_BLOCKING 0x0 ;  /* 0x0000000000007b1d */ /* 0x000fec0000010000 */
[----:B-1----:R-:W-:Y:S04]  /*4a110*/  STL.64 [R1+0x100], R20 ;  /* 0x0001001401007387 */ /* 0x002fe80000100a00 */
[----:B------:R-:W-:Y:S04]  /*4a120*/  STL.64 [R1+0x108], R22 ;  /* 0x0001081601007387 */ /* 0x000fe80000100a00 */
[----:B---3--:R-:W-:Y:S01]  /*4a130*/  STSM.16.M88.4 [R8], R16 ;  /* 0x0000001008007844 */ /* 0x008fe20000000200 */
        /* <DEDUP_REMOVED lines=14> */
[----:B------:R-:W-:-:S02]  /*4a220*/  IMAD.MOV.U32 R18, RZ, RZ, R92 ;  /* 0x000000ffff127224 */ /* 0x000fc400078e005c */
[----:B------:R-:W-:Y:S01]  /*4a230*/  IMAD.MOV.U32 R19, RZ, RZ, R94 ;  /* 0x000000ffff137224 */ /* 0x000fe200078e005e */
[----:B------:R-:W-:Y:S06]  /*4a240*/  BAR.SYNC.DEFER_BLOCKING 0x0 ;  /* 0x0000000000007b1d */ /* 0x000fec0000010000 */
[----:B-1----:R-:W-:Y:S04]  /*4a250*/  STL [R1+0x1814], R248 ;  /* 0x001814f801007387 */ /* 0x002fe80000100800 */
[----:B------:R-:W-:Y:S04]  /*4a260*/  STL [R1+0x1810], R249 ;  /* 0x001810f901007387 */ /* 0x000fe80000100800 */
[----:B------:R-:W-:Y:S04]  /*4a270*/  STL [R1+0x180c], R250 ;  /* 0x00180cfa01007387 */ /* 0x000fe80000100800 */
[----:B------:R-:W-:Y:S04]  /*4a280*/  STL [R1+0x1808], R251 ;  /* 0x001808fb01007387 */ /* 0x000fe80000100800 */
[----:B---3--:R-:W-:Y:S01]  /*4a290*/  STSM.16.M88.4 [R8], R16 ;  /* 0x0000001008007844 */ /* 0x008fe20000000200 */
[----:B------:R-:W-:Y:S06]  /*4a2a0*/  BAR.SYNC.DEFER_BLOCKING 0x0 ;  /* 0x0000000000007b1d */ /* 0x000fec0000010000 */
[----:B------:R-:W1:Y:S02]  /*4a2b0*/  LDS.128 R244, [R252] ;  /* 0x00000000fcf47984 */ /* 0x000e640000000c00 */
[----:B------:R-:W-:Y:S06]  /*4a2c0*/  BAR.SYNC.DEFER_BLOCKING 0x0 ;  /* 0x0000000000007b1d */ /* 0x000fec0000010000 */
[----:B-1----:R-:W-:Y:S04]  /*4a2d0*/  STL [R1+0x1824], R244 ;  /* 0x001824f401007387 */ /* 0x002fe80000100800 */
[----:B------:R-:W-:Y:S04]  /*4a2e0*/  STL [R1+0x1820], R245 ;  /* 0x001820f501007387 */ /* 0x000fe80000100800 */
[----:B------:R-:W-:Y:S04]  /*4a2f0*/  STL [R1+0x181c], R246 ;  /* 0x00181cf601007387 */ /* 0x000fe80000100800 */
[----:B------:R-:W-:Y:S04]  /*4a300*/  STL [R1+0x1818], R247 ;  /* 0x001818f701007387 */ /* 0x000fe80000100800 */
[----:B------:R-:W3:Y:S04]  /*4a310*/  LDL.LU R16, [R1+0x114] ;  /* 0x0001140001107983 */ /* 0x000ee80000300800 */
        /* <DEDUP_REMOVED lines=33> */
[----:B---3--:R-:W-:Y:S02]  /*4a530*/  STSM.16.M88.4 [R8], R16 ;  /* 0x0000001008007844 */ /* 0x008fe40000000200 */
[----:B------:R-:W-:Y:S06]  /*4a540*/  BAR.SYNC.DEFER_BLOCKING 0x0 ;  /* 0x0000000000007b1d */ /* 0x000fec0000010000 */
[----:B------:R-:W3:Y:S02]  /*4a550*/  LDS.128 R16, [R252] ;  /* 0x00000000fc107984 */ /* 0x000ee40000000c00 */
[----:B------:R-:W-:Y:S06]  /*4a560*/  BAR.SYNC.DEFER_BLOCKING 0x0 ;  /* 0x0000000000007b1d */ /* 0x000fec0000010000 */
[----:B--2---:R2:W-:Y:S02]  /*4a570*/  STSM.16.M88.4 [R8], R12 ;  /* 0x0000000c08007844 */ /* 0x0045e40000000200 */
[----:B------:R-:W-:Y:S06]  /*4a580*/  BAR.SYNC.DEFER_BLOCKING 0x0 ;  /* 0x0000000000007b1d */ /* 0x000fec0000010000 */
[----:B--2---:R-:W2:Y:S04]  /*4a590*/  LDL.LU R12, [R1+0x124] ;  /* 0x00012400010c7983 */ /* 0x004ea80000300800 */
[----:B------:R-:W2:Y:S04]  /*4a5a0*/  LDL.LU R13, [R1+0x12c] ;  /* 0x00012c00010d7983 */ /* 0x000ea80000300800 */
[----:B------:R-:W4:Y:S04]  /*4a5b0*/  LDL.LU R24, [R1+0x530] ;  /* 0x0005300001187983 */ /* 0x000f280000300800 */
[----:B------:R-:W4:Y:S04]  /*4a5c0*/  LDL.LU R25, [R1+0x538] ;  /* 0x0005380001197983 */ /* 0x000f280000300800 */
[----:B------:R-:W4:Y:S04]  /*4a5d0*/  LDL.LU R26, [R1+0x330] ;  /* 0x00033000011a7983 */ /* 0x000f280000300800 */
[----:B------:R-:W4:Y:S04]  /*4a5e0*/  LDL.LU R27, [R1+0x338] ;  /* 0x00033800011b7983 */ /* 0x000f280000300800 */
[----:B------:R-:W3:Y:S01]  /*4a5f0*/  LDS.128 R20, [R252] ;  /* 0x00000000fc147984 */ /* 0x000ee20000000c00 */
[----:B------:R-:W-:Y:S01]  /*4a600*/  MOV R14, R97 ;  /* 0x00000061000e7202 */ /* 0x000fe20000000f00 */
[----:B------:R-:W-:Y:S01]  /*4a610*/  IMAD.MOV.U32 R15, RZ, RZ, R99 ;  /* 0x000000ffff0f7224 */ /* 0x000fe200078e0063 */
[----:B------:R-:W-:Y:S06]  /*4a620*/  BAR.SYNC.DEFER_BLOCKING 0x0 ;  /* 0x0000000000007b1d */ /* 0x000fec0000010000 */
[----:B--2---:R-:W-:Y:S02]  /*4a630*/  STSM.16.M88.4 [R8], R12 ;  /* 0x0000000c08007844 */ /* 0x004fe40000000200 */
[----:B------:R-:W-:Y:S06]  /*4a640*/  BAR.SYNC.DEFER_BLOCKING 0x0 ;  /* 0x0000000000007b1d */ /* 0x000fec0000010000 */
[----:B------:R-:W2:Y:S02]  /*4a650*/  LDS.128 R12, [R252] ;  /* 0x00000000fc0c7984 */ /* 0x000ea40000000c00 */
[----:B------:R-:W-:Y:S06]  /*4a660*/  BAR.SYNC.DEFER_BLOCKING 0x0 ;  /* 0x0000000000007b1d */ /* 0x000fec0000010000 */
[----:B----4-:R4:W-:Y:S02]  /*4a670*/  STSM.16.M88.4 [R8], R24 ;  /* 0x0000001808007844 */ /* 0x0109e40000000200 */
[----:B------:R-:W-:Y:S06]  /*4a680*/  BAR.SYNC.DEFER_BLOCKING 0x0 ;  /* 0x0000000000007b1d */ /* 0x000fec0000010000 */
[----:B----4-:R-:W4:Y:S04]  /*4a690*/  LDL.LU R24, [R1+0x130] ;  /* 0x0001300001187983 */ /* 0x010f280000300800 */
[----:B------:R-:W4:Y:S04]  /*4a6a0*/  LDL.LU R25, [R1+0x138] ;  /* 0x0001380001197983 */ /* 0x000f280000300800 */
[----:B------:R-:W3:Y:S04]  /*4a6b0*/  LDL.LU R28, [R1+0x534] ;  /* 0x00053400011c7983 */ /* 0x000ee80000300800 */
[----:B------:R-:W3:Y:S04]  /*4a6c0*/  LDL.LU R29, [R1+0x53c] ;  /* 0x00053c00011d7983 */ /* 0x000ee80000300800 */
[----:B------:R-:W3:Y:S04]  /*4a6d0*/  LDL.LU R30, [R1+0x334] ;  /* 0x00033400011e7983 */ /* 0x000ee80000300800 */
[----:B------:R-:W3:Y:S04]  /*4a6e0*/  LDL.LU R31, [R1+0x33c] ;  /* 0x00033c00011f7983 */ /* 0x000ee80000300800 */
[----:B------:R-:W2:Y:S01]  /*4a6f0*/  LDS.128 R32, [R252] ;  /* 0x00000000fc207984 */ /* 0x000ea20000000c00 */
[----:B------:R-:W-:-:S02]  /*4a700*/  IMAD.MOV.U32 R26, RZ, RZ, R100 ;  /* 0x000000ffff1a7224 */ /* 0x000fc400078e0064 */
[----:B------:R-:W-:Y:S01]  /*4a710*/  IMAD.MOV.U32 R27, RZ, RZ, R102 ;  /* 0x000000ffff1b7224 */ /* 0x000fe200078e0066 */
[----:B------:R-:W-:Y:S06]  /*4a720*/  BAR.SYNC.DEFER_BLOCKING 0x0 ;  /* 0x0000000000007b1d */ /* 0x000fec0000010000 */
[----:B----4-:R-:W-:Y:S02]  /*4a730*/  STSM.16.M88.4 [R8], R24 ;  /* 0x0000001808007844 */ /* 0x010fe40000000200 */
[----:B------:R-:W-:Y:S06]  /*4a740*/  BAR.SYNC.DEFER_BLOCKING 0x0 ;  /* 0x0000000000007b1d */ /* 0x000fec0000010000 */
[----:B------:R-:W4:Y:S02]  /*4a750*/  LDS.128 R24, [R252] ;  /* 0x00000000fc187984 */ /* 0x000f240000000c00 */
[----:B------:R-:W-:Y:S06]  /*4a760*/  BAR.SYNC.DEFER_BLOCKING 0x0 ;  /* 0x0000000000007b1d */ /* 0x000fec0000010000 */
[----:B---3--:R3:W-:Y:S02]  /*4a770*/  STSM.16.M88.4 [R8], R28 ;  /* 0x0000001c08007844 */ /* 0x0087e40000000200 */
[----:B------:R-:W-:Y:S06]  /*4a780*/  BAR.SYNC.DEFER_BLOCKING 0x0 ;  /* 0x0000000000007b1d */ /* 0x000fec0000010000 */
[----:B---3--:R-:W3:Y:S04]  /*4a790*/  LDL.LU R28, [R1+0x134] ;  /* 0x00013400011c7983 */ /* 0x008ee80000300800 */
[----:B------:R-:W3:Y:S04]  /*4a7a0*/  LDL.LU R29, [R1+0x13c] ;  /* 0x00013c00011d7983 */ /* 0x000ee80000300800 */
[----:B------:R-:W2:Y:S04]  /*4a7b0*/  LDL.LU R40, [R1+0x540] ;  /* 0x0005400001287983 */ /* 0x000ea80000300800 */
[----:B------:R-:W2:Y:S04]  /*4a7c0*/  LDL.LU R41, [R1+0x548] ;  /* 0x0005480001297983 */ /* 0x000ea80000300800 */
[----:B------:R-:W2:Y:S04]  /*4a7d0*/  LDL.LU R42, [R1+0x340] ;  /* 0x00034000012a7983 */ /* 0x000ea80000300800 */
[----:B------:R-:W2:Y:S04]  /*4a7e0*/  LDL.LU R43, [R1+0x348] ;  /* 0x00034800012b7983 */ /* 0x000ea80000300800 */
[----:B------:R-:W4:Y:S01]  /*4a7f0*/  LDS.128 R36, [R252] ;  /* 0x00000000fc247984 */ /* 0x000f220000000c00 */
[----:B------:R-:W-:Y:S01]  /*4a800*/  MOV R30, R101 ;  /* 0x00000065001e7202 */ /* 0x000fe20000000f00 */
        /* <DEDUP_REMOVED lines=15> */
[----:B------:R-:W-:-:S02]  /*4a900*/  IMAD.MOV.U32 R42, RZ, RZ, R104 ;  /* 0x000000ffff2a7224 */ /* 0x000fc400078e0068 */
        /* <DEDUP_REMOVED lines=15> */
[----:B------:R-:W-:Y:S01]  /*4aa00*/  MOV R46, R105 ;  /* 0x00000069002e7202 */ /* 0x000fe20000000f00 */
        /* <DEDUP_REMOVED lines=121> */
[----:B------:R-:W2:Y:S01]  /*4b1a0*/  LDL.LU R109, [R1+0x18c] ;  /* 0x00018c00016d7983 */ /* 0x000ea20000300800 */
[----:B------:R-:W-:Y:S01]  /*4b1b0*/  MOV R110, R121 ;  /* 0x00000079006e7202 */ /* 0x000fe20000000f00 */
[----:B------:R-:W-:-:S02]  /*4b1c0*/  IMAD.MOV.U32 R111, RZ, RZ, R123 ;  /* 0x000000ffff6f7224 */ /* 0x000fc400078e007b */
[----:B------:R-:W4:Y:S04]  /*4b1d0*/  LDL.LU R120, [R1+0x590] ;  /* 0x0005900001787983 */ /* 0x000f280000300800 */
[----:B------:R-:W4:Y:S04]  /*4b1e0*/  LDL.LU R121, [R1+0x598] ;  /* 0x0005980001797983 */ /* 0x000f280000300800 */
[----:B------:R-:W4:Y:S04]  /*4b1f0*/  LDL.LU R122, [R1+0x390] ;  /* 0x00039000017a7983 */ /* 0x000f280000300800 */
[----:B------:R-:W4:Y:S04]  /*4b200*/  LDL.LU R123, [R1+0x398] ;  /* 0x00039800017b7983 */ /* 0x000f280000300800 */
[----:B------:R-:W3:Y:S01]  /*4b210*/  LDS.128 R116, [R252] ;  /* 0x00000000fc747984 */ /* 0x000ee20000000c00 */
        /* <DEDUP_REMOVED lines=21> */
[----:B---3--:R3:W-:Y:S04]  /*4b370*/  STSM.16.M88.4 [R8], R152 ;  /* 0x0000009808007844 */ /* 0x0087e80000000200 */
[----:B---3--:R-:W3:Y:S04]  /*4b380*/  LDL.LU R152, [R1+0x194] ;  /* 0x0001940001987983 */ /* 0x008ee80000300800 */
[----:B------:R-:W3:Y:S04]  /*4b390*/  LDL.LU R153, [R1+0x19c] ;  /* 0x00019c0001997983 */ /* 0x000ee80000300800 */
[----:B------:R-:W2:Y:S04]  /*4b3a0*/  LDL.LU R160, [R1+0x5a0] ;  /* 0x0005a00001a07983 */ /* 0x000ea80000300800 */
[----:B------:R-:W2:Y:S04]  /*4b3b0*/  LDL.LU R161, [R1+0x5a8] ;  /* 0x0005a80001a17983 */ /* 0x000ea80000300800 */
[----:B------:R-:W2:Y:S04]  /*4b3c0*/  LDL.LU R162, [R1+0x3a0] ;  /* 0x0003a00001a27983 */ /* 0x000ea80000300800 */
[----:B------:R-:W2:Y:S01]  /*4b3d0*/  LDL.LU R163, [R1+0x3a8] ;  /* 0x0003a80001a37983 */ /* 0x000ea20000300800 */
[----:B------:R-:W-:Y:S01]  /*4b3e0*/  BAR.SYNC.DEFER_BLOCKING 0x0 ;  /* 0x0000000000007b1d */ /* 0x000fe20000010000 */
[----:B------:R-:W-:Y:S01]  /*4b3f0*/  MOV R154, R125 ;  /* 0x0000007d009a7202 */ /* 0x000fe20000000f00 */
[----:B------:R-:W-:-:S04]  /*4b400*/  IMAD.MOV.U32 R155, RZ, RZ, R127 ;  /* 0x000000ffff9b7224 */ /* 0x000fc800078e007f */
[----:B------:R-:W4:Y:S02]  /*4b410*/  LDS.128 R124, [R252] ;  /* 0x00000000fc7c7984 */ /* 0x000f240000000c00 */
        /* <DEDUP_REMOVED lines=21> */
[----:B----4-:R4:W-:Y:S04]  /*4b570*/  STSM.16.M88.4 [R8], R164 ;  /* 0x000000a408007844 */ /* 0x0109e80000000200 */
[----:B----4-:R-:W4:Y:S04]  /*4b580*/  LDL.LU R164, [R1+0x1a4] ;  /* 0x0001a40001a47983 */ /* 0x010f280000300800 */
[----:B------:R-:W4:Y:S04]  /*4b590*/  LDL.LU R165, [R1+0x1ac] ;  /* 0x0001ac0001a57983 */ /* 0x000f280000300800 */
[----:B------:R-:W3:Y:S04]  /*4b5a0*/  LDL.LU R172, [R1+0x5b0] ;  /* 0x0005b00001ac7983 */ /* 0x000ee80000300800 */
[----:B------:R-:W3:Y:S04]  /*4b5b0*/  LDL.LU R173, [R1+0x5b8] ;  /* 0x0005b80001ad7983 */ /* 0x000ee80000300800 */
[----:B------:R-:W3:Y:S04]  /*4b5c0*/  LDL.LU R174, [R1+0x3b0] ;  /* 0x0003b00001ae7983 */ /* 0x000ee80000300800 */
[----:B------:R-:W3:Y:S01]  /*4b5d0*/  LDL.LU R175, [R1+0x3b8] ;  /* 0x0003b80001af7983 */ /* 0x000ee20000300800 */
[----:B------:R-:W-:Y:S01]  /*4b5e0*/  BAR.SYNC.DEFER_BLOCKING 0x0 ;  /* 0x0000000000007b1d */ /* 0x000fe20000010000 */
[----:B------:R-:W-:Y:S01]  /*4b5f0*/  MOV R166, R129 ;  /* 0x0000008100a67202 */ /* 0x000fe20000000f00 */
[----:B------:R-:W-:-:S04]  /*4b600*/  IMAD.MOV.U32 R167, RZ, RZ, R131 ;  /* 0x000000ffffa77224 */ /* 0x000fc800078e0083 */
[----:B------:R-:W2:Y:S02]  /*4b610*/  LDS.128 R128, [R252] ;  /* 0x00000000fc807984 */ /* 0x000ea40000000c00 */
        /* <DEDUP_REMOVED lines=21> */
[----:B--2---:R2:W-:Y:S04]  /*4b770*/  STSM.16.M88.4 [R8], R176 ;  /* 0x000000b008007844 */ /* 0x0045e80000000200 */
[----:B--2---:R-:W2:Y:S04]  /*4b780*/  LDL.LU R176, [R1+0x1b4] ;  /* 0x0001b40001b07983 */ /* 0x004ea80000300800 */
[----:B------:R-:W2:Y:S04]  /*4b790*/  LDL.LU R177, [R1+0x1bc] ;  /* 0x0001bc0001b17983 */ /* 0x000ea80000300800 */
[----:B------:R-:W4:Y:S04]  /*4b7a0*/  LDL.LU R184, [R1+0x5c0] ;  /* 0x0005c00001b87983 */ /* 0x000f280000300800 */
[----:B------:R-:W4:Y:S04]  /*4b7b0*/  LDL.LU R185, [R1+0x5c8] ;  /* 0x0005c80001b97983 */ /* 0x000f280000300800 */
[----:B------:R-:W4:Y:S04]  /*4b7c0*/  LDL.LU R186, [R1+0x3c0] ;  /* 0x0003c00001ba7983 */ /* 0x000f280000300800 */
[----:B------:R-:W4:Y:S01]  /*4b7d0*/  LDL.LU R187, [R1+0x3c8] ;  /* 0x0003c80001bb7983 */ /* 0x000f220000300800 */
[----:B------:R-:W-:Y:S01]  /*4b7e0*/  BAR.SYNC.DEFER_BLOCKING 0x0 ;  /* 0x0000000000007b1d */ /* 0x000fe20000010000 */
[----:B------:R-:W-:Y:S01]  /*4b7f0*/  MOV R178, R133 ;  /* 0x0000008500b27202 */ /* 0x000fe20000000f00 */
[----:B------:R-:W-:-:S04]  /*4b800*/  IMAD.MOV.U32 R179, RZ, RZ, R135 ;  /* 0x000000ffffb37224 */ /* 0x000fc800078e0087 */
[----:B------:R-:W3:Y:S02]  /*4b810*/  LDS.128 R132, [R252] ;  /* 0x00000000fc847984 */ /* 0x000ee40000000c00 */
        /* <DEDUP_REMOVED lines=119> */
[----:B------:R-:W3:Y:S01]  /*4bf90*/  LDL.LU R225, [R1+0x1fc] ;  /* 0x0001fc0001e17983 */ /* 0x000ee20000300800 */
[----:B------:R-:W-:Y:S01]  /*4bfa0*/  MOV R226, R149 ;  /* 0x0000009500e27202 */ /* 0x000fe20000000f00 */
[----:B------:R-:W-:Y:S01]  /*4bfb0*/  IMAD.MOV.U32 R227, RZ, RZ, R151 ;  /* 0x000000ffffe37224 */ /* 0x000fe200078e0097 */
[----:B------:R-:W-:Y:S06]  /*4bfc0*/  BAR.SYNC.DEFER_BLOCKING 0x0 ;  /* 0x0000000000007b1d */ /* 0x000fec0000010000 */
[----:B------:R-:W2:Y:S04]  /*4bfd0*/  LDL.LU R239, [R1] ;  /* 0x0000000001ef7983 */ /* 0x000ea80000300800 */
[----:B------:R-:W4:Y:S04]  /*4bfe0*/  LDL.LU R238, [R1+0x200] ;  /* 0x0002000001ee7983 */ /* 0x000f280000300800 */
[----:B------:R-:W4:Y:S04]  /*4bff0*/  LDL.LU R243, [R1+0x404] ;  /* 0x0004040001f37983 */ /* 0x000f280000300800 */
[----:B------:R-:W4:Y:S04]  /*4c000*/  LDL.LU R242, [R1+0x604] ;  /* 0x0006040001f27983 */ /* 0x000f280000300800 */
[----:B------:R-:W1:Y:S01]  /*4c010*/  LDS.128 R148, [R252] ;  /* 0x00000000fc947984 */ /* 0x000e620000000c00 */
[----:B------:R-:W-:Y:S06]  /*4c020*/  BAR.SYNC.DEFER_BLOCKING 0x0 ;  /* 0x0000000000007b1d */ /* 0x000fec0000010000 */
        /* <DEDUP_REMOVED lines=10> */
[----:B---3--:R3:W-:Y:S04]  /*4c0d0*/  STSM.16.M88.4 [R8], R224 ;  /* 0x000000e008007844 */ /* 0x0087e80000000200 */
[----:B---3--:R-:W3:Y:S04]  /*4c0e0*/  LDL.LU R8, [R1+0x400] ;  /* 0x0004000001087983 */ /* 0x008ee80000300800 */
[----:B------:R-:W2:Y:S01]  /*4c0f0*/  LDL.LU R227, [R1+0x600] ;  /* 0x0006000001e37983 */ /* 0x000ea20000300800 */
[----:B------:R-:W-:Y:S01]  /*4c100*/  IMAD.WIDE R10, R9, 0x4, R2 ;  /* 0x00000004090a7825 */ /* 0x000fe200078e0202 */
[----:B------:R-:W-:Y:S03]  /*4c110*/  BAR.SYNC.DEFER_BLOCKING 0x0 ;  /* 0x0000000000007b1d */ /* 0x000fe60000010000 */
[----:B------:R-:W-:-:S02]  /*4c120*/  VIADD R225, R0, 0x6 ;  /* 0x0000000600e17836 */ /* 0x000fc40000000000 */
[----:B------:R-:W-:Y:S01]  /*4c130*/  VIADD R226, R0, 0x7 ;  /* 0x0000000700e27836 */ /* 0x000fe20000000000 */
[----:B---3--:R3:W-:Y:S01]  /*4c140*/  @P0 STG.E desc[UR8][R10.64], R8 ;  /* 0x000000080a000986 */ /* 0x0087e2000c101908 */
[----:B------:R-:W-:Y:S01]  /*4c150*/  ISETP.LT.AND P0, PT, R6, UR10, !P6 ;  /* 0x0000000a06007c0c */ /* 0x000fe2000f701270 */
[----:B------:R-:W-:Y:S01]  /*4c160*/  ULDC UR10, c[0x0][0x228] ;  /* 0x00008a00000a7ab9 */ /* 0x000fe20000000800 */
[----:B------:R-:W-:Y:S01]  /*4c170*/  ISETP.LT.AND P6, PT, R7, UR6, !P6 ;  /* 0x0000000607007c0c */ /* 0x000fe2000f7c1270 */
[----:B------:R-:W-:Y:S01]  /*4c180*/  ULDC UR6, c[0x0][0x228] ;  /* 0x00008a0000067ab9 */ /* 0x000fe20000000800 */
[----:B---3--:R-:W-:-:S04]  /*4c190*/  IMAD.WIDE R10, R9, 0x4, R4 ;  /* 0x00000004090a7825 */ /* 0x008fc800078e0204 */
[----:B------:R-:W-:Y:S01]  /*4c1a0*/  VIADD R8, R9, UR28 ;  /* 0x0000001c09087c36 */ /* 0x000fe20008000000 */
[----:B--2---:R2:W-:Y:S01]  /*4c1b0*/  @P5 STG.E desc[UR8][R10.64], R227 ;  /* 0x000000e30a005986 */ /* 0x0045e2000c101908 */
[----:B------:R-:W-:Y:S01]  /*4c1c0*/  ISETP.LT.AND P5, PT, R6, UR4, !P2 ;  /* 0x0000000406007c0c */ /* 0x000fe2000d7a1270 */
[----:B------:R-:W-:Y:S02]  /*4c1d0*/  ULDC UR4, c[0x0][0x22c] ;  /* 0x00008b0000047ab9 */ /* 0x000fe40000000800 */
[C---:B------:R-:W-:Y:S01]  /*4c1e0*/  IADD3 R224, R8.reuse, UR28, RZ ;  /* 0x0000001c08e07c10 */ /* 0x040fe2000fffe0ff */
[C---:B--2---:R-:W-:Y:S01]  /*4c1f0*/  IMAD.WIDE R10, R8.reuse, 0x4, R2 ;  /* 0x00000004080a7825 */ /* 0x044fe200078e0202 */
[----:B------:R-:W2:Y:S03]  /*4c200*/  LDL.LU R227, [R1+0x410] ;  /* 0x0004100001e37983 */ /* 0x000ea60000300800 */
[----:B------:R-:W-:Y:S01]  /*4c210*/  IMAD.WIDE R8, R8, 0x4, R4 ;  /* 0x0000000408087825 */ /* 0x000fe200078e0204 */
[----:B------:R3:W-:Y:S01]  /*4c220*/  @P0 STG.E desc[UR8][R10.64], R239 ;  /* 0x000000ef0a000986 */ /* 0x0007e2000c101908 */
[----:B------:R-:W-:-:S03]  /*4c230*/  ISETP.LT.AND P2, PT, R7, UR20, !P2 ;  /* 0x0000001407007c0c */ /* 0x000fc6000d741270 */
[----:B----4-:R4:W-:Y:S01]  /*4c240*/  @P6 STG.E desc[UR8][R8.64], R238 ;  /* 0x000000ee08006986 */ /* 0x0109e2000c101908 */
[----:B---3--:R-:W-:Y:S01]  /*4c250*/  IMAD.WIDE R10, R224, 0x4, R2 ;  /* 0x00000004e00a7825 */ /* 0x008fe200078e0202 */
[----:B------:R-:W-:Y:S02]  /*4c260*/  ISETP.GE.AND P0, PT, R225, UR4, PT ;  /* 0x00000004e1007c0c */ /* 0x000fe4000bf06270 */
[----:B------:R-:W3:Y:S01]  /*4c270*/  LDL.LU R239, [R1+0x610] ;  /* 0x0006100001ef7983 */ /* 0x000ee20000300800 */
[----:B------:R-:W-:-:S03]  /*4c280*/  ISETP.LT.AND P6, PT, R6, UR14, !P3 ;  /* 0x0000000e06007c0c */ /* 0x000fc6000dfc1270 */
[----:B------:R1:W-:Y:S01]  /*4c290*/  @P5 STG.E desc[UR8][R10.64], R243 ;  /* 0x000000f30a005986 */ /* 0x0003e2000c101908 */
[----:B------:R-:W-:Y:S01]  /*4c2a0*/  ISETP.LT.AND P5, PT, R6, UR18, !P1 ;  /* 0x0000001206007c0c */ /* 0x000fe2000cfa1270 */
[----:B------:R-:W-:Y:S01]  /*4c2b0*/  VIADD R225, R224, UR28 ;  /* 0x0000001ce0e17c36 */ /* 0x000fe20008000000 */
[----:B------:R-:W-:Y:S01]  /*4c2c0*/  ISETP.LT.AND P1, PT, R7, UR16, !P1 ;  /* 0x0000001007007c0c */ /* 0x000fe2000cf21270 */
[----:B----4-:R-:W4:Y:S01]  /*4c2d0*/  LDL.LU R238, [R1+0x210] ;  /* 0x0002100001ee7983 */ /* 0x010f220000300800 */
[----:B------:R-:W-:Y:S01]  /*4c2e0*/  ULDC UR4, c[0x0][0x22c] ;  /* 0x00008b0000047ab9 */ /* 0x000fe20000000800 */
[----:B------:R-:W-:-:S04]  /*4c2f0*/  IMAD.WIDE R8, R225, 0x4, R2 ;  /* 0x00000004e1087825 */ /* 0x000fc800078e0202 */
[----:B-1----:R-:W-:Y:S01]  /*4c300*/  IMAD.WIDE R10, R224, 0x4, R4 ;  /* 0x00000004e00a7825 */ /* 0x002fe200078e0204 */
[----:B------:R-:W4:Y:S03]  /*4c310*/  LDL.LU R243, [R1+0x10] ;  /* 0x0000100001f37983 */ /* 0x000f260000300800 */
[----:B------:R-:W-:Y:S01]  /*4c320*/  VIADD R224, R225, UR28 ;  /* 0x0000001ce1e07c36 */ /* 0x000fe20008000000 */
[----:B------:R1:W-:Y:S04]  /*4c330*/  @P2 STG.E desc[UR8][R10.64], R242 ;  /* 0x000000f20a002986 */ /* 0x0003e8000c101908 */
[----:B------:R1:W-:Y:S02]  /*4c340*/  @P5 STG.E desc[UR8][R8.64], R241 ;  /* 0x000000f108005986 */ /* 0x0003e4000c101908 */
[----:B-1----:R-:W-:-:S04]  /*4c350*/  IMAD.WIDE R10, R224, 0x4, R2 ;  /* 0x00000004e00a7825 */ /* 0x002fc800078e0202 */
[----:B------:R-:W-:-:S05]  /*4c360*/  IMAD.WIDE R8, R225, 0x4, R4 ;  /* 0x00000004e1087825 */ /* 0x000fca00078e0204 */
[----:B------:R-:W-:Y:S04]  /*4c370*/  @P1 STG.E desc[UR8][R8.64], R240 ;  /* 0x000000f008001986 */ /* 0x000fe8000c101908 */
[----:B------:R1:W-:Y:S04]  /*4c380*/  @P6 STG.E desc[UR8][R10.64], R247 ;  /* 0x000000f70a006986 */ /* 0x0003e8000c101908 */
[----:B-1----:R-:W4:Y:S01]  /*4c390*/  LDL.LU R247, [R1+0x414] ;  /* 0x0004140001f77983 */ /* 0x002f220000300800 */
[----:B------:R-:W-:Y:S01]  /*4c3a0*/  ISETP.GE.AND P2, PT, R226, UR4, PT ;  /* 0x00000004e2007c0c */ /* 0x000fe2000bf46270 */
[----:B------:R-:W-:Y:S01]  /*4c3b0*/  ULDC UR4, c[0x0][0x22c] ;  /* 0x00008b0000047ab9 */ /* 0x000fe20000000800 */
[C---:B------:R-:W-:Y:S01]  /*4c3c0*/  ISETP.LT.AND P3, PT, R7.reuse, UR22, !P3 ;  /* 0x0000001607007c0c */ /* 0x040fe2000df61270 */
[C---:B------:R-:W-:Y:S01]  /*4c3d0*/  VIADD R10, R0.reuse, 0x9 ;  /* 0x00000009000a7836 */ /* 0x040fe20000000000 */
[----:B------:R-:W-:Y:S01]  /*4c3e0*/  IADD3 R226, R0, 0x8, RZ ;  /* 0x0000000800e27810 */ /* 0x000fe20007ffe0ff */
[----:B------:R-:W-:Y:S01]  /*4c3f0*/  VIADD R225, R224, UR28 ;  /* 0x0000001ce0e17c36 */ /* 0x000fe20008000000 */
[----:B------:R-:W-:Y:S01]  /*4c400*/  ISETP.LT.AND P6, PT, R6, UR26, !P4 ;  /* 0x0000001a06007c0c */ /* 0x000fe2000e7c1270 */
[----:B------:R-:W-:Y:S01]  /*4c410*/  IMAD.WIDE R8, R224, 0x4, R4 ;  /* 0x00000004e0087825 */ /* 0x000fe200078e0204 */
[----:B------:R-:W-:Y:S01]  /*4c420*/  ISETP.GE.AND P5, PT, R226, UR4, PT ;  /* 0x00000004e2007c0c */ /* 0x000fe2000bfa6270 */
[----:B------:R-:W-:Y:S01]  /*4c430*/  ULDC UR4, c[0x0][0x22c] ;  /* 0x00008b0000047ab9 */ /* 0x000fe20000000800 */
[----:B------:R-:W-:Y:S01]  /*4c440*/  ISETP.LT.AND P4, PT, R7, UR24, !P4 ;  /* 0x0000001807007c0c */ /* 0x000fe2000e781270 */
[----:B------:R-:W4:Y:S01]  /*4c450*/  LDL.LU R242, [R1+0x614] ;  /* 0x0006140001f27983 */ /* 0x000f220000300800 */
[----:B------:R-:W-:Y:S01]  /*4c460*/  ISETP.GE.AND P1, PT, R10, UR4, PT ;  /* 0x000000040a007c0c */ /* 0x000fe2000bf26270 */
[C---:B------:R-:W-:Y:S01]  /*4c470*/  IMAD.WIDE R10, R225.reuse, 0x4, R2 ;  /* 0x00000004e10a7825 */ /* 0x040fe200078e0202 */
[----:B------:R-:W-:Y:S01]  /*4c480*/  ULDC UR4, c[0x0][0x22c] ;  /* 0x00008b0000047ab9 */ /* 0x000fe20000000800 */
[----:B------:R1:W-:Y:S02]  /*4c490*/  @P3 STG.E desc[UR8][R8.64], R246 ;  /* 0x000000f608003986 */ /* 0x0003e4000c101908 */
[----:B------:R-:W-:Y:S01]  /*4c4a0*/  VIADD R226, R0, 0xa ;  /* 0x0000000a00e27836 */ /* 0x000fe20000000000 */
[----:B------:R-:W-:Y:S01]  /*4c4b0*/  ISETP.LT.AND P3, PT, R6, UR30, !P0 ;  /* 0x0000001e06007c0c */ /* 0x000fe2000c761270 */
[----:B------:R1:W-:Y:S01]  /*4c4c0*/  @P6 STG.E desc[UR8][R10.64], R245 ;  /* 0x000000f50a006986 */ /* 0x0003e2000c101908 */
[----:B------:R-:W-:-:S02]  /*4c4d0*/  IADD3 R224, R225, UR28, RZ ;  /* 0x0000001ce1e07c10 */ /* 0x000fc4000fffe0ff */
[----:B------:R-:W-:Y:S01]  /*4c4e0*/  ISETP.GE.AND P6, PT, R226, UR4, PT ;  /* 0x00000004e2007c0c */ /* 0x000fe2000bfc6270 */
[----:B------:R-:W-:Y:S01]  /*4c4f0*/  ULDC UR4, c[0x0][0x228] ;  /* 0x00008a0000047ab9 */ /* 0x000fe20000000800 */
[----:B------:R-:W4:Y:S01]  /*4c500*/  LDL.LU R241, [R1+0x214] ;  /* 0x0002140001f17983 */ /* 0x000f220000300800 */
[----:B------:R-:W-:Y:S01]  /*4c510*/  ISETP.LT.AND P0, PT, R7, UR4, !P0 ;  /* 0x0000000407007c0c */ /* 0x000fe2000c701270 */
[----:B------:R-:W-:Y:S01]  /*4c520*/  ULDC UR4, c[0x0][0x228] ;  /* 0x00008a0000047ab9 */ /* 0x000fe20000000800 */
[----:B-1----:R-:W-:Y:S01]  /*4c530*/  IMAD.WIDE R8, R225, 0x4, R4 ;  /* 0x00000004e1087825 */ /* 0x002fe200078e0204 */
[----:B------:R-:W4:Y:S03]  /*4c540*/  LDL.LU R240, [R1+0x14] ;  /* 0x0000140001f07983 */ /* 0x000f260000300800 */
[----:B------:R-:W-:Y:S01]  /*4c550*/  IMAD.WIDE R10, R224, 0x4, R2 ;  /* 0x00000004e00a7825 */ /* 0x000fe200078e0202 */
[----:B------:R1:W-:Y:S01]  /*4c560*/  @P4 STG.E desc[UR8][R8.64], R244 ;  /* 0x000000f408004986 */ /* 0x0003e2000c101908 */
[----:B------:R-:W-:Y:S01]  /*4c570*/  ISETP.LT.AND P4, PT, R6, UR4, !P2 ;  /* 0x0000000406007c0c */ /* 0x000fe2000d781270 */
[----:B------:R-:W-:Y:S01]  /*4c580*/  ULDC UR4, c[0x0][0x22c] ;  /* 0x00008b0000047ab9 */ /* 0x000fe20000000800 */
[----:B------:R-:W-:Y:S01]  /*4c590*/  VIADD R225, R224, UR28 ;  /* 0x0000001ce0e17c36 */ /* 0x000fe20008000000 */
[----:B------:R-:W-:Y:S01]  /*4c5a0*/  ISETP.LT.AND P2, PT, R7, UR6, !P2 ;  /* 0x0000000607007c0c */ /* 0x000fe2000d741270 */
[----:B------:R1:W-:Y:S01]  /*4c5b0*/  @P3 STG.E desc[UR8][R10.64], R251 ;  /* 0x000000fb0a003986 */ /* 0x0003e2000c101908 */
[----:B------:R-:W-:Y:S01]  /*4c5c0*/  VIADD R226, R0, 0xb ;  /* 0x0000000b00e27836 */ /* 0x000fe20000000000 */
[----:B------:R-:W-:Y:S01]  /*4c5d0*/  ISETP.LT.AND P3, PT, R6, UR10, !P5 ;  /* 0x0000000a06007c0c */ /* 0x000fe2000ef61270 */
[----:B------:R-:W-:Y:S01]  /*4c5e0*/  ULDC UR6, c[0x0][0x228] ;  /* 0x00008a0000067ab9 */ /* 0x000fe20000000800 */
[----:B------:R-:W-:Y:S01]  /*4c5f0*/  ULDC UR10, c[0x0][0x228] ;  /* 0x00008a00000a7ab9 */ /* 0x000fe20000000800 */
[----:B------:R-:W4:Y:S01]  /*4c600*/  LDL.LU R246, [R1+0x618] ;  /* 0x0006180001f67983 */ /* 0x000f220000300800 */
[----:B-1----:R-:W-:-:S04]  /*4c610*/  IMAD.WIDE R8, R224, 0x4, R4 ;  /* 0x00000004e0087825 */ /* 0x002fc800078e0204 */
[C---:B------:R-:W-:Y:S01]  /*4c620*/  IMAD.WIDE R10, R225.reuse, 0x4, R2 ;  /* 0x00000004e10a7825 */ /* 0x040fe200078e0202 */
[----:B------:R1:W-:Y:S01]  /*4c630*/  @P0 STG.E desc[UR8][R8.64], R250 ;  /* 0x000000fa08000986 */ /* 0x0003e2000c101908 */
[----:B------:R-:W-:Y:S01]  /*4c640*/  ISETP.GE.AND P0, PT, R226, UR4, PT ;  /* 0x00000004e2007c0c */ /* 0x000fe2000bf06270 */
[----:B------:R-:W-:Y:S01]  /*4c650*/  ULDC UR4, c[0x0][0x22c] ;  /* 0x00008b0000047ab9 */ /* 0x000fe20000000800 */
[----:B------:R-:W-:Y:S01]  /*4c660*/  VIADD R224, R225, UR28 ;  /* 0x0000001ce1e07c36 */ /* 0x000fe20008000000 */
[----:B------:R-:W-:Y:S01]  /*4c670*/  IADD3 R226, R0, 0xc, RZ ;  /* 0x0000000c00e27810 */ /* 0x000fe20007ffe0ff */
[----:B------:R1:W-:Y:S01]  /*4c680*/  @P4 STG.E desc[UR8][R10.64], R249 ;  /* 0x000000f90a004986 */ /* 0x0003e2000c101908 */
[----:B------:R-:W-:Y:S01]  /*4c690*/  ISETP.LT.AND P5, PT, R7, UR6, !P5 ;  /* 0x0000000607007c0c */ /* 0x000fe2000efa1270 */
[----:B------:R-:W-:Y:S01]  /*4c6a0*/  ULDC UR6, c[0x0][0x228] ;  /* 0x00008a0000067ab9 */ /* 0x000fe20000000800 */
[----:B------:R-:W-:Y:S01]  /*4c6b0*/  ISETP.GE.AND P4, PT, R226, UR4, PT ;  /* 0x00000004e2007c0c */ /* 0x000fe2000bf86270 */
[----:B------:R-:W-:Y:S01]  /*4c6c0*/  ULDC UR4, c[0x0][0x228] ;  /* 0x00008a0000047ab9 */ /* 0x000fe20000000800 */
[----:B------:R-:W4:Y:S01]  /*4c6d0*/  LDL.LU R245, [R1+0x218] ;  /* 0x0002180001f57983 */ /* 0x000f220000300800 */
[----:B-1----:R-:W-:-:S03]  /*4c6e0*/  IMAD.WIDE R8, R225, 0x4, R4 ;  /* 0x00000004e1087825 */ /* 0x002fc600078e0204 */
[----:B------:R-:W4:Y:S01]  /*4c6f0*/  LDL.LU R244, [R1+0x18] ;  /* 0x0000180001f47983 */ /* 0x000f220000300800 */
[----:B------:R-:W-:-:S03]  /*4c700*/  IMAD.WIDE R10, R224, 0x4, R2 ;  /* 0x00000004e00a7825 */ /* 0x000fc600078e0202 */
[----:B------:R1:W-:Y:S01]  /*4c710*/  @P2 STG.E desc[UR8][R8.64], R248 ;  /* 0x000000f808002986 */ /* 0x0003e2000c101908 */
[----:B------:R-:W-:Y:S01]  /*4c720*/  ISETP.LT.AND P2, PT, R6, UR4, !P1 ;  /* 0x0000000406007c0c */ /* 0x000fe2000cf41270 */
[----:B------:R-:W-:Y:S01]  /*4c730*/  ULDC UR4, c[0x0][0x22c] ;  /* 0x00008b0000047ab9 */ /* 0x000fe20000000800 */
[----:B------:R-:W-:Y:S01]  /*4c740*/  ISETP.LT.AND P1, PT, R7, UR6, !P1 ;  /* 0x0000000607007c0c */ /* 0x000fe2000cf21270 */
[----:B------:R-:W4:Y:S01]  /*4c750*/  LDL.LU R251, [R1+0x41c] ;  /* 0x00041c0001fb7983 */ /* 0x000f220000300800 */
[----:B------:R-:W-:-:S03]  /*4c760*/  ULDC UR6, c[0x0][0x228] ;  /* 0x00008a0000067ab9 */ /* 0x000fc60000000800 */
[----:B------:R-:W4:Y:S01]  /*4c770*/  LDL.LU R250, [R1+0x61c] ;  /* 0x00061c0001fa7983 */ /* 0x000f220000300800 */
[----:B-1----:R-:W-:-:S03]  /*4c780*/  IMAD.WIDE R8, R224, 0x4, R4 ;  /* 0x00000004e0087825 */ /* 0x002fc600078e0204 */
[----:B------:R-:W4:Y:S04]  /*4c790*/  LDL.LU R249, [R1+0x21c] ;  /* 0x00021c0001f97983 */ /* 0x000f280000300800 */
[----:B------:R-:W4:Y:S04]  /*4c7a0*/  LDL.LU R248, [R1+0x1c] ;  /* 0x00001c0001f87983 */ /* 0x000f280000300800 */
[----:B--2---:R1:W-:Y:S01]  /*4c7b0*/  @P3 STG.E desc[UR8][R10.64], R227 ;  /* 0x000000e30a003986 */ /* 0x0043e2000c101908 */
[----:B------:R-:W-:Y:S01]  /*4c7c0*/  ISETP.LT.AND P3, PT, R6, UR10, !P6 ;  /* 0x0000000a06007c0c */ /* 0x000fe2000f761270 */
[----:B------:R-:W-:Y:S01]  /*4c7d0*/  ULDC UR10, c[0x0][0x228] ;  /* 0x00008a00000a7ab9 */ /* 0x000fe20000000800 */
[----:B-1----:R-:W-:-:S02]  /*4c7e0*/  VIADD R10, R224, UR28 ;  /* 0x0000001ce00a7c36 */ /* 0x002fc40008000000 */
[----:B------:R-:W-:Y:S02]  /*4c7f0*/  VIADD R11, R0, 0xd ;  /* 0x0000000d000b7836 */ /* 0x000fe40000000000 */
[C---:B------:R-:W-:Y:S01]  /*4c800*/  VIADD R226, R10.reuse, UR28 ;  /* 0x0000001c0ae27c36 */ /* 0x040fe20008000000 */
[----:B---3--:R1:W-:Y:S01]  /*4c810*/  @P5 STG.E desc[UR8][R8.64], R239 ;  /* 0x000000ef08005986 */ /* 0x0083e2000c101908 */
[----:B------:R-:W-:Y:S01]  /*4c820*/  IMAD.WIDE R224, R10, 0x4, R2 ;  /* 0x000000040ae07825 */ /* 0x000fe200078e0202 */
[----:B------:R-:W-:Y:S01]  /*4c830*/  ISETP.GE.AND P5, PT, R11, UR4, PT ;  /* 0x000000040b007c0c */ /* 0x000fe2000bfa6270 */
[----:B------:R-:W-:-:S03]  /*4c840*/  ULDC UR4, c[0x0][0x22c] ;  /* 0x00008b0000047ab9 */ /* 0x000fc60000000800 */
[----:B----4-:R-:W-:Y:S01]  /*4c850*/  @P2 STG.E desc[UR8][R224.64], R238 ;  /* 0x000000eee0002986 */ /* 0x010fe2000c101908 */
[----:B-1----:R-:W-:-:S04]  /*4c860*/  IMAD.WIDE R8, R10, 0x4, R4 ;  /* 0x000000040a087825 */ /* 0x002fc800078e0204 */
[----:B------:R-:W-:Y:S01]  /*4c870*/  IMAD.WIDE R10, R226, 0x4, R2 ;  /* 0x00000004e20a7825 */ /* 0x000fe200078e0202 */
[----:B------:R-:W-:Y:S04]  /*4c880*/  @P1 STG.E desc[UR8][R8.64], R243 ;  /* 0x000000f308001986 */ /* 0x000fe8000c101908 */
[----:B------:R1:W-:Y:S04]  /*4c890*/  @P3 STG.E desc[UR8][R10.64], R247 ;  /* 0x000000f70a003986 */ /* 0x0003e8000c101908 */
[----:B-1----:R-:W2:Y:S01]  /*4c8a0*/  LDL.LU R247, [R1+0x418] ;  /* 0x0004180001f77983 */ /* 0x002ea20000300800 */
[----:B------:R-:W-:-:S04]  /*4c8b0*/  IADD3 R227, R0, 0xe, RZ ;  /* 0x0000000e00e37810 */ /* 0x000fc80007ffe0ff */
[----:B------:R-:W-:Y:S01]  /*4c8c0*/  ISETP.GE.AND P2, PT, R227, UR4, PT ;  /* 0x00000004e3007c0c */ /* 0x000fe2000bf46270 */
[----:B------:R-:W-:Y:S01]  /*4c8d0*/  ULDC UR4, c[0x0][0x228] ;  /* 0x00008a0000047ab9 */ /* 0x000fe20000000800 */
[----:B------:R-:W-:Y:S01]  /*4c8e0*/  VIADD R8, R0, 0xf ;  /* 0x0000000f00087836 */ /* 0x000fe20000000000 */
[C---:B------:R-:W-:Y:S01]  /*4c8f0*/  ISETP.LT.AND P6, PT, R7.reuse, UR4, !P6 ;  /* 0x0000000407007c0c */ /* 0x040fe2000f7c1270 */
[----:B------:R-:W-:Y:S01]  /*4c900*/  ULDC UR4, c[0x0][0x228] ;  /* 0x00008a0000047ab9 */ /* 0x000fe20000000800 */
[----:B------:R-:W-:Y:S01]  /*4c910*/  VIADD R224, R226, UR28 ;  /* 0x0000001ce2e07c36 */ /* 0x000fe20008000000 */
[----:B------:R-:W-:Y:S01]  /*4c920*/  ISETP.LT.AND P1, PT, R6, UR4, !P0 ;  /* 0x0000000406007c0c */ /* 0x000fe2000c721270 */
[----:B------:R-:W-:Y:S01]  /*4c930*/  ULDC UR4, c[0x0][0x22c] ;  /* 0x00008b0000047ab9 */ /* 0x000fe20000000800 */
[----:B------:R-:W-:Y:S01]  /*4c940*/  IMAD.WIDE R10, R226, 0x4, R4 ;  /* 0x00000004e20a7825 */ /* 0x000fe200078e0204 */
[----:B------:R-:W-:Y:S01]  /*4c950*/  ISETP.LT.AND P0, PT, R7, UR6, !P0 ;  /* 0x0000000607007c0c */ /* 0x000fe2000c701270 */
[----:B------:R-:W3:Y:S01]  /*4c960*/  LDL.LU R227, [R1+0x620] ;  /* 0x0006200001e37983 */ /* 0x000ee20000300800 */
[----:B------:R-:W-:Y:S01]  /*4c970*/  ISETP.GE.AND P3, PT, R8, UR4, PT ;  /* 0x0000000408007c0c */ /* 0x000fe2000bf66270 */
[----:B------:R-:W-:Y:S01]  /*4c980*/  VIADD R225, R0, 0x10 ;  /* 0x0000001000e17836 */ /* 0x000fe20000000000 */
[----:B------:R-:W-:Y:S01]  /*4c990*/  ULDC UR4, c[0x0][0x22c] ;  /* 0x00008b0000047ab9 */ /* 0x000fe20000000800 */
[----:B------:R-:W-:Y:S01]  /*4c9a0*/  IMAD.WIDE R8, R224, 0x4, R2 ;  /* 0x00000004e0087825 */ /* 0x000fe200078e0202 */
[----:B------:R-:W-:Y:S01]  /*4c9b0*/  ULDC UR6, c[0x0][0x228] ;  /* 0x00008a0000067ab9 */ /* 0x000fe20000000800 */
[----:B------:R1:W-:Y:S01]  /*4c9c0*/  @P6 STG.E desc[UR8][R10.64], R242 ;  /* 0x000000f20a006986 */ /* 0x0003e2000c101908 */
[----:B------:R-:W-:Y:S01]  /*4c9d0*/  ISETP.GE.AND P6, PT, R225, UR4, PT ;  /* 0x00000004e1007c0c */ /* 0x000fe2000bfc6270 */
[----:B------:R-:W-:-:S02]  /*4c9e0*/  ULDC UR4, c[0x0][0x228] ;  /* 0x00008a0000047ab9 */ /* 0x000fc40000000800 */
[----:B------:R4:W-:Y:S01]  /*4c9f0*/  @P1 STG.E desc[UR8][R8.64], R241 ;  /* 0x000000f108001986 */ /* 0x0009e2000c101908 */
[----:B------:R-:W-:Y:S01]  /*4ca00*/  ISETP.LT.AND P1, PT, R6, UR4, !P4 ;  /* 0x0000000406007c0c */ /* 0x000fe2000e721270 */
[----:B------:R-:W-:Y:S01]  /*4ca10*/  ULDC UR4, c[0x0][0x228] ;  /* 0x00008a0000047ab9 */ /* 0x000fe20000000800 */
[C---:B------:R-:W-:Y:S01]  /*4ca20*/  ISETP.LT.AND P4, PT, R7.reuse, UR6, !P4 ;  /* 0x0000000607007c0c */ /* 0x040fe2000e781270 */
[----:B------:R-:W3:Y:S01]  /*4ca30*/  LDL.LU R239, [R1+0x420] ;  /* 0x0004200001ef7983 */ /* 0x000ee20000300800 */
[----:B------:R-:W-:Y:S01]  /*4ca40*/  ULDC UR6, c[0x0][0x228] ;  /* 0x00008a0000067ab9 */ /* 0x000fe20000000800 */
[C-C-:B-1----:R-:W-:Y:S01]  /*4ca50*/  IMAD.WIDE R10, R224.reuse, 0x4, R4.reuse ;  /* 0x00000004e00a7825 */ /* 0x142fe200078e0204 */
[----:B------:R-:W-:Y:S01]  /*4ca60*/  IADD3 R224, R224, UR28, RZ ;  /* 0x0000001ce0e07c10 */ /* 0x000fe2000fffe0ff */
[----:B------:R-:W3:Y:S04]  /*4ca70*/  LDL.LU R238, [R1+0x220] ;  /* 0x0002200001ee7983 */ /* 0x000ee80000300800 */
[----:B------:R1:W-:Y:S01]  /*4ca80*/  @P0 STG.E desc[UR8][R10.64], R240 ;  /* 0x000000f00a000986 */ /* 0x0003e2000c101908 */
[----:B------:R-:W-:Y:S01]  /*4ca90*/  ISETP.LT.AND P0, PT, R6, UR4, !P5 ;  /* 0x0000000406007c0c */ /* 0x000fe2000ef01270 */
[----:B----4-:R-:W-:Y:S01]  /*4caa0*/  IMAD.WIDE R8, R224, 0x4, R4 ;  /* 0x00000004e0087825 */ /* 0x010fe200078e0204 */
[----:B------:R-:W-:Y:S01]  /*4cab0*/  ISETP.LT.AND P5, PT, R7, UR6, !P5 ;  /* 0x0000000607007c0c */ /* 0x000fe2000efa1270 */
[----:B------:R-:W-:Y:S01]  /*4cac0*/  ULDC UR4, c[0x0][0x22c] ;  /* 0x00008b0000047ab9 */ /* 0x000fe20000000800 */
[----:B------:R-:W4:Y:S01]  /*4cad0*/  LDL.LU R243, [R1+0x20] ;  /* 0x0000200001f37983 */ /* 0x000f220000300800 */
[C---:B------:R-:W-:Y:S01]  /*4cae0*/  VIADD R225, R0.reuse, 0x11 ;  /* 0x0000001100e17836 */ /* 0x040fe20000000000 */
[----:B------:R-:W-:Y:S01]  /*4caf0*/  ULDC UR6, c[0x0][0x228] ;  /* 0x00008a0000067ab9 */ /* 0x000fe20000000800 */
[----:B------:R-:W-:Y:S01]  /*4cb00*/  VIADD R226, R0, 0x12 ;  /* 0x0000001200e27836 */ /* 0x000fe20000000000 */
[----:B------:R-:W4:Y:S01]  /*4cb10*/  LDL.LU R242, [R1+0x624] ;  /* 0x0006240001f27983 */ /* 0x000f220000300800 */
[----:B-1----:R-:W-:-:S03]  /*4cb20*/  IMAD.WIDE R10, R224, 0x4, R2 ;  /* 0x00000004e00a7825 */ /* 0x002fc600078e0202 */
[----:B------:R-:W4:Y:S01]  /*4cb30*/  LDL.LU R241, [R1+0x424] ;  /* 0x0004240001f17983 */ /* 0x000f220000300800 */
[----:B------:R-:W-:-:S03]  /*4cb40*/  VIADD R224, R224, UR28 ;  /* 0x0000001ce0e07c36 */ /* 0x000fc60008000000 */
[----:B------:R-:W4:Y:S04]  /*4cb50*/  LDL.LU R240, [R1+0x224] ;  /* 0x0002240001f07983 */ /* 0x000f280000300800 */
[----:B--2---:R1:W-:Y:S01]  /*4cb60*/  @P1 STG.E desc[UR8][R10.64], R247 ;  /* 0x000000f70a001986 */ /* 0x0043e2000c101908 */
[----:B------:R-:W-:Y:S01]  /*4cb70*/  ISETP.GE.AND P1, PT, R225, UR4, PT ;  /* 0x00000004e1007c0c */ /* 0x000fe2000bf26270 */
[----:B------:R-:W-:Y:S02]  /*4cb80*/  ULDC UR4, c[0x0][0x228] ;  /* 0x00008a0000047ab9 */ /* 0x000fe40000000800 */
[----:B------:R2:W-:Y:S01]  /*4cb90*/  @P4 STG.E desc[UR8][R8.64], R246 ;  /* 0x000000f608004986 */ /* 0x0005e2000c101908 */
[----:B------:R-:W-:Y:S01]  /*4cba0*/  ISETP.LT.AND P4, PT, R6, UR4, !P2 ;  /* 0x0000000406007c0c */ /* 0x000fe2000d781270 */
[----:B------:R-:W-:Y:S01]  /*4cbb0*/  ULDC UR4, c[0x0][0x22c] ;  /* 0x00008b0000047ab9 */ /* 0x000fe20000000800 */
[C---:B------:R-:W-:Y:S01]  /*4cbc0*/  IADD3 R225, R224.reuse, UR28, RZ ;  /* 0x0000001ce0e17c10 */ /* 0x040fe2000fffe0ff */
[C---:B-1----:R-:W-:Y:S01]  /*4cbd0*/  IMAD.WIDE R10, R224.reuse, 0x4, R4 ;  /* 0x00000004e00a7825 */ /* 0x042fe200078e0204 */
[----:B------:R-:W4:Y:S03]  /*4cbe0*/  LDL.LU R247, [R1+0x24] ;  /* 0x0000240001f77983 */ /* 0x000f260000300800 */
[----:B--2---:R-:W-:Y:S01]  /*4cbf0*/  IMAD.WIDE R8, R224, 0x4, R2 ;  /* 0x00000004e0087825 */ /* 0x004fe200078e0202 */
[----:B------:R-:W2:Y:S04]  /*4cc00*/  LDL.LU R246, [R1+0x628] ;  /* 0x0006280001f67983 */ /* 0x000ea80000300800 */
[----:B------:R1:W-:Y:S01]  /*4cc10*/  @P0 STG.E desc[UR8][R8.64], R245 ;  /* 0x000000f508000986 */ /* 0x0003e2000c101908 */
[----:B------:R-:W-:Y:S01]  /*4cc20*/  ISETP.GE.AND P0, PT, R226, UR4, PT ;  /* 0x00000004e2007c0c */ /* 0x000fe2000bf06270 */
[----:B------:R-:W-:-:S02]  /*4cc30*/  ULDC UR4, c[0x0][0x228] ;  /* 0x00008a0000047ab9 */ /* 0x000fc40000000800 */
[----:B------:R3:W-:Y:S01]  /*4cc40*/  @P5 STG.E desc[UR8][R10.64], R244 ;  /* 0x000000f40a005986 */ /* 0x0007e2000c101908 */
[----:B------:R-:W-:Y:S01]  /*4cc50*/  ISETP.LT.AND P2, PT, R7, UR4, !P2 ;  /* 0x0000000407007c0c */ /* 0x000fe2000d741270 */
[C---:B------:R-:W-:Y:S01]  /*4cc60*/  VIADD R224, R225.reuse, UR28 ;  /* 0x0000001ce1e07c36 */ /* 0x040fe20008000000 */
[----:B------:R-:W-:Y:S01]  /*4cc70*/  ISETP.LT.AND P5, PT, R6, UR6, !P3 ;  /* 0x0000000606007c0c */ /* 0x000fe2000dfa1270 */
[----:B------:R-:W-:Y:S01]  /*4cc80*/  ULDC UR4, c[0x0][0x22c] ;  /* 0x00008b0000047ab9 */ /* 0x000fe20000000800 */
[--C-:B-1----:R-:W-:Y:S01]  /*4cc90*/  IMAD.WIDE R8, R225, 0x4, R2.reuse ;  /* 0x00000004e1087825 */ /* 0x102fe200078e0202 */
[----:B------:R-:W2:Y:S01]  /*4cca0*/  LDL.LU R245, [R1+0x428] ;  /* 0x0004280001f57983 */ /* 0x000ea20000300800 */
[----:B------:R-:W-:Y:S02]  /*4ccb0*/  ULDC UR6, c[0x0][0x228] ;  /* 0x00008a0000067ab9 */ /* 0x000fe40000000800 */
[----:B---3--:R-:W-:Y:S01]  /*4ccc0*/  VIADD R10, R0, 0x13 ;  /* 0x00000013000a7836 */ /* 0x008fe20000000000 */
[----:B------:R1:W-:Y:S04]  /*4ccd0*/  @P4 STG.E desc[UR8][R8.64], R251 ;  /* 0x000000fb08004986 */ /* 0x0003e8000c101908 */
[----:B------:R-:W-:Y:S01]  /*4cce0*/  ISETP.GE.AND P4, PT, R10, UR4, PT ;  /* 0x000000040a007c0c */ /* 0x000fe2000bf86270 */
[----:B------:R-:W-:Y:S01]  /*4ccf0*/  IMAD.WIDE R10, R224, 0x4, R2 ;  /* 0x00000004e00a7825 */ /* 0x000fe200078e0202 */
[----:B------:R-:W-:-:S03]  /*4cd00*/  ULDC UR4, c[0x0][0x228] ;  /* 0x00008a0000047ab9 */ /* 0x000fc60000000800 */
[----:B-1----:R-:W-:-:S05]  /*4cd10*/  IMAD.WIDE R8, R225, 0x4, R4 ;  /* 0x00000004e1087825 */ /* 0x002fca00078e0204 */
[----:B------:R-:W-:Y:S04]  /*4cd20*/  @P2 STG.E desc[UR8][R8.64], R250 ;  /* 0x000000fa08002986 */ /* 0x000fe8000c101908 */
[----:B------:R1:W-:Y:S04]  /*4cd30*/  @P5 STG.E desc[UR8][R10.64], R249 ;  /* 0x000000f90a005986 */ /* 0x0003e8000c101908 */
[----:B-1----:R-:W3:Y:S01]  /*4cd40*/  LDL.LU R249, [R1+0x228] ;  /* 0x0002280001f97983 */ /* 0x002ee20000300800 */
[----:B------:R-:W-:Y:S01]  /*4cd50*/  VIADD R225, R0, 0x14 ;  /* 0x0000001400e17836 */ /* 0x000fe20000000000 */
[----:B------:R-:W-:Y:S01]  /*4cd60*/  ISETP.LT.AND P3, PT, R7, UR4, !P3 ;  /* 0x0000000407007c0c */ /* 0x000fe2000df61270 */
[----:B------:R-:W-:Y:S01]  /*4cd70*/  ULDC UR4, c[0x0][0x22c] ;  /* 0x00008b0000047ab9 */ /* 0x000fe20000000800 */
[----:B------:R-:W-:Y:S01]  /*4cd80*/  IMAD.WIDE R8, R224, 0x4, R4 ;  /* 0x00000004e0087825 */ /* 0x000fe200078e0204 */
[----:B------:R-:W3:Y:S01]  /*4cd90*/  LDL.LU R244, [R1+0x28] ;  /* 0x0000280001f47983 */ /* 0x000ee20000300800 */
[----:B------:R-:W-:Y:S01]  /*4cda0*/  ISETP.GE.AND P2, PT, R225, UR4, PT ;  /* 0x00000004e1007c0c */ /* 0x000fe2000bf46270 */
[----:B------:R-:W-:-:S02]  /*4cdb0*/  ULDC UR4, c[0x0][0x228] ;  /* 0x00008a0000047ab9 */ /* 0x000fc40000000800 */
[----:B------:R-:W-:Y:S01]  /*4cdc0*/  ISETP.LT.AND P5, PT, R6, UR4, !P6 ;  /* 0x0000000406007c0c */ /* 0x000fe2000f7a1270 */
[----:B------:R-:W-:Y:S01]  /*4cdd0*/  ULDC UR4, c[0x0][0x228] ;  /* 0x00008a0000047ab9 */ /* 0x000fe20000000800 */
[----:B------:R-:W-:Y:S01]  /*4cde0*/  IADD3 R225, R224, UR28, RZ ;  /* 0x0000001ce0e17c10 */ /* 0x000fe2000fffe0ff */
[----:B------:R-:W-:Y:S01]  /*4cdf0*/  VIADD R226, R0, 0x15 ;  /* 0x0000001500e27836 */ /* 0x000fe20000000000 */
[----:B------:R-:W-:Y:S01]  /*4ce00*/  ISETP.LT.AND P6, PT, R7, UR4, !P6 ;  /* 0x0000000407007c0c */ /* 0x000fe2000f7c1270 */
[----:B------:R-:W-:Y:S01]  /*4ce10*/  ULDC UR4, c[0x0][0x228] ;  /* 0x00008a0000047ab9 */ /* 0x000fe20000000800 */
[----:B------:R1:W-:Y:S01]  /*4ce20*/  @P3 STG.E desc[UR8][R8.64], R248 ;  /* 0x000000f808003986 */ /* 0x0003e2000c101908 */
[C---:B------:R-:W-:Y:S01]  /*4ce30*/  IMAD.WIDE R10, R225.reuse, 0x4, R2 ;  /* 0x00000004e10a7825 */ /* 0x040fe200078e0202 */
[----:B------:R-:W-:Y:S01]  /*4ce40*/  ISETP.LT.AND P3, PT, R6, UR4, !P1 ;  /* 0x0000000406007c0c */ /* 0x000fe2000cf61270 */
[----:B------:R-:W-:Y:S01]  /*4ce50*/  ULDC UR4, c[0x0][0x22c] ;  /* 0x00008b0000047ab9 */ /* 0x000fe20000000800 */
[----:B------:R-:W3:Y:S01]  /*4ce60*/  LDL.LU R251, [R1+0x62c] ;  /* 0x00062c0001fb7983 */ /* 0x000ee20000300800 */
[----:B------:R-:W-:-:S03]  /*4ce70*/  VIADD R224, R225, UR28 ;  /* 0x0000001ce1e07c36 */ /* 0x000fc60008000000 */
[----:B------:R1:W-:Y:S01]  /*4ce80*/  @P5 STG.E desc[UR8][R10.64], R227 ;  /* 0x000000e30a005986 */ /* 0x0003e2000c101908 */
[----:B------:R-:W-:Y:S01]  /*4ce90*/  ISETP.GE.AND P5, PT, R226, UR4, PT ;  /* 0x00000004e2007c0c */ /* 0x000fe2000bfa6270 */
[----:B------:R-:W-:Y:S01]  /*4cea0*/  ULDC UR4, c[0x0][0x228] ;  /* 0x00008a0000047ab9 */ /* 0x000fe20000000800 */
[----:B-1----:R-:W-:Y:S01]  /*4ceb0*/  IMAD.WIDE R8, R225, 0x4, R4 ;  /* 0x00000004e1087825 */ /* 0x002fe200078e0204 */
[C---:B------:R-:W-:Y:S01]  /*4cec0*/  ISETP.LT.AND P1, PT, R7.reuse, UR4, !P1 ;  /* 0x0000000407007c0c */ /* 0x040fe2000cf21270 */
[----:B------:R-:W-:Y:S01]  /*4ced0*/  ULDC UR4, c[0x0][0x228] ;  /* 0x00008a0000047ab9 */ /* 0x000fe20000000800 */
[----:B------:R-:W3:Y:S04]  /*4cee0*/  LDL.LU R250, [R1+0x42c] ;  /* 0x00042c0001fa7983 */ /* 0x000ee80000300800 */
[----:B------:R1:W-:Y:S01]  /*4cef0*/  @P6 STG.E desc[UR8][R8.64], R239 ;  /* 0x000000ef08006986 */ /* 0x0003e2000c101908 */
[--C-:B------:R-:W-:Y:S01]  /*4cf00*/  IMAD.WIDE R10, R224, 0x4, R2.reuse ;  /* 0x00000004e00a7825 */ /* 0x100fe200078e0202 */
[----:B------:R-:W-:Y:S01]  /*4cf10*/  ISETP.LT.AND P6, PT, R6, UR4, !P0 ;  /* 0x0000000406007c0c */ /* 0x000fe2000c7c1270 */
[----:B------:R-:W-:Y:S01]  /*4cf20*/  ULDC UR4, c[0x0][0x22c] ;  /* 0x00008b0000047ab9 */ /* 0x000fe20000000800 */
[----:B------:R-:W-:Y:S01]  /*4cf30*/  IADD3 R225, R224, UR28, RZ ;  /* 0x0000001ce0e17c10 */ /* 0x000fe2000fffe0ff */
[----:B------:R-:W-:Y:S01]  /*4cf40*/  VIADD R226, R0, 0x16 ;  /* 0x0000001600e27836 */ /* 0x000fe20000000000 */
[----:B------:R4:W-:Y:S01]  /*4cf50*/  @P3 STG.E desc[UR8][R10.64], R238 ;  /* 0x000000ee0a003986 */ /* 0x0009e2000c101908 */
[----:B------:R-:W-:Y:S01]  /*4cf60*/  ISETP.LT.AND P0, PT, R7, UR6, !P0 ;  /* 0x0000000607007c0c */ /* 0x000fe2000c701270 */
[----:B------:R-:W-:Y:S01]  /*4cf70*/  ULDC UR6, c[0x0][0x228] ;  /* 0x00008a0000067ab9 */ /* 0x000fe20000000800 */
[----:B------:R-:W-:Y:S01]  /*4cf80*/  ISETP.LT.AND P3, PT, R6, UR10, !P4 ;  /* 0x0000000a06007c0c */ /* 0x000fe2000e761270 */
[----:B------:R-:W-:Y:S01]  /*4cf90*/  ULDC UR10, c[0x0][0x228] ;  /* 0x00008a00000a7ab9 */ /* 0x000fe20000000800 */
[----:B------:R-:W3:Y:S01]  /*4cfa0*/  LDL.LU R248, [R1+0x2c] ;  /* 0x00002c0001f87983 */ /* 0x000ee20000300800 */
[----:B-1----:R-:W-:-:S04]  /*4cfb0*/  IMAD.WIDE R8, R225, 0x4, R2 ;  /* 0x00000004e1087825 */ /* 0x002fc800078e0202 */
[----:B----4-:R-:W-:-:S04]  /*4cfc0*/  IMAD.WIDE R10, R224, 0x4, R4 ;  /* 0x00000004e00a7825 */ /* 0x010fc800078e0204 */
[----:B------:R-:W-:Y:S01]  /*4cfd0*/  VIADD R224, R225, UR28 ;  /* 0x0000001ce1e07c36 */ /* 0x000fe20008000000 */
[----:B------:R1:W-:Y:S01]  /*4cfe0*/  @P1 STG.E desc[UR8][R10.64], R243 ;  /* 0x000000f30a001986 */ /* 0x0003e2000c101908 */
[----:B------:R-:W-:Y:S01]  /*4cff0*/  ISETP.GE.AND P1, PT, R226, UR4, PT ;  /* 0x00000004e2007c0c */ /* 0x000fe2000bf26270 */
[----:B------:R-:W-:Y:S01]  /*4d000*/  VIADD R226, R0, 0x17 ;  /* 0x0000001700e27836 */ /* 0x000fe20000000000 */
[----:B------:R-:W-:Y:S01]  /*4d010*/  ULDC UR4, c[0x0][0x22c] ;  /* 0x00008b0000047ab9 */ /* 0x000fe20000000800 */
[----:B------:R4:W-:Y:S01]  /*4d020*/  @P6 STG.E desc[UR8][R8.64], R242 ;  /* 0x000000f208006986 */ /* 0x0009e2000c101908 */
[----:B------:R-:W-:Y:S01]  /*4d030*/  ISETP.LT.AND P4, PT, R7, UR6, !P4 ;  /* 0x0000000607007c0c */ /* 0x000fe2000e781270 */
[----:B------:R-:W-:Y:S01]  /*4d040*/  ULDC UR6, c[0x0][0x228] ;  /* 0x00008a0000067ab9 */ /* 0x000fe20000000800 */
[----:B------:R-:W-:Y:S01]  /*4d050*/  ISETP.GE.AND P6, PT, R226, UR4, PT ;  /* 0x00000004e2007c0c */ /* 0x000fe2000bfc6270 */
[----:B------:R-:W-:Y:S01]  /*4d060*/  ULDC UR4, c[0x0][0x228] ;  /* 0x00008a0000047ab9 */ /* 0x000fe20000000800 */
[----:B-1----:R-:W-:-:S04]  /*4d070*/  IMAD.WIDE R10, R224, 0x4, R2 ;  /* 0x00000004e00a7825 */ /* 0x002fc800078e0202 */
[----:B----4-:R-:W-:-:S05]  /*4d080*/  IMAD.WIDE R8, R225, 0x4, R4 ;  /* 0x00000004e1087825 */ /* 0x010fca00078e0204 */
[----:B------:R1:W-:Y:S01]  /*4d090*/  @P0 STG.E desc[UR8][R8.64], R241 ;  /* 0x000000f108000986 */ /* 0x0003e2000c101908 */
[C---:B------:R-:W-:Y:S01]  /*4d0a0*/  ISETP.LT.AND P0, PT, R6.reuse, UR4, !P2 ;  /* 0x0000000406007c0c */ /* 0x040fe2000d701270 */
[----:B------:R-:W-:Y:S01]  /*4d0b0*/  ULDC UR4, c[0x0][0x22c] ;  /* 0x00008b0000047ab9 */ /* 0x000fe20000000800 */
[----:B------:R-:W-:Y:S01]  /*4d0c0*/  ISETP.LT.AND P2, PT, R7, UR6, !P2 ;  /* 0x0000000607007c0c */ /* 0x000fe2000d741270 */
[----:B------:R4:W-:Y:S01]  /*4d0d0*/  @P3 STG.E desc[UR8][R10.64], R240 ;  /* 0x000000f00a003986 */ /* 0x0009e2000c101908 */
[----:B------:R-:W-:Y:S01]  /*4d0e0*/  ISETP.LT.AND P3, PT, R6, UR10, !P5 ;  /* 0x0000000a06007c0c */ /* 0x000fe2000ef61270 */
[----:B------:R-:W-:Y:S01]  /*4d0f0*/  VIADD R227, R0, 0x19 ;  /* 0x0000001900e37836 */ /* 0x000fe20000000000 */
[----:B------:R-:W-:Y:S01]  /*4d100*/  ULDC UR6, c[0x0][0x228] ;  /* 0x00008a0000067ab9 */ /* 0x000fe20000000800 */
[----:B------:R-:W-:Y:S01]  /*4d110*/  ULDC UR10, c[0x0][0x228] ;  /* 0x00008a00000a7ab9 */ /* 0x000fe20000000800 */
[C---:B-1----:R-:W-:Y:S01]  /*4d120*/  IMAD.WIDE R8, R224.reuse, 0x4, R4 ;  /* 0x00000004e0087825 */ /* 0x042fe200078e0204 */
[----:B----4-:R-:W-:-:S03]  /*4d130*/  IADD3 R10, R224, UR28, RZ ;  /* 0x0000001ce00a7c10 */ /* 0x010fc6000fffe0ff */
[----:B------:R-:W-:Y:S02]  /*4d140*/  VIADD R11, R0, 0x18 ;  /* 0x00000018000b7836 */ /* 0x000fe40000000000 */
[C---:B------:R-:W-:Y:S02]  /*4d150*/  VIADD R226, R10.reuse, UR28 ;  /* 0x0000001c0ae27c36 */ /* 0x040fe40008000000 */
[C---:B------:R-:W-:Y:S01]  /*4d160*/  IMAD.WIDE R224, R10.reuse, 0x4, R2 ;  /* 0x000000040ae07825 */ /* 0x040fe200078e0202 */
[----:B------:R1:W-:Y:S01]  /*4d170*/  @P4 STG.E desc[UR8][R8.64], R247 ;  /* 0x000000f708004986 */ /* 0x0003e2000c101908 */
[----:B------:R-:W-:Y:S01]  /*4d180*/  ISETP.GE.AND P4, PT, R11, UR4, PT ;  /* 0x000000040b007c0c */ /* 0x000fe2000bf86270 */
[----:B------:R-:W-:Y:S02]  /*4d190*/  ULDC UR4, c[0x0][0x22c] ;  /* 0x00008b0000047ab9 */ /* 0x000fe40000000800 */
[----:B--2---:R2:W-:Y:S01]  /*4d1a0*/  @P0 STG.E desc[UR8][R224.64], R246 ;  /* 0x000000f6e0000986 */ /* 0x0045e2000c101908 */
[----:B-1----:R-:W-:-:S04]  /*4d1b0*/  IMAD.WIDE R8, R10, 0x4, R4 ;  /* 0x000000040a087825 */ /* 0x002fc800078e0204 */
[C---:B------:R-:W-:Y:S01]  /*4d1c0*/  IMAD.WIDE R10, R226.reuse, 0x4, R2 ;  /* 0x00000004e20a7825 */ /* 0x040fe200078e0202 */
[----:B------:R-:W-:Y:S01]  /*4d1d0*/  @P2 STG.E desc[UR8][R8.64], R245 ;  /* 0x000000f508002986 */ /* 0x000fe2000c101908 */
[C---:B--2---:R-:W-:Y:S02]  /*4d1e0*/  IADD3 R224, R226.reuse, UR28, RZ ;  /* 0x0000001ce2e07c10 */ /* 0x044fe4000fffe0ff */
[----:B------:R-:W-:Y:S01]  /*4d1f0*/  ISETP.GE.AND P0, PT, R227, UR4, PT ;  /* 0x00000004e3007c0c */ /* 0x000fe2000bf06270 */
[----:B------:R-:W-:Y:S01]  /*4d200*/  ULDC UR4, c[0x0][0x228] ;  /* 0x00008a0000047ab9 */ /* 0x000fe20000000800 */
[----:B---3--:R1:W-:Y:S04]  /*4d210*/  @P3 STG.E desc[UR8][R10.64], R249 ;  /* 0x000000f90a003986 */ /* 0x0083e8000c101908 */
[----:B-1----:R-:W2:Y:S01]  /*4d220*/  LDL.LU R249, [R1+0x22c] ;  /* 0x00022c0001f97983 */ /* 0x002ea20000300800 */
[----:B------:R-:W-:-:S03]  /*4d230*/  IMAD.WIDE R10, R226, 0x4, R4 ;  /* 0x00000004e20a7825 */ /* 0x000fc600078e0204 */
[----:B------:R-:W3:Y:S04]  /*4d240*/  LDL.LU R226, [R1+0x630] ;  /* 0x0006300001e27983 */ /* 0x000ee80000300800 */
[----:B------:R-:W4:Y:S04]  /*4d250*/  LDL.LU R227, [R1+0x430] ;  /* 0x0004300001e37983 */ /* 0x000f280000300800 */
[----:B------:R-:W4:Y:S04]  /*4d260*/  LDL.LU R239, [R1+0x230] ;  /* 0x0002300001ef7983 */ /* 0x000f280000300800 */
[----:B------:R-:W4:Y:S04]  /*4d270*/  LDL.LU R238, [R1+0x30] ;  /* 0x0000300001ee7983 */ /* 0x000f280000300800 */
[----:B------:R-:W4:Y:S04]  /*4d280*/  LDL.LU R243, [R1+0x634] ;  /* 0x0006340001f37983 */ /* 0x000f280000300800 */
[----:B------:R-:W4:Y:S01]  /*4d290*/  LDL.LU R242, [R1+0x434] ;  /* 0x0004340001f27983 */ /* 0x000f220000300800 */
[----:B------:R-:W-:Y:S01]  /*4d2a0*/  ISETP.LT.AND P5, PT, R7, UR4, !P5 ;  /* 0x0000000407007c0c */ /* 0x000fe2000efa1270 */
[----:B------:R-:W-:-:S02]  /*4d2b0*/  ULDC UR4, c[0x0][0x228] ;  /* 0x00008a0000047ab9 */ /* 0x000fc40000000800 */
[----:B------:R-:W4:Y:S01]  /*4d2c0*/  LDL.LU R241, [R1+0x234] ;  /* 0x0002340001f17983 */ /* 0x000f220000300800 */
[----:B------:R-:W-:Y:S01]  /*4d2d0*/  ISETP.LT.AND P2, PT, R6, UR4, !P1 ;  /* 0x0000000406007c0c */ /* 0x000fe2000cf41270 */
[C---:B------:R-:W-:Y:S01]  /*4d2e0*/  VIADD R8, R0.reuse, 0x1a ;  /* 0x0000001a00087836 */ /* 0x040fe20000000000 */
[----:B------:R-:W-:Y:S01]  /*4d2f0*/  ULDC UR4, c[0x0][0x22c] ;  /* 0x00008b0000047ab9 */ /* 0x000fe20000000800 */
[----:B------:R-:W4:Y:S01]  /*4d300*/  LDL.LU R240, [R1+0x34] ;  /* 0x0000340001f07983 */ /* 0x000f220000300800 */
[----:B------:R-:W-:Y:S01]  /*4d310*/  VIADD R225, R0, 0x1b ;  /* 0x0000001b00e17836 */ /* 0x000fe20000000000 */
[----:B------:R-:W-:Y:S01]  /*4d320*/  ISETP.LT.AND P1, PT, R7, UR6, !P1 ;  /* 0x0000000607007c0c */ /* 0x000fe2000cf21270 */
[----:B------:R-:W-:Y:S01]  /*4d330*/  ULDC UR6, c[0x0][0x228] ;  /* 0x00008a0000067ab9 */ /* 0x000fe20000000800 */
[----:B------:R-:W-:Y:S01]  /*4d340*/  ISETP.GE.AND P3, PT, R8, UR4, PT ;  /* 0x0000000408007c0c */ /* 0x000fe2000bf66270 */
[----:B------:R-:W4:Y:S01]  /*4d350*/  LDL.LU R247, [R1+0x638] ;  /* 0x0006380001f77983 */ /* 0x000f220000300800 */
[----:B------:R-:W-:Y:S01]  /*4d360*/  IMAD.WIDE R8, R224, 0x4, R2 ;  /* 0x00000004e0087825 */ /* 0x000fe200078e0202 */
[----:B------:R-:W-:-:S02]  /*4d370*/  ULDC UR4, c[0x0][0x22c] ;  /* 0x00008b0000047ab9 */ /* 0x000fc40000000800 */
[----:B------:R1:W-:Y:S01]  /*4d380*/  @P5 STG.E desc[UR8][R10.64], R244 ;  /* 0x000000f40a005986 */ /* 0x0003e2000c101908 */
[----:B------:R-:W-:Y:S01]  /*4d390*/  ISETP.GE.AND P5, PT, R225, UR4, PT ;  /* 0x00000004e1007c0c */ /* 0x000fe2000bfa6270 */
[----:B------:R-:W-:Y:S02]  /*4d3a0*/  ULDC UR4, c[0x0][0x228] ;  /* 0x00008a0000047ab9 */ /* 0x000fe40000000800 */
[----:B------:R1:W-:Y:S01]  /*4d3b0*/  @P2 STG.E desc[UR8][R8.64], R251 ;  /* 0x000000fb08002986 */ /* 0x0003e2000c101908 */
[----:B------:R-:W-:Y:S01]  /*4d3c0*/  ISETP.LT.AND P2, PT, R6, UR4, !P6 ;  /* 0x0000000406007c0c */ /* 0x000fe2000f741270 */
[----:B------:R-:W-:Y:S02]  /*4d3d0*/  ULDC UR4, c[0x0][0x228] ;  /* 0x00008a0000047ab9 */ /* 0x000fe40000000800 */
[----:B------:R-:W4:Y:S01]  /*4d3e0*/  LDL.LU R246, [R1+0x438] ;  /* 0x0004380001f67983 */ /* 0x000f220000300800 */
[----:B------:R-:W-:Y:S01]  /*4d3f0*/  ISETP.LT.AND P6, PT, R7, UR6, !P6 ;  /* 0x0000000607007c0c */ /* 0x000fe2000f7c1270 */
[----:B-1----:R-:W-:-:S02]  /*4d400*/  IMAD.WIDE R10, R224, 0x4, R4 ;  /* 0x00000004e00a7825 */ /* 0x002fc400078e0204 */
[----:B------:R-:W4:Y:S01]  /*4d410*/  LDL.LU R245, [R1+0x238] ;  /* 0x0002380001f57983 */ /* 0x000f220000300800 */
[----:B------:R-:W-:Y:S01]  /*4d420*/  ULDC UR6, c[0x0][0x228] ;  /* 0x00008a0000067ab9 */ /* 0x000fe20000000800 */
[----:B------:R-:W-:Y:S02]  /*4d430*/  VIADD R224, R224, UR28 ;  /* 0x0000001ce0e07c36 */ /* 0x000fe40008000000 */
[----:B------:R1:W-:Y:S01]  /*4d440*/  @P1 STG.E desc[UR8][R10.64], R250 ;  /* 0x000000fa0a001986 */ /* 0x0003e2000c101908 */
[----:B------:R-:W-:Y:S01]  /*4d450*/  ISETP.LT.AND P1, PT, R6, UR4, !P4 ;  /* 0x0000000406007c0c */ /* 0x000fe2000e721270 */
[----:B------:R-:W-:Y:S02]  /*4d460*/  VIADD R225, R0, 0x1c ;  /* 0x0000001c00e17836 */ /* 0x000fe40000000000 */
[----:B------:R-:W4:Y:S01]  /*4d470*/  LDL.LU R244, [R1+0x38] ;  /* 0x0000380001f47983 */ /* 0x000f220000300800 */
[C---:B------:R-:W-:Y:S01]  /*4d480*/  IMAD.WIDE R8, R224.reuse, 0x4, R4 ;  /* 0x00000004e0087825 */ /* 0x040fe200078e0204 */
[----:B------:R-:W-:Y:S01]  /*4d490*/  ISETP.LT.AND P4, PT, R7, UR6, !P4 ;  /* 0x0000000607007c0c */ /* 0x000fe2000e781270 */
[----:B------:R-:W-:Y:S01]  /*4d4a0*/  ULDC UR4, c[0x0][0x22c] ;  /* 0x00008b0000047ab9 */ /* 0x000fe20000000800 */
[----:B------:R-:W4:Y:S01]  /*4d4b0*/  LDL.LU R251, [R1+0x63c] ;  /* 0x00063c0001fb7983 */ /* 0x000f220000300800 */
[----:B------:R-:W-:Y:S01]  /*4d4c0*/  ULDC UR6, c[0x0][0x228] ;  /* 0x00008a0000067ab9 */ /* 0x000fe20000000800 */
[C---:B-1----:R-:W-:Y:S01]  /*4d4d0*/  IMAD.WIDE R10, R224.reuse, 0x4, R2 ;  /* 0x00000004e00a7825 */ /* 0x042fe200078e0202 */
[----:B------:R-:W-:Y:S01]  /*4d4e0*/  IADD3 R224, R224, UR28, RZ ;  /* 0x0000001ce0e07c10 */ /* 0x000fe2000fffe0ff */
[----:B------:R-:W4:Y:S04]  /*4d4f0*/  LDL.LU R250, [R1+0x43c] ;  /* 0x00043c0001fa7983 */ /* 0x000f280000300800 */
[----:B--2---:R1:W-:Y:S01]  /*4d500*/  @P2 STG.E desc[UR8][R10.64], R249 ;  /* 0x000000f90a002986 */ /* 0x0043e2000c101908 */
[----:B------:R-:W-:Y:S01]  /*4d510*/  ISETP.GE.AND P2, PT, R225, UR4, PT ;  /* 0x00000004e1007c0c */ /* 0x000fe2000bf46270 */
[----:B------:R-:W-:-:S02]  /*4d520*/  ULDC UR4, c[0x0][0x228] ;  /* 0x00008a0000047ab9 */ /* 0x000fc40000000800 */
[----:B------:R2:W-:Y:S01]  /*4d530*/  @P6 STG.E desc[UR8][R8.64], R248 ;  /* 0x000000f808006986 */ /* 0x0005e2000c101908 */
[----:B------:R-:W-:Y:S01]  /*4d540*/  VIADD R225, R0, 0x1d ;  /* 0x0000001d00e17836 */ /* 0x000fe20000000000 */
[----:B------:R-:W-:Y:S01]  /*4d550*/  ISETP.LT.AND P6, PT, R6, UR4, !P0 ;  /* 0x0000000406007c0c */ /* 0x000fe2000c7c1270 */
[----:B------:R-:W-:Y:S01]  /*4d560*/  ULDC UR4, c[0x0][0x22c] ;  /* 0x00008b0000047ab9 */ /* 0x000fe20000000800 */
[C---:B-1----:R-:W-:Y:S01]  /*4d570*/  IMAD.WIDE R10, R224.reuse, 0x4, R4 ;  /* 0x00000004e00a7825 */ /* 0x042fe200078e0204 */
[----:B------:R-:W4:Y:S03]  /*4d580*/  LDL.LU R249, [R1+0x23c] ;  /* 0x00023c0001f97983 */ /* 0x000f260000300800 */
[----:B--2---:R-:W-:Y:S01]  /*4d590*/  IMAD.WIDE R8, R224, 0x4, R2 ;  /* 0x00000004e0087825 */ /* 0x004fe200078e0202 */
[----:B------:R-:W2:Y:S04]  /*4d5a0*/  LDL.LU R248, [R1+0x3c] ;  /* 0x00003c0001f87983 */ /* 0x000ea80000300800 */
[----:B---3--:R1:W-:Y:S01]  /*4d5b0*/  @P1 STG.E desc[UR8][R8.64], R226 ;  /* 0x000000e208001986 */ /* 0x0083e2000c101908 */
[----:B------:R-:W-:Y:S01]  /*4d5c0*/  ISETP.GE.AND P1, PT, R225, UR4, PT ;  /* 0x00000004e1007c0c */ /* 0x000fe2000bf26270 */
[----:B------:R-:W-:-:S02]  /*4d5d0*/  ULDC UR4, c[0x0][0x228] ;  /* 0x00008a0000047ab9 */ /* 0x000fc40000000800 */
[----:B----4-:R3:W-:Y:S01]  /*4d5e0*/  @P4 STG.E desc[UR8][R10.64], R227 ;  /* 0x000000e30a004986 */ /* 0x0107e2000c101908 */
[----:B------:R-:W-:Y:S01]  /*4d5f0*/  ISETP.LT.AND P0, PT, R7, UR4, !P0 ;  /* 0x0000000407007c0c */ /* 0x000fe2000c701270 */
[----:B------:R-:W-:Y:S01]  /*4d600*/  ULDC UR4, c[0x0][0x22c] ;  /* 0x00008b0000047ab9 */ /* 0x000fe20000000800 */
[----:B------:R-:W-:Y:S01]  /*4d610*/  ISETP.LT.AND P4, PT, R6, UR6, !P3 ;  /* 0x0000000606007c0c */ /* 0x000fe2000df81270 */
[----:B-1----:R-:W-:Y:S01]  /*4d620*/  VIADD R8, R224, UR28 ;  /* 0x0000001ce0087c36 */ /* 0x002fe20008000000 */
[----:B------:R-:W-:Y:S01]  /*4d630*/  ULDC UR6, c[0x0][0x228] ;  /* 0x00008a0000067ab9 */ /* 0x000fe20000000800 */
[----:B------:R-:W-:Y:S02]  /*4d640*/  VIADD R9, R0, 0x1e ;  /* 0x0000001e00097836 */ /* 0x000fe40000000000 */
[C---:B---3--:R-:W-:Y:S01]  /*4d650*/  IMAD.WIDE R10, R8.reuse, 0x4, R2 ;  /* 0x00000004080a7825 */ /* 0x048fe200078e0202 */
[----:B------:R-:W-:-:S04]  /*4d660*/  IADD3 R224, R8, UR28, RZ ;  /* 0x0000001c08e07c10 */ /* 0x000fc8000fffe0ff */
[----:B------:R1:W-:Y:S01]  /*4d670*/  @P6 STG.E desc[UR8][R10.64], R239 ;  /* 0x000000ef0a006986 */ /* 0x0003e2000c101908 */
[----:B------:R-:W-:Y:S01]  /*4d680*/  ISETP.GE.AND P6, PT, R9, UR4, PT ;  /* 0x0000000409007c0c */ /* 0x000fe2000bfc6270 */
[----:B------:R-:W-:Y:S01]  /*4d690*/  IMAD.WIDE R8, R8, 0x4, R4 ;  /* 0x0000000408087825 */ /* 0x000fe200078e0204 */
[----:B------:R-:W-:-:S04]  /*4d6a0*/  ULDC UR4, c[0x0][0x228] ;  /* 0x00008a0000047ab9 */ /* 0x000fc80000000800 */
[----:B------:R-:W-:Y:S01]  /*4d6b0*/  @P0 STG.E desc[UR8][R8.64], R238 ;  /* 0x000000ee08000986 */ /* 0x000fe2000c101908 */
[----:B-1----:R-:W-:-:S05]  /*4d6c0*/  IMAD.WIDE R10, R224, 0x4, R2 ;  /* 0x00000004e00a7825 */ /* 0x002fca00078e0202 */
[----:B------:R1:W-:Y:S04]  /*4d6d0*/  @P4 STG.E desc[UR8][R10.64], R243 ;  /* 0x000000f30a004986 */ /* 0x0003e8000c101908 */
[----:B-1----:R-:W3:Y:S01]  /*4d6e0*/  LDL.LU R243, [R1+0x640] ;  /* 0x0006400001f37983 */ /* 0x002ee20000300800 */
[----:B------:R-:W-:Y:S01]  /*4d6f0*/  VIADD R225, R0, 0x1f ;  /* 0x0000001f00e17836 */ /* 0x000fe20000000000 */
[----:B------:R-:W-:Y:S01]  /*4d700*/  ISETP.LT.AND P3, PT, R7, UR4, !P3 ;  /* 0x0000000407007c0c */ /* 0x000fe2000df61270 */
[----:B------:R-:W-:-:S03]  /*4d710*/  ULDC UR4, c[0x0][0x22c] ;  /* 0x00008b0000047ab9 */ /* 0x000fc60000000800 */
[----:B------:R-:W-:Y:S01]  /*4d720*/  ISETP.GE.AND P0, PT, R225, UR4, PT ;  /* 0x00000004e1007c0c */ /* 0x000fe2000bf06270 */
[----:B------:R-:W-:Y:S02]  /*4d730*/  ULDC UR4, c[0x0][0x228] ;  /* 0x00008a0000047ab9 */ /* 0x000fe40000000800 */
[----:B------:R-:W-:Y:S01]  /*4d740*/  ISETP.LT.AND P4, PT, R6, UR4, !P5 ;  /* 0x0000000406007c0c */ /* 0x000fe2000ef81270 */
[----:B------:R-:W-:Y:S01]  /*4d750*/  ULDC UR4, c[0x0][0x228] ;  /* 0x00008a0000047ab9 */ /* 0x000fe20000000800 */
[C---:B------:R-:W-:Y:S01]  /*4d760*/  VIADD R225, R224.reuse, UR28 ;  /* 0x0000001ce0e17c36 */ /* 0x040fe20008000000 */
[----:B------:R-:W-:Y:S01]  /*4d770*/  ISETP.LT.AND P5, PT, R7, UR4, !P5 ;  /* 0x0000000407007c0c */ /* 0x000fe2000efa1270 */
[----:B------:R-:W-:Y:S01]  /*4d780*/  IMAD.WIDE R8, R224, 0x4, R4 ;  /* 0x00000004e0087825 */ /* 0x000fe200078e0204 */
[----:B------:R-:W-:-:S03]  /*4d790*/  ULDC UR4, c[0x0][0x228] ;  /* 0x00008a0000047ab9 */ /* 0x000fc60000000800 */
[C---:B------:R-:W-:Y:S01]  /*4d7a0*/  IMAD.WIDE R10, R225.reuse, 0x4, R2 ;  /* 0x00000004e10a7825 */ /* 0x040fe200078e0202 */
[----:B------:R1:W-:Y:S01]  /*4d7b0*/  @P3 STG.E desc[UR8][R8.64], R242 ;  /* 0x000000f208003986 */ /* 0x0003e2000c101908 */
[----:B------:R-:W-:Y:S01]  /*4d7c0*/  ISETP.LT.AND P3, PT, R6, UR4, !P2 ;  /* 0x0000000406007c0c */ /* 0x000fe2000d761270 */
[----:B------:R-:W-:Y:S01]  /*4d7d0*/  ULDC UR4, c[0x0][0x22c] ;  /* 0x00008b0000047ab9 */ /* 0x000fe20000000800 */
[----:B------:R-:W-:Y:S01]  /*4d7e0*/  VIADD R226, R0, 0x20 ;  /* 0x0000002000e27836 */ /* 0x000fe20000000000 */
[----:B------:R4:W-:Y:S01]  /*4d7f0*/  @P4 STG.E desc[UR8][R10.64], R241 ;  /* 0x000000f10a004986 */ /* 0x0009e2000c101908 */
[----:B------:R-:W-:-:S03]  /*4d800*/  IADD3 R224, R225, UR28, RZ ;  /* 0x0000001ce1e07c10 */ /* 0x000fc6000fffe0ff */
[----:B------:R-:W-:Y:S01]  /*4d810*/  ISETP.GE.AND P4, PT, R226, UR4, PT ;  /* 0x00000004e2007c0c */ /* 0x000fe2000bf86270 */
[----:B------:R-:W-:Y:S01]  /*4d820*/  ULDC UR4, c[0x0][0x228] ;  /* 0x00008a0000047ab9 */ /* 0x000fe20000000800 */
[----:B-1----:R-:W-:Y:S01]  /*4d830*/  IMAD.WIDE R8, R225, 0x4, R4 ;  /* 0x00000004e1087825 */ /* 0x002fe200078e0204 */
[C---:B------:R-:W-:Y:S01]  /*4d840*/  ISETP.LT.AND P2, PT, R7.reuse, UR4, !P2 ;  /* 0x0000000407007c0c */ /* 0x040fe2000d741270 */
[----:B------:R-:W-:Y:S02]  /*4d850*/  ULDC UR4, c[0x0][0x228] ;  /* 0x00008a0000047ab9 */ /* 0x000fe40000000800 */
[--C-:B----4-:R-:W-:Y:S01]  /*4d860*/  IMAD.WIDE R10, R224, 0x4, R2.reuse ;  /* 0x00000004e00a7825 */ /* 0x110fe200078e0202 */
[----:B------:R1:W-:Y:S01]  /*4d870*/  @P5 STG.E desc[UR8][R8.64], R240 ;  /* 0x000000f008005986 */ /* 0x0003e2000c101908 */
[----:B------:R-:W-:Y:S01]  /*4d880*/  ISETP.LT.AND P5, PT, R6, UR4, !P1 ;  /* 0x0000000406007c0c */ /* 0x000fe2000cfa1270 */
[----:B------:R-:W-:Y:S01]  /*4d890*/  ULDC UR4, c[0x0][0x22c] ;  /* 0x00008b0000047ab9 */ /* 0x000fe20000000800 */
[----:B------:R-:W-:Y:S01]  /*4d8a0*/  VIADD R225, R224, UR28 ;  /* 0x0000001ce0e17c36 */ /* 0x000fe20008000000 */
[----:B------:R4:W-:Y:S01]  /*4d8b0*/  @P3 STG.E desc[UR8][R10.64], R247 ;  /* 0x000000f70a003986 */ /* 0x0009e2000c101908 */
[----:B------:R-:W-:Y:S01]  /*4d8c0*/  ISETP.LT.AND P1, PT, R7, UR6, !P1 ;  /* 0x0000000607007c0c */ /* 0x000fe2000cf21270 */
[----:B------:R-:W-:Y:S01]  /*4d8d0*/  VIADD R226, R0, 0x21 ;  /* 0x0000002100e27836 */ /* 0x000fe20000000000 */
[----:B------:R-:W-:Y:S01]  /*4d8e0*/  ISETP.LT.AND P3, PT, R6, UR10, !P6 ;  /* 0x0000000a06007c0c */ /* 0x000fe2000f761270 */
[----:B------:R-:W-:Y:S01]  /*4d8f0*/  ULDC UR6, c[0x0][0x228] ;  /* 0x00008a0000067ab9 */ /* 0x000fe20000000800 */
[----:B------:R-:W-:Y:S01]  /*4d900*/  IADD3 R227, R0, 0x24, RZ ;  /* 0x0000002400e37810 */ /* 0x000fe20007ffe0ff */
[----:B------:R-:W-:Y:S01]  /*4d910*/  ULDC UR10, c[0x0][0x228] ;  /* 0x00008a00000a7ab9 */ /* 0x000fe20000000800 */
[----:B-1----:R-:W-:-:S04]  /*4d920*/  IMAD.WIDE R8, R225, 0x4, R2 ;  /* 0x00000004e1087825 */ /* 0x002fc800078e0202 */
[----:B----4-:R-:W-:-:S05]  /*4d930*/  IMAD.WIDE R10, R224, 0x4, R4 ;  /* 0x00000004e00a7825 */ /* 0x010fca00078e0204 */
[----:B------:R1:W-:Y:S01]  /*4d940*/  @P2 STG.E desc[UR8][R10.64], R246 ;  /* 0x000000f60a002986 */ /* 0x0003e2000c101908 */
[----:B------:R-:W-:Y:S01]  /*4d950*/  ISETP.GE.AND P2, PT, R226, UR4, PT ;  /* 0x00000004e2007c0c */ /* 0x000fe2000bf46270 */
[----:B------:R-:W-:Y:S01]  /*4d960*/  VIADD R224, R225, UR28 ;  /* 0x0000001ce1e07c36 */ /* 0x000fe20008000000 */
[----:B------:R-:W-:Y:S01]  /*4d970*/  IADD3 R226, R0, 0x22, RZ ;  /* 0x0000002200e27810 */ /* 0x000fe20007ffe0ff */
[----:B------:R4:W-:Y:S01]  /*4d980*/  @P5 STG.E desc[UR8][R8.64], R245 ;  /* 0x000000f508005986 */ /* 0x0009e2000c101908 */
[----:B------:R-:W-:Y:S01]  /*4d990*/  ULDC UR4, c[0x0][0x22c] ;  /* 0x00008b0000047ab9 */ /* 0x000fe20000000800 */
[----:B------:R-:W-:Y:S01]  /*4d9a0*/  ISETP.LT.AND P6, PT, R7, UR6, !P6 ;  /* 0x0000000607007c0c */ /* 0x000fe2000f7c1270 */
[----:B------:R-:W-:Y:S01]  /*4d9b0*/  ULDC UR6, c[0x0][0x228] ;  /* 0x00008a0000067ab9 */ /* 0x000fe20000000800 */
[----:B------:R-:W-:Y:S01]  /*4d9c0*/  ISETP.GE.AND P5, PT, R226, UR4, PT ;  /* 0x00000004e2007c0c */ /* 0x000fe2000bfa6270 */
[----:B------:R-:W-:Y:S01]  /*4d9d0*/  ULDC UR4, c[0x0][0x228] ;  /* 0x00008a0000047ab9 */ /* 0x000fe20000000800 */
[----:B-1----:R-:W-:-:S04]  /*4d9e0*/  IMAD.WIDE R10, R224, 0x4, R2 ;  /* 0x00000004e00a7825 */ /* 0x002fc800078e0202 */
[----:B----4-:R-:W-:-:S05]  /*4d9f0*/  IMAD.WIDE R8, R225, 0x4, R4 ;  /* 0x00000004e1087825 */ /* 0x010fca00078e0204 */
[----:B------:R1:W-:Y:S01]  /*4da00*/  @P1 STG.E desc[UR8][R8.64], R244 ;  /* 0x000000f408001986 */ /* 0x0003e2000c101908 */
[----:B------:R-:W-:Y:S01]  /*4da10*/  ISETP.LT.AND P1, PT, R6, UR4, !P0 ;  /* 0x0000000406007c0c */ /* 0x000fe2000c721270 */
[----:B------:R-:W-:Y:S02]  /*4da20*/  ULDC UR4, c[0x0][0x22c] ;  /* 0x00008b0000047ab9 */ /* 0x000fe40000000800 */
[----:B------:R4:W-:Y:S01]  /*4da30*/  @P3 STG.E desc[UR8][R10.64], R251 ;  /* 0x000000fb0a003986 */ /* 0x0009e2000c101908 */
[----:B-1----:R-:W-:-:S04]  /*4da40*/  IMAD.WIDE R8, R224, 0x4, R4 ;  /* 0x00000004e0087825 */ /* 0x002fc800078e0204 */
[----:B----4-:R-:W-:Y:S02]  /*4da50*/  VIADD R10, R224, UR28 ;  /* 0x0000001ce00a7c36 */ /* 0x010fe40008000000 */
[----:B------:R-:W-:Y:S02]  /*4da60*/  VIADD R11, R0, 0x23 ;  /* 0x00000023000b7836 */ /* 0x000fe40000000000 */
[----:B------:R-:W-:Y:S01]  /*4da70*/  IMAD.WIDE R224, R10, 0x4, R2 ;  /* 0x000000040ae07825 */ /* 0x000fe200078e0202 */
[----:B------:R1:W-:Y:S02]  /*4da80*/  @P6 STG.E desc[UR8][R8.64], R250 ;  /* 0x000000fa08006986 */ /* 0x0003e4000c101908 */
[----:B------:R-:W-:Y:S01]  /*4da90*/  ISETP.GE.AND P6, PT, R11, UR4, PT ;  /* 0x000000040b007c0c */ /* 0x000fe2000bfc6270 */
[----:B------:R-:W-:Y:S01]  /*4daa0*/  ULDC UR4, c[0x0][0x22c] ;  /* 0x00008b0000047ab9 */ /* 0x000fe20000000800 */
[----:B------:R-:W-:Y:S02]  /*4dab0*/  ISETP.LT.AND P0, PT, R7, UR6, !P0 ;  /* 0x0000000607007c0c */ /* 0x000fe4000c701270 */
[----:B------:R-:W-:Y:S01]  /*4dac0*/  ISETP.LT.AND P3, PT, R6, UR10, !P4 ;  /* 0x0000000a06007c0c */ /* 0x000fe2000e761270 */
[C---:B------:R-:W-:Y:S01]  /*4dad0*/  VIADD R226, R10.reuse, UR28 ;  /* 0x0000001c0ae27c36 */ /* 0x040fe20008000000 */
[----:B------:R-:W-:Y:S01]  /*4dae0*/  ULDC UR6, c[0x0][0x228] ;  /* 0x00008a0000067ab9 */ /* 0x000fe20000000800 */
[----:B------:R-:W-:Y:S01]  /*4daf0*/  ULDC UR10, c[0x0][0x228] ;  /* 0x00008a00000a7ab9 */ /* 0x000fe20000000800 */
[----:B-1----:R-:W-:-:S04]  /*4db00*/  IMAD.WIDE R8, R10, 0x4, R4 ;  /* 0x000000040a087825 */ /* 0x002fc800078e0204 */
[----:B------:R-:W-:Y:S01]  /*4db10*/  IMAD.WIDE R10, R226, 0x4, R2 ;  /* 0x00000004e20a7825 */ /* 0x000fe200078e0202 */
[----:B------:R1:W-:Y:S01]  /*4db20*/  @P1 STG.E desc[UR8][R224.64], R249 ;  /* 0x000000f9e0001986 */ /* 0x0003e2000c101908 */
[----:B------:R-:W-:Y:S01]  /*4db30*/  ISETP.GE.AND P1, PT, R227, UR4, PT ;  /* 0x00000004e3007c0c */ /* 0x000fe2000bf26270 */
[----:B------:R-:W-:Y:S02]  /*4db40*/  ULDC UR4, c[0x0][0x228] ;  /* 0x00008a0000047ab9 */ /* 0x000fe40000000800 */
        /* <DEDUP_REMOVED lines=12> */
[----:B--2---:R2:W-:Y:S04]  /*4dc10*/  @P0 STG.E desc[UR8][R8.64], R248 ;  /* 0x000000f808000986 */ /* 0x0045e8000c101908 */
[----:B-1----:R-:W4:Y:S04]  /*4dc20*/  LDL.LU R249, [R1+0x4c] ;  /* 0x00004c0001f97983 */ /* 0x002f280000300800 */
[----:B---3--:R1:W-:Y:S04]  /*4dc30*/  @P3 STG.E desc[UR8][R10.64], R243 ;  /* 0x000000f30a003986 */ /* 0x0083e8000c101908 */
[----:B--2---:R-:W2:Y:S04]  /*4dc40*/  LDL.LU R248, [R1+0x24c] ;  /* 0x00024c0001f87983 */ /* 0x004ea80000300800 */
[----:B-1----:R-:W3:Y:S01]  /*4dc50*/  LDL.LU R243, [R1+0x644] ;  /* 0x0006440001f37983 */ /* 0x002ee20000300800 */
[----:B------:R-:W-:Y:S01]  /*4dc60*/  ISETP.LT.AND P4, PT, R7, UR4, !P4 ;  /* 0x0000000407007c0c */ /* 0x000fe2000e781270 */
[----:B------:R-:W-:-:S02]  /*4dc70*/  ULDC UR4, c[0x0][0x228] ;  /* 0x00008a0000047ab9 */ /* 0x000fc40000000800 */
[----:B------:R-:W-:Y:S01]  /*4dc80*/  ISETP.LT.AND P0, PT, R6, UR4, !P2 ;  /* 0x0000000406007c0c */ /* 0x000fe2000d701270 */
[----:B------:R-:W-:Y:S01]  /*4dc90*/  VIADD R8, R0, 0x25 ;  /* 0x0000002500087836 */ /* 0x000fe20000000000 */
[----:B------:R-:W-:Y:S01]  /*4dca0*/  ULDC UR4, c[0x0][0x22c] ;  /* 0x00008b0000047ab9 */ /* 0x000fe20000000800 */
[C---:B------:R-:W-:Y:S02]  /*4dcb0*/  VIADD R224, R226.reuse, UR28 ;  /* 0x0000001ce2e07c36 */ /* 0x040fe40008000000 */
[----:B------:R-:W-:Y:S01]  /*4dcc0*/  IMAD.WIDE R10, R226, 0x4, R4 ;  /* 0x00000004e20a7825 */ /* 0x000fe200078e0204 */
[----:B------:R-:W-:Y:S01]  /*4dcd0*/  ISETP.LT.AND P2, PT, R7, UR6, !P2 ;  /* 0x0000000607007c0c */ /* 0x000fe2000d741270 */
[----:B------:R-:W-:Y:S01]  /*4dce0*/  ULDC UR6, c[0x0][0x228] ;  /* 0x00008a0000067ab9 */ /* 0x000fe20000000800 */
[----:B------:R-:W-:Y:S01]  /*4dcf0*/  ISETP.GE.AND P3, PT, R8, UR4, PT ;  /* 0x0000000408007c0c */ /* 0x000fe2000bf66270 */
[----:B------:R-:W-:Y:S01]  /*4dd00*/  VIADD R225, R0, 0x26 ;  /* 0x0000002600e17836 */ /* 0x000fe20000000000 */
[----:B------:R-:W-:Y:S01]  /*4dd10*/  ULDC UR4, c[0x0][0x22c] ;  /* 0x00008b0000047ab9 */ /* 0x000fe20000000800 */
[----:B------:R-:W-:-:S04]  /*4dd20*/  IMAD.WIDE R8, R224, 0x4, R2 ;  /* 0x00000004e0087825 */ /* 0x000fc800078e0202 */
[----:B------:R-:W-:Y:S01]  /*4dd30*/  VIADD R226, R0, 0x28 ;  /* 0x0000002800e27836 */ /* 0x000fe20000000000 */
[----:B----4-:R1:W-:Y:S01]  /*4dd40*/  @P4 STG.E desc[UR8][R10.64], R227 ;  /* 0x000000e30a004986 */ /* 0x0103e2000c101908 */
[----:B------:R-:W-:Y:S01]  /*4dd50*/  ISETP.GE.AND P4, PT, R225, UR4, PT ;  /* 0x00000004e1007c0c */ /* 0x000fe2000bf86270 */
[----:B------:R-:W-:Y:S02]  /*4dd60*/  ULDC UR4, c[0x0][0x228] ;  /* 0x00008a0000047ab9 */ /* 0x000fe40000000800 */
[----:B------:R4:W-:Y:S01]  /*4dd70*/  @P0 STG.E desc[UR8][R8.64], R239 ;  /* 0x000000ef08000986 */ /* 0x0009e2000c101908 */
[----:B------:R-:W-:Y:S01]  /*4dd80*/  ISETP.LT.AND P0, PT, R6, UR4, !P5 ;  /* 0x0000000406007c0c */ /* 0x000fe2000ef01270 */
[----:B------:R-:W-:Y:S01]  /*4dd90*/  ULDC UR4, c[0x0][0x228] ;  /* 0x00008a0000047ab9 */ /* 0x000fe20000000800 */
[C---:B------:R-:W-:Y:S01]  /*4dda0*/  ISETP.LT.AND P5, PT, R7.reuse, UR6, !P5 ;  /* 0x0000000607007c0c */ /* 0x040fe2000efa1270 */
[----:B------:R-:W-:Y:S01]  /*4ddb0*/  ULDC UR6, c[0x0][0x228] ;  /* 0x00008a0000067ab9 */ /* 0x000fe20000000800 */
[C-C-:B-1----:R-:W-:Y:S01]  /*4ddc0*/  IMAD.WIDE R10, R224.reuse, 0x4, R4.reuse ;  /* 0x00000004e00a7825 */ /* 0x142fe200078e0204 */
[----:B------:R-:W-:Y:S01]  /*4ddd0*/  IADD3 R224, R224, UR28, RZ ;  /* 0x0000001ce0e07c10 */ /* 0x000fe2000fffe0ff */
[----:B------:R-:W2:Y:S04]  /*4dde0*/  LDL.LU R227, [R1+0x650] ;  /* 0x0006500001e37983 */ /* 0x000ea80000300800 */
[----:B------:R1:W-:Y:S01]  /*4ddf0*/  @P2 STG.E desc[UR8][R10.64], R238 ;  /* 0x000000ee0a002986 */ /* 0x0003e2000c101908 */
[----:B------:R-:W-:Y:S01]  /*4de00*/  ISETP.LT.AND P2, PT, R6, UR4, !P6 ;  /* 0x0000000406007c0c */ /* 0x000fe2000f741270 */
[----:B----4-:R-:W-:Y:S01]  /*4de10*/  IMAD.WIDE R8, R224, 0x4, R4 ;  /* 0x00000004e0087825 */ /* 0x010fe200078e0204 */
[----:B------:R-:W-:Y:S01]  /*4de20*/  ISETP.LT.AND P6, PT, R7, UR6, !P6 ;  /* 0x0000000607007c0c */ /* 0x000fe2000f7c1270 */
[----:B------:R-:W-:Y:S01]  /*4de30*/  ULDC UR4, c[0x0][0x22c] ;  /* 0x00008b0000047ab9 */ /* 0x000fe20000000800 */
[----:B------:R-:W-:Y:S01]  /*4de40*/  ULDC UR6, c[0x0][0x228] ;  /* 0x00008a0000067ab9 */ /* 0x000fe20000000800 */
[----:B------:R-:W-:Y:S01]  /*4de50*/  VIADD R225, R0, 0x27 ;  /* 0x0000002700e17836 */ /* 0x000fe20000000000 */
[----:B------:R-:W4:Y:S01]  /*4de60*/  LDL.LU R239, [R1+0x450] ;  /* 0x0004500001ef7983 */ /* 0x000f220000300800 */
[----:B-1----:R-:W-:-:S03]  /*4de70*/  IMAD.WIDE R10, R224, 0x4, R2 ;  /* 0x00000004e00a7825 */ /* 0x002fc600078e0202 */
[----:B------:R-:W4:Y:S01]  /*4de80*/  LDL.LU R238, [R1+0x50] ;  /* 0x0000500001ee7983 */ /* 0x000f220000300800 */
[----:B------:R-:W-:-:S03]  /*4de90*/  VIADD R224, R224, UR28 ;  /* 0x0000001ce0e07c36 */ /* 0x000fc60008000000 */
[----:B---3--:R1:W-:Y:S01]  /*4dea0*/  @P0 STG.E desc[UR8][R10.64], R243 ;  /* 0x000000f30a000986 */ /* 0x0083e2000c101908 */
        /* <DEDUP_REMOVED lines=8> */
[----:B---3--:R-:W-:Y:S01]  /*4df30*/  IMAD.WIDE R8, R224, 0x4, R2 ;  /* 0x00000004e0087825 */ /* 0x008fe200078e0202 */
[----:B------:R-:W3:Y:S04]  /*4df40*/  LDL.LU R242, [R1+0x654] ;  /* 0x0006540001f27983 */ /* 0x000ee80000300800 */
        /* <DEDUP_REMOVED lines=9> */
[----:B------:R-:W3:Y:S01]  /*4dfe0*/  LDL.LU R241, [R1+0x454] ;  /* 0x0004540001f17983 */ /* 0x000ee20000300800 */
[----:B------:R-:W-:Y:S02]  /*4dff0*/  ULDC UR6, c[0x0][0x228] ;  /* 0x00008a0000067ab9 */ /* 0x000fe40000000800 */
[----:B------:R-:W-:Y:S01]  /*4e000*/  VIADD R10, R0, 0x29 ;  /* 0x00000029000a7836 */ /* 0x000fe20000000000 */
        /* <DEDUP_REMOVED lines=25> */
[----:B------:R-:W3:Y:S04]  /*4e1a0*/  LDL.LU R247, [R1+0x658] ;  /* 0x0006580001f77983 */ /* 0x000ee80000300800 */
[----:B------:R1:W-:Y:S01]  /*4e1b0*/  @P6 STG.E desc[UR8][R10.64], R251 ;  /* 0x000000fb0a006986 */ /* 0x0003e2000c101908 */
[----:B------:R-:W-:Y:S01]  /*4e1c0*/  ISETP.GE.AND P6, PT, R226, UR4, PT ;  /* 0x00000004e2007c0c */ /* 0x000fe2000bfc6270 */
[----:B------:R-:W-:Y:S01]  /*4e1d0*/  ULDC UR4, c[0x0][0x228] ;  /* 0x00008a0000047ab9 */ /* 0x000fe20000000800 */
[----:B-1----:R-:W-:Y:S01]  /*4e1e0*/  IMAD.WIDE R8, R225, 0x4, R4 ;  /* 0x00000004e1087825 */ /* 0x002fe200078e0204 */
[----:B------:R-:W-:Y:S01]  /*4e1f0*/  ISETP.LT.AND P0, PT, R7, UR4, !P0 ;  /* 0x0000000407007c0c */ /* 0x000fe2000c701270 */
[----:B------:R-:W-:Y:S01]  /*4e200*/  ULDC UR4, c[0x0][0x228] ;  /* 0x00008a0000047ab9 */ /* 0x000fe20000000800 */
[----:B------:R-:W3:Y:S01]  /*4e210*/  LDL.LU R246, [R1+0x458] ;  /* 0x0004580001f67983 */ /* 0x000ee20000300800 */
[----:B------:R-:W-:-:S03]  /*4e220*/  VIADD R224, R225, UR28 ;  /* 0x0000001ce1e07c36 */ /* 0x000fc60008000000 */
[----:B------:R1:W-:Y:S01]  /*4e230*/  @P4 STG.E desc[UR8][R8.64], R250 ;  /* 0x000000fa08004986 */ /* 0x0003e2000c101908 */
[----:B------:R-:W-:Y:S01]  /*4e240*/  IMAD.WIDE R10, R224, 0x4, R2 ;  /* 0x00000004e00a7825 */ /* 0x000fe200078e0202 */
        /* <DEDUP_REMOVED lines=11> */
[C---:B--2---:R-:W-:Y:S01]  /*4e300*/  IMAD.WIDE R10, R225.reuse, 0x4, R2 ;  /* 0x00000004e10a7825 */ /* 0x044fe200078e0202 */
[----:B------:R1:W-:Y:S01]  /*4e310*/  @P0 STG.E desc[UR8][R8.64], R248 ;  /* 0x000000f808000986 */ /* 0x0003e2000c101908 */
[----:B------:R-:W-:Y:S01]  /*4e320*/  ISETP.GE.AND P0, PT, R226, UR4, PT ;  /* 0x00000004e2007c0c */ /* 0x000fe2000bf06270 */
[----:B------:R-:W-:Y:S01]  /*4e330*/  ULDC UR4, c[0x0][0x22c] ;  /* 0x00008b0000047ab9 */ /* 0x000fe20000000800 */
[----:B------:R-:W-:Y:S01]  /*4e340*/  VIADD R224, R225, UR28 ;  /* 0x0000001ce1e07c36 */ /* 0x000fe20008000000 */
[----:B------:R-:W-:Y:S01]  /*4e350*/  ISETP.LT.AND P5, PT, R7, UR6, !P5 ;  /* 0x0000000607007c0c */ /* 0x000fe2000efa1270 */
[----:B------:R-:W-:Y:S01]  /*4e360*/  VIADD R226, R0, 0x2d ;  /* 0x0000002d00e27836 */ /* 0x000fe20000000000 */
[----:B------:R-:W-:Y:S01]  /*4e370*/  ULDC UR6, c[0x0][0x228] ;  /* 0x00008a0000067ab9 */ /* 0x000fe20000000800 */
[----:B------:R-:W2:Y:S04]  /*4e380*/  LDL.LU R251, [R1+0x65c] ;  /* 0x00065c0001fb7983 */ /* 0x000ea80000300800 */
[----:B------:R-:W2:Y:S01]  /*4e390*/  LDL.LU R250, [R1+0x45c] ;  /* 0x00045c0001fa7983 */ /* 0x000ea20000300800 */
[----:B-1----:R-:W-:-:S03]  /*4e3a0*/  IMAD.WIDE R8, R225, 0x4, R4 ;  /* 0x00000004e1087825 */ /* 0x002fc600078e0204 */
[----:B------:R-:W2:Y:S04]  /*4e3b0*/  LDL.LU R249, [R1+0x5c] ;  /* 0x00005c0001f97983 */ /* 0x000ea80000300800 */
[----:B------:R-:W2:Y:S04]  /*4e3c0*/  LDL.LU R248, [R1+0x25c] ;  /* 0x00025c0001f87983 */ /* 0x000ea80000300800 */
[----:B------:R1:W-:Y:S01]  /*4e3d0*/  @P4 STG.E desc[UR8][R10.64], R227 ;  /* 0x000000e30a004986 */ /* 0x0003e2000c101908 */
[----:B------:R-:W-:Y:S01]  /*4e3e0*/  ISETP.GE.AND P4, PT, R226, UR4, PT ;  /* 0x00000004e2007c0c */ /* 0x000fe2000bf86270 */
[----:B------:R-:W-:Y:S01]  /*4e3f0*/  ULDC UR4, c[0x0][0x228] ;  /* 0x00008a0000047ab9 */ /* 0x000fe20000000800 */
[----:B-1----:R-:W-:Y:S01]  /*4e400*/  IMAD.WIDE R10, R224, 0x4, R2 ;  /* 0x00000004e00a7825 */ /* 0x002fe200078e0202 */
[----:B----4-:R1:W-:Y:S01]  /*4e410*/  @P2 STG.E desc[UR8][R8.64], R239 ;  /* 0x000000ef08002986 */ /* 0x0103e2000c101908 */
        /* <DEDUP_REMOVED lines=16> */
[----:B---3--:R-:W-:Y:S01]  /*4e520*/  @P2 STG.E desc[UR8][R224.64], R242 ;  /* 0x000000f2e0002986 */ /* 0x008fe2000c101908 */
[----:B-1----:R-:W-:-:S04]  /*4e530*/  IMAD.WIDE R8, R10, 0x4, R4 ;  /* 0x000000040a087825 */ /* 0x002fc800078e0204 */
[C---:B------:R-:W-:Y:S01]  /*4e540*/  IMAD.WIDE R10, R226.reuse, 0x4, R2 ;  /* 0x00000004e20a7825 */ /* 0x040fe200078e0202 */
[----:B------:R-:W-:Y:S04]  /*4e550*/  @P1 STG.E desc[UR8][R8.64], R241 ;  /* 0x000000f108001986 */ /* 0x000fe8000c101908 */
[----:B------:R1:W-:Y:S04]  /*4e560*/  @P3 STG.E desc[UR8][R10.64], R245 ;  /* 0x000000f50a003986 */ /* 0x0003e8000c101908 */
[----:B-1----:R-:W3:Y:S01]  /*4e570*/  LDL.LU R245, [R1+0x58] ;  /* 0x0000580001f57983 */ /* 0x002ee20000300800 */
[C---:B------:R-:W-:Y:S01]  /*4e580*/  IADD3 R224, R226.reuse, UR28, RZ ;  /* 0x0000001ce2e07c10 */ /* 0x040fe2000fffe0ff */
[----:B------:R-:W-:-:S02]  /*4e590*/  IMAD.WIDE R10, R226, 0x4, R4 ;  /* 0x00000004e20a7825 */ /* 0x000fc400078e0204 */
[----:B------:R-:W4:Y:S01]  /*4e5a0*/  LDL.LU R226, [R1+0x460] ;  /* 0x0004600001e27983 */ /* 0x000f220000300800 */
[----:B------:R-:W-:Y:S01]  /*4e5b0*/  ISETP.GE.AND P2, PT, R227, UR4, PT ;  /* 0x00000004e3007c0c */ /* 0x000fe2000bf46270 */
[----:B------:R-:W-:Y:S02]  /*4e5c0*/  ULDC UR4, c[0x0][0x228] ;  /* 0x00008a0000047ab9 */ /* 0x000fe40000000800 */
        /* <DEDUP_REMOVED lines=13> */
[----:B------:R-:W-:Y:S01]  /*4e6a0*/  IMAD.WIDE R8, R224, 0x4, R2 ;  /* 0x00000004e0087825 */ /* 0x000fe200078e0202 */
[----:B------:R-:W-:Y:S01]  /*4e6b0*/  ULDC UR4, c[0x0][0x22c] ;  /* 0x00008b0000047ab9 */ /* 0x000fe20000000800 */
[----:B------:R1:W-:Y:S01]  /*4e6c0*/  @P6 STG.E desc[UR8][R10.64], R240 ;  /* 0x000000f00a006986 */ /* 0x0003e2000c101908 */
[----:B------:R-:W-:Y:S01]  /*4e6d0*/  ISETP.GE.AND P6, PT, R225, UR4, PT ;  /* 0x00000004e1007c0c */ /* 0x000fe2000bfc6270 */
[----:B------:R-:W-:-:S02]  /*4e6e0*/  ULDC UR4, c[0x0][0x228] ;  /* 0x00008a0000047ab9 */ /* 0x000fc40000000800 */
[----:B------:R-:W4:Y:S04]  /*4e6f0*/  LDL.LU R242, [R1+0x664] ;  /* 0x0006640001f27983 */ /* 0x000f280000300800 */
[----:B------:R1:W-:Y:S01]  /*4e700*/  @P1 STG.E desc[UR8][R8.64], R247 ;  /* 0x000000f708001986 */ /* 0x0003e2000c101908 */
[----:B------:R-:W-:Y:S01]  /*4e710*/  ISETP.LT.AND P1, PT, R6, UR4, !P4 ;  /* 0x0000000406007c0c */ /* 0x000fe2000e721270 */
[----:B------:R-:W-:Y:S02]  /*4e720*/  ULDC UR4, c[0x0][0x228] ;  /* 0x00008a0000047ab9 */ /* 0x000fe40000000800 */
[----:B------:R-:W4:Y:S01]  /*4e730*/  LDL.LU R241, [R1+0x264] ;  /* 0x0002640001f17983 */ /* 0x000f220000300800 */
[C---:B-1----:R-:W-:Y:S01]  /*4e740*/  IMAD.WIDE R10, R224.reuse, 0x4, R4 ;  /* 0x00000004e00a7825 */ /* 0x042fe200078e0204 */
[----:B------:R-:W-:Y:S01]  /*4e750*/  ISETP.LT.AND P4, PT, R7, UR6, !P4 ;  /* 0x0000000607007c0c */ /* 0x000fe2000e781270 */
[----:B------:R-:W-:Y:S01]  /*4e760*/  ULDC UR6, c[0x0][0x228] ;  /* 0x00008a0000067ab9 */ /* 0x000fe20000000800 */
[----:B------:R-:W4:Y:S01]  /*4e770*/  LDL.LU R240, [R1+0x64] ;  /* 0x0000640001f07983 */ /* 0x000f220000300800 */
[----:B------:R-:W-:-:S03]  /*4e780*/  VIADD R224, R224, UR28 ;  /* 0x0000001ce0e07c36 */ /* 0x000fc60008000000 */
[----:B------:R1:W-:Y:S01]  /*4e790*/  @P0 STG.E desc[UR8][R10.64], R246 ;  /* 0x000000f60a000986 */ /* 0x0003e2000c101908 */
[----:B------:R-:W-:Y:S01]  /*4e7a0*/  ISETP.LT.AND P0, PT, R6, UR4, !P5 ;  /* 0x0000000406007c0c */ /* 0x000fe2000ef01270 */
[C---:B------:R-:W-:Y:S01]  /*4e7b0*/  IMAD.WIDE R8, R224.reuse, 0x4, R4 ;  /* 0x00000004e0087825 */ /* 0x040fe200078e0204 */
[----:B------:R-:W-:Y:S01]  /*4e7c0*/  ULDC UR4, c[0x0][0x22c] ;  /* 0x00008b0000047ab9 */ /* 0x000fe20000000800 */
[----:B------:R-:W4:Y:S02]  /*4e7d0*/  LDL.LU R247, [R1+0x468] ;  /* 0x0004680001f77983 */ /* 0x000f240000300800 */
[C-C-:B-1----:R-:W-:Y:S01]  /*4e7e0*/  IMAD.WIDE R10, R224.reuse, 0x4, R2.reuse ;  /* 0x00000004e00a7825 */ /* 0x142fe200078e0202 */
[----:B------:R-:W-:Y:S01]  /*4e7f0*/  IADD3 R224, R224, UR28, RZ ;  /* 0x0000001ce0e07c10 */ /* 0x000fe2000fffe0ff */
[----:B------:R-:W4:Y:S02]  /*4e800*/  LDL.LU R246, [R1+0x668] ;  /* 0x0006680001f67983 */ /* 0x000f240000300800 */
[----:B------:R-:W-:Y:S01]  /*4e810*/  VIADD R225, R0, 0x32 ;  /* 0x0000003200e17836 */ /* 0x000fe20000000000 */
[----:B------:R-:W-:Y:S01]  /*4e820*/  ISETP.LT.AND P5, PT, R7, UR6, !P5 ;  /* 0x0000000607007c0c */ /* 0x000fe2000efa1270 */
[----:B------:R-:W-:Y:S01]  /*4e830*/  ULDC UR6, c[0x0][0x228] ;  /* 0x00008a0000067ab9 */ /* 0x000fe20000000800 */
[----:B---3--:R1:W-:Y:S04]  /*4e840*/  @P1 STG.E desc[UR8][R10.64], R245 ;  /* 0x000000f50a001986 */ /* 0x0083e8000c101908 */
[----:B------:R3:W-:Y:S04]  /*4e850*/  @P4 STG.E desc[UR8][R8.64], R244 ;  /* 0x000000f408004986 */ /* 0x0007e8000c101908 */
[----:B-1----:R-:W4:Y:S01]  /*4e860*/  LDL.LU R245, [R1+0x268] ;  /* 0x0002680001f57983 */ /* 0x002f220000300800 */
[----:B---3--:R-:W-:-:S03]  /*4e870*/  IMAD.WIDE R8, R224, 0x4, R2 ;  /* 0x00000004e0087825 */ /* 0x008fc600078e0202 */
[----:B------:R-:W3:Y:S04]  /*4e880*/  LDL.LU R244, [R1+0x68] ;  /* 0x0000680001f47983 */ /* 0x000ee80000300800 */
[----:B--2---:R1:W-:Y:S04]  /*4e890*/  @P0 STG.E desc[UR8][R8.64], R251 ;  /* 0x000000fb08000986 */ /* 0x0043e8000c101908 */
[----:B-1----:R-:W2:Y:S01]  /*4e8a0*/  LDL.LU R251, [R1+0x46c] ;  /* 0x00046c0001fb7983 */ /* 0x002ea20000300800 */
[----:B------:R-:W-:Y:S01]  /*4e8b0*/  ISETP.GE.AND P1, PT, R225, UR4, PT ;  /* 0x00000004e1007c0c */ /* 0x000fe2000bf26270 */
[----:B------:R-:W-:Y:S01]  /*4e8c0*/  ULDC UR4, c[0x0][0x228] ;  /* 0x00008a0000047ab9 */ /* 0x000fe20000000800 */
[----:B------:R-:W-:Y:S01]  /*4e8d0*/  VIADD R225, R0, 0x33 ;  /* 0x0000003300e17836 */ /* 0x000fe20000000000 */
[----:B------:R-:W-:Y:S01]  /*4e8e0*/  ISETP.LT.AND P4, PT, R6, UR4, !P2 ;  /* 0x0000000406007c0c */ /* 0x000fe2000d781270 */
[----:B------:R-:W-:Y:S01]  /*4e8f0*/  ULDC UR4, c[0x0][0x22c] ;  /* 0x00008b0000047ab9 */ /* 0x000fe20000000800 */
[----:B------:R-:W-:-:S02]  /*4e900*/  IMAD.WIDE R10, R224, 0x4, R4 ;  /* 0x00000004e00a7825 */ /* 0x000fc400078e0204 */
[----:B------:R-:W-:Y:S01]  /*4e910*/  ISETP.GE.AND P0, PT, R225, UR4, PT ;  /* 0x00000004e1007c0c */ /* 0x000fe2000bf06270 */
[----:B------:R-:W-:Y:S01]  /*4e920*/  ULDC UR4, c[0x0][0x228] ;  /* 0x00008a0000047ab9 */ /* 0x000fe20000000800 */
[----:B------:R-:W-:Y:S01]  /*4e930*/  VIADD R224, R224, UR28 ;  /* 0x0000001ce0e07c36 */ /* 0x000fe20008000000 */
[----:B------:R-:W-:Y:S01]  /*4e940*/  ISETP.LT.AND P2, PT, R7, UR4, !P2 ;  /* 0x0000000407007c0c */ /* 0x000fe2000d741270 */
[----:B------:R1:W-:Y:S01]  /*4e950*/  @P5 STG.E desc[UR8][R10.64], R250 ;  /* 0x000000fa0a005986 */ /* 0x0003e2000c101908 */
[----:B------:R-:W-:Y:S01]  /*4e960*/  ISETP.LT.AND P5, PT, R6, UR6, !P3 ;  /* 0x0000000606007c0c */ /* 0x000fe2000dfa1270 */
[C---:B------:R-:W-:Y:S01]  /*4e970*/  IMAD.WIDE R8, R224.reuse, 0x4, R2 ;  /* 0x00000004e0087825 */ /* 0x040fe200078e0202 */
[----:B------:R-:W-:Y:S01]  /*4e980*/  ULDC UR4, c[0x0][0x22c] ;  /* 0x00008b0000047ab9 */ /* 0x000fe20000000800 */
[----:B------:R-:W-:Y:S01]  /*4e990*/  IADD3 R225, R224, UR28, RZ ;  /* 0x0000001ce0e17c10 */ /* 0x000fe2000fffe0ff */
[----:B------:R-:W-:Y:S02]  /*4e9a0*/  ULDC UR6, c[0x0][0x228] ;  /* 0x00008a0000067ab9 */ /* 0x000fe40000000800 */
[----:B------:R1:W-:Y:S02]  /*4e9b0*/  @P4 STG.E desc[UR8][R8.64], R249 ;  /* 0x000000f908004986 */ /* 0x0003e4000c101908 */
[----:B-1----:R-:W-:-:S02]  /*4e9c0*/  VIADD R10, R0, 0x34 ;  /* 0x00000034000a7836 */ /* 0x002fc40000000000 */
[----:B------:R-:W2:Y:S03]  /*4e9d0*/  LDL.LU R250, [R1+0x66c] ;  /* 0x00066c0001fa7983 */ /* 0x000ea60000300800 */
[----:B------:R-:W-:Y:S01]  /*4e9e0*/  ISETP.GE.AND P4, PT, R10, UR4, PT ;  /* 0x000000040a007c0c */ /* 0x000fe2000bf86270 */
[----:B------:R-:W-:Y:S01]  /*4e9f0*/  ULDC UR4, c[0x0][0x228] ;  /* 0x00008a0000047ab9 */ /* 0x000fe20000000800 */
[----:B------:R-:W-:Y:S01]  /*4ea00*/  IMAD.WIDE R8, R224, 0x4, R4 ;  /* 0x00000004e0087825 */ /* 0x000fe200078e0204 */
[----:B------:R-:W-:Y:S01]  /*4ea10*/  ISETP.LT.AND P3, PT, R7, UR4, !P3 ;  /* 0x0000000407007c0c */ /* 0x000fe2000df61270 */
[----:B------:R-:W-:Y:S01]  /*4ea20*/  ULDC UR4, c[0x0][0x22c] ;  /* 0x00008b0000047ab9 */ /* 0x000fe20000000800 */
[----:B------:R-:W2:Y:S01]  /*4ea30*/  LDL.LU R249, [R1+0x26c] ;  /* 0x00026c0001f97983 */ /* 0x000ea20000300800 */
[----:B------:R-:W-:Y:S02]  /*4ea40*/  VIADD R224, R0, 0x35 ;  /* 0x0000003500e07836 */ /* 0x000fe40000000000 */
[----:B------:R-:W-:Y:S01]  /*4ea50*/  IMAD.WIDE R10, R225, 0x4, R2 ;  /* 0x00000004e10a7825 */ /* 0x000fe200078e0202 */
[----:B------:R1:W-:Y:S02]  /*4ea60*/  @P2 STG.E desc[UR8][R8.64], R248 ;  /* 0x000000f808002986 */ /* 0x0003e4000c101908 */
[----:B------:R-:W-:Y:S01]  /*4ea70*/  ISETP.GE.AND P2, PT, R224, UR4, PT ;  /* 0x00000004e0007c0c */ /* 0x000fe2000bf46270 */
[----:B------:R-:W-:Y:S01]  /*4ea80*/  ULDC UR4, c[0x0][0x228] ;  /* 0x00008a0000047ab9 */ /* 0x000fe20000000800 */
[----:B----4-:R4:W-:Y:S01]  /*4ea90*/  @P5 STG.E desc[UR8][R10.64], R226 ;  /* 0x000000e20a005986 */ /* 0x0109e2000c101908 */
[----:B------:R-:W-:Y:S01]  /*4eaa0*/  ISETP.LT.AND P5, PT, R6, UR4, !P6 ;  /* 0x0000000406007c0c */ /* 0x000fe2000f7a1270 */
[----:B------:R-:W-:-:S02]  /*4eab0*/  ULDC UR4, c[0x0][0x228] ;  /* 0x00008a0000047ab9 */ /* 0x000fc40000000800 */
[----:B------:R-:W-:Y:S01]  /*4eac0*/  ISETP.LT.AND P6, PT, R7, UR4, !P6 ;  /* 0x0000000407007c0c */ /* 0x000fe2000f7c1270 */
[----:B------:R-:W-:Y:S01]  /*4ead0*/  ULDC UR4, c[0x0][0x228] ;  /* 0x00008a0000047ab9 */ /* 0x000fe20000000800 */
[C---:B-1----:R-:W-:Y:S01]  /*4eae0*/  IMAD.WIDE R8, R225.reuse, 0x4, R4 ;  /* 0x00000004e1087825 */ /* 0x042fe200078e0204 */
[----:B------:R-:W2:Y:S03]  /*4eaf0*/  LDL.LU R248, [R1+0x6c] ;  /* 0x00006c0001f87983 */ /* 0x000ea60000300800 */
[----:B------:R-:W-:Y:S01]  /*4eb00*/  VIADD R225, R225, UR28 ;  /* 0x0000001ce1e17c36 */ /* 0x000fe20008000000 */
[----:B------:R1:W-:Y:S01]  /*4eb10*/  @P3 STG.E desc[UR8][R8.64], R227 ;  /* 0x000000e308003986 */ /* 0x0003e2000c101908 */
[----:B----4-:R-:W-:Y:S02]  /*4eb20*/  VIADD R226, R0, 0x36 ;  /* 0x0000003600e27836 */ /* 0x010fe40000000000 */
[C---:B------:R-:W-:Y:S01]  /*4eb30*/  IMAD.WIDE R10, R225.reuse, 0x4, R2 ;  /* 0x00000004e10a7825 */ /* 0x040fe200078e0202 */
[----:B------:R-:W-:Y:S01]  /*4eb40*/  ISETP.LT.AND P3, PT, R6, UR4, !P1 ;  /* 0x0000000406007c0c */ /* 0x000fe2000cf61270 */
[----:B------:R-:W-:Y:S01]  /*4eb50*/  ULDC UR4, c[0x0][0x22c] ;  /* 0x00008b0000047ab9 */ /* 0x000fe20000000800 */
[----:B------:R-:W-:-:S02]  /*4eb60*/  IADD3 R224, R225, UR28, RZ ;  /* 0x0000001ce1e07c10 */ /* 0x000fc4000fffe0ff */
[----:B------:R4:W-:Y:S01]  /*4eb70*/  @P5 STG.E desc[UR8][R10.64], R239 ;  /* 0x000000ef0a005986 */ /* 0x0009e2000c101908 */
[----:B------:R-:W-:Y:S01]  /*4eb80*/  ISETP.GE.AND P5, PT, R226, UR4, PT ;  /* 0x00000004e2007c0c */ /* 0x000fe2000bfa6270 */
[----:B------:R-:W-:Y:S01]  /*4eb90*/  ULDC UR4, c[0x0][0x228] ;  /* 0x00008a0000047ab9 */ /* 0x000fe20000000800 */
[----:B-1----:R-:W-:Y:S01]  /*4eba0*/  IMAD.WIDE R8, R225, 0x4, R4 ;  /* 0x00000004e1087825 */ /* 0x002fe200078e0204 */
[----:B------:R-:W-:Y:S01]  /*4ebb0*/  ISETP.LT.AND P1, PT, R7, UR4, !P1 ;  /* 0x0000000407007c0c */ /* 0x000fe2000cf21270 */
[----:B------:R-:W-:-:S03]  /*4ebc0*/  ULDC UR4, c[0x0][0x228] ;  /* 0x00008a0000047ab9 */ /* 0x000fc60000000800 */
[----:B------:R1:W-:Y:S01]  /*4ebd0*/  @P6 STG.E desc[UR8][R8.64], R238 ;  /* 0x000000ee08006986 */ /* 0x0003e2000c101908 */
[----:B------:R-:W-:Y:S01]  /*4ebe0*/  ISETP.LT.AND P6, PT, R6, UR4, !P0 ;  /* 0x0000000406007c0c */ /* 0x000fe2000c7c1270 */
[C-C-:B----4-:R-:W-:Y:S01]  /*4ebf0*/  IMAD.WIDE R10, R224.reuse, 0x4, R2.reuse ;  /* 0x00000004e00a7825 */ /* 0x150fe200078e0202 */
[----:B------:R-:W-:Y:S01]  /*4ec00*/  ISETP.LT.AND P0, PT, R7, UR6, !P0 ;  /* 0x0000000607007c0c */ /* 0x000fe2000c701270 */
[----:B------:R-:W-:Y:S01]  /*4ec10*/  ULDC UR4, c[0x0][0x22c] ;  /* 0x00008b0000047ab9 */ /* 0x000fe20000000800 */
[----:B------:R-:W-:Y:S01]  /*4ec20*/  ULDC UR6, c[0x0][0x228] ;  /* 0x00008a0000067ab9 */ /* 0x000fe20000000800 */
[----:B------:R-:W-:Y:S01]  /*4ec30*/  VIADD R225, R224, UR28 ;  /* 0x0000001ce0e17c36 */ /* 0x000fe20008000000 */
[----:B------:R4:W-:Y:S01]  /*4ec40*/  @P3 STG.E desc[UR8][R10.64], R243 ;  /* 0x000000f30a003986 */ /* 0x0009e2000c101908 */
[----:B------:R-:W-:Y:S01]  /*4ec50*/  VIADD R226, R0, 0x37 ;  /* 0x0000003700e27836 */ /* 0x000fe20000000000 */
[----:B------:R-:W-:Y:S01]  /*4ec60*/  ISETP.LT.AND P3, PT, R6, UR10, !P4 ;  /* 0x0000000a06007c0c */ /* 0x000fe2000e761270 */
[----:B------:R-:W-:Y:S01]  /*4ec70*/  ULDC UR10, c[0x0][0x228] ;  /* 0x00008a00000a7ab9 */ /* 0x000fe20000000800 */
[----:B-1----:R-:W-:-:S04]  /*4ec80*/  IMAD.WIDE R8, R225, 0x4, R2 ;  /* 0x00000004e1087825 */ /* 0x002fc800078e0202 */
[----:B----4-:R-:W-:Y:S01]  /*4ec90*/  IMAD.WIDE R10, R224, 0x4, R4 ;  /* 0x00000004e00a7825 */ /* 0x010fe200078e0204 */
[----:B------:R-:W-:Y:S01]  /*4eca0*/  ISETP.LT.AND P4, PT, R7, UR6, !P4 ;  /* 0x0000000607007c0c */ /* 0x000fe2000e781270 */
[----:B------:R-:W-:Y:S02]  /*4ecb0*/  ULDC UR6, c[0x0][0x228] ;  /* 0x00008a0000067ab9 */ /* 0x000fe40000000800 */
[----:B------:R-:W-:Y:S01]  /*4ecc0*/  VIADD R224, R225, UR28 ;  /* 0x0000001ce1e07c36 */ /* 0x000fe20008000000 */
[----:B------:R1:W-:Y:S01]  /*4ecd0*/  @P1 STG.E desc[UR8][R10.64], R242 ;  /* 0x000000f20a001986 */ /* 0x0003e2000c101908 */
[----:B------:R-:W-:Y:S01]  /*4ece0*/  ISETP.GE.AND P1, PT, R226, UR4, PT ;  /* 0x00000004e2007c0c */ /* 0x000fe2000bf26270 */
[----:B------:R-:W-:Y:S01]  /*4ecf0*/  ULDC UR4, c[0x0][0x22c] ;  /* 0x00008b0000047ab9 */ /* 0x000fe20000000800 */
[----:B------:R-:W-:Y:S01]  /*4ed00*/  IADD3 R226, R0, 0x38, RZ ;  /* 0x0000003800e27810 */ /* 0x000fe20007ffe0ff */
[----:B------:R4:W-:Y:S03]  /*4ed10*/  @P6 STG.E desc[UR8][R8.64], R241 ;  /* 0x000000f108006986 */ /* 0x0009e6000c101908 */
        /* <DEDUP_REMOVED lines=10> */
[----:B------:R-:W-:Y:S01]  /*4edc0*/  ULDC UR6, c[0x0][0x228] ;  /* 0x00008a0000067ab9 */ /* 0x000fe20000000800 */
[----:B------:R-:W-:Y:S01]  /*4edd0*/  IADD3 R227, R0, 0x3a, RZ ;  /* 0x0000003a00e37810 */ /* 0x000fe20007ffe0ff */
[----:B------:R-:W-:Y:S01]  /*4ede0*/  ULDC UR10, c[0x0][0x228] ;  /* 0x00008a00000a7ab9 */ /* 0x000fe20000000800 */
[----:B-1----:R-:W-:-:S04]  /*4edf0*/  IMAD.WIDE R8, R224, 0x4, R4 ;  /* 0x00000004e0087825 */ /* 0x002fc800078e0204 */
[----:B----4-:R-:W-:Y:S02]  /*4ee00*/  VIADD R10, R224, UR28 ;  /* 0x0000001ce00a7c36 */ /* 0x010fe40008000000 */
[----:B------:R-:W-:Y:S02]  /*4ee10*/  VIADD R11, R0, 0x39 ;  /* 0x00000039000b7836 */ /* 0x000fe40000000000 */
[C---:B------:R-:W-:Y:S01]  /*4ee20*/  VIADD R226, R10.reuse, UR28 ;  /* 0x0000001c0ae27c36 */ /* 0x040fe20008000000 */
[----:B------:R1:W-:Y:S01]  /*4ee30*/  @P4 STG.E desc[UR8][R8.64], R246 ;  /* 0x000000f608004986 */ /* 0x0003e2000c101908 */
[C---:B------:R-:W-:Y:S01]  /*4ee40*/  IMAD.WIDE R224, R10.reuse, 0x4, R2 ;  /* 0x000000040ae07825 */ /* 0x040fe200078e0202 */
[----:B------:R-:W-:Y:S01]  /*4ee50*/  ISETP.GE.AND P4, PT, R11, UR4, PT ;  /* 0x000000040b007c0c */ /* 0x000fe2000bf86270 */
[----:B------:R-:W-:Y:S02]  /*4ee60*/  ULDC UR4, c[0x0][0x22c] ;  /* 0x00008b0000047ab9 */ /* 0x000fe40000000800 */
[----:B-1----:R-:W-:-:S04]  /*4ee70*/  IMAD.WIDE R8, R10, 0x4, R4 ;  /* 0x000000040a087825 */ /* 0x002fc800078e0204 */
[C---:B------:R-:W-:Y:S01]  /*4ee80*/  IMAD.WIDE R10, R226.reuse, 0x4, R2 ;  /* 0x00000004e20a7825 */ /* 0x040fe200078e0202 */
[----:B------:R1:W-:Y:S01]  /*4ee90*/  @P0 STG.E desc[UR8][R224.64], R245 ;  /* 0x000000f5e0000986 */ /* 0x0003e2000c101908 */
[----:B------:R-:W-:Y:S01]  /*4eea0*/  ISETP.GE.AND P0, PT, R227, UR4, PT ;  /* 0x00000004e3007c0c */ /* 0x000fe2000bf06270 */
[----:B------:R-:W-:Y:S02]  /*4eeb0*/  ULDC UR4, c[0x0][0x228] ;  /* 0x00008a0000047ab9 */ /* 0x000fe40000000800 */
[----:B---3--:R-:W-:Y:S01]  /*4eec0*/  @P2 STG.E desc[UR8][R8.64], R244 ;  /* 0x000000f408002986 */ /* 0x008fe2000c101908 */
[----:B-1----:R-:W-:-:S03]  /*4eed0*/  VIADD R224, R226, UR28 ;  /* 0x0000001ce2e07c36 */ /* 0x002fc60008000000 */
[----:B--2---:R1:W-:Y:S02]  /*4eee0*/  @P3 STG.E desc[UR8][R10.64], R251 ;  /* 0x000000fb0a003986 */ /* 0x0043e4000c101908 */
[----:B-1----:R-:W-:Y:S02]  /*4eef0*/  IMAD.WIDE R10, R226, 0x4, R4 ;  /* 0x00000004e20a7825 */ /* 0x002fe400078e0204 */
[----:B------:R-:W2:Y:S04]  /*4ef00*/  LDL.LU R226, [R1+0x470] ;  /* 0x0004700001e27983 */ /* 0x000ea80000300800 */
[----:B------:R-:W3:Y:S04]  /*4ef10*/  LDL.LU R227, [R1+0x670] ;  /* 0x0006700001e37983 */ /* 0x000ee80000300800 */
[----:B------:R-:W4:Y:S04]  /*4ef20*/  LDL.LU R239, [R1+0x270] ;  /* 0x0002700001ef7983 */ /* 0x000f280000300800 */
        /* <DEDUP_REMOVED lines=27> */
[----:B------:R-:W-:Y:S01]  /*4f0e0*/  ULDC UR6, c[0x0][0x228] ;  /* 0x00008a0000067ab9 */ /* 0x000fe20000000800 */
[C---:B-1----:R-:W-:Y:S01]  /*4f0f0*/  IMAD.WIDE R10, R224.reuse, 0x4, R4 ;  /* 0x00000004e00a7825 */ /* 0x042fe200078e0204 */
[----:B------:R-:W4:Y:S01]  /*4f100*/  LDL.LU R251, [R1+0x47c] ;  /* 0x00047c0001fb7983 */ /* 0x000f220000300800 */
[----:B------:R-:W-:-:S03]  /*4f110*/  IADD3 R224, R224, UR28, RZ ;  /* 0x0000001ce0e07c10 */ /* 0x000fc6000fffe0ff */
[----:B------:R1:W-:Y:S01]  /*4f120*/  @P1 STG.E desc[UR8][R10.64], R248 ;  /* 0x000000f80a001986 */ /* 0x0003e2000c101908 */
[----:B------:R-:W-:Y:S01]  /*4f130*/  ISETP.LT.AND P1, PT, R6, UR4, !P4 ;  /* 0x0000000406007c0c */ /* 0x000fe2000e721270 */
[----:B------:R-:W-:Y:S01]  /*4f140*/  IMAD.WIDE R8, R224, 0x4, R4 ;  /* 0x00000004e0087825 */ /* 0x000fe200078e0204 */
[----:B------:R-:W-:Y:S01]  /*4f150*/  ISETP.LT.AND P4, PT, R7, UR6, !P4 ;  /* 0x0000000607007c0c */ /* 0x000fe2000e781270 */
[----:B------:R-:W4:Y:S01]  /*4f160*/  LDL.LU R250, [R1+0x67c] ;  /* 0x00067c0001fa7983 */ /* 0x000f220000300800 */
[----:B------:R-:W-:Y:S01]  /*4f170*/  ULDC UR4, c[0x0][0x22c] ;  /* 0x00008b0000047ab9 */ /* 0x000fe20000000800 */
[----:B------:R-:W-:Y:S01]  /*4f180*/  VIADD R225, R0, 0x3d ;  /* 0x0000003d00e17836 */ /* 0x000fe20000000000 */
[----:B------:R-:W-:Y:S01]  /*4f190*/  ULDC UR6, c[0x0][0x228] ;  /* 0x00008a0000067ab9 */ /* 0x000fe20000000800 */
[----:B------:R-:W4:Y:S01]  /*4f1a0*/  LDL.LU R249, [R1+0x27c] ;  /* 0x00027c0001f97983 */ /* 0x000f220000300800 */
[----:B-1----:R-:W-:-:S03]  /*4f1b0*/  IMAD.WIDE R10, R224, 0x4, R2 ;  /* 0x00000004e00a7825 */ /* 0x002fc600078e0202 */
[----:B------:R-:W4:Y:S01]  /*4f1c0*/  LDL.LU R248, [R1+0x7c] ;  /* 0x00007c0001f87983 */ /* 0x000f220000300800 */
[----:B------:R-:W-:-:S03]  /*4f1d0*/  VIADD R224, R224, UR28 ;  /* 0x0000001ce0e07c36 */ /* 0x000fc60008000000 */
[----:B--2---:R1:W-:Y:S04]  /*4f1e0*/  @P2 STG.E desc[UR8][R10.64], R226 ;  /* 0x000000e20a002986 */ /* 0x0043e8000c101908 */
[----:B---3--:R2:W-:Y:S01]  /*4f1f0*/  @P6 STG.E desc[UR8][R8.64], R227 ;  /* 0x000000e308006986 */ /* 0x0085e2000c101908 */
[----:B-1----:R-:W-:-:S04]  /*4f200*/  IMAD.WIDE R10, R224, 0x4, R4 ;  /* 0x00000004e00a7825 */ /* 0x002fc800078e0204 */
[----:B--2---:R-:W-:-:S05]  /*4f210*/  IMAD.WIDE R8, R224, 0x4, R2 ;  /* 0x00000004e0087825 */ /* 0x004fca00078e0202 */
[----:B----4-:R-:W-:Y:S04]  /*4f220*/  @P1 STG.E desc[UR8][R8.64], R239 ;  /* 0x000000ef08001986 */ /* 0x010fe8000c101908 */
[----:B------:R1:W-:Y:S04]  /*4f230*/  @P4 STG.E desc[UR8][R10.64], R238 ;  /* 0x000000ee0a004986 */ /* 0x0003e8000c101908 */
[----:B-1----:R-:W2:Y:S01]  /*4f240*/  LDL.LU R238, [R1+0x680] ;  /* 0x0006800001ee7983 */ /* 0x002ea20000300800 */
[----:B------:R-:W-:Y:S01]  /*4f250*/  ISETP.GE.AND P2, PT, R225, UR4, PT ;  /* 0x00000004e1007c0c */ /* 0x000fe2000bf46270 */
[----:B------:R-:W-:Y:S01]  /*4f260*/  ULDC UR4, c[0x0][0x228] ;  /* 0x00008a0000047ab9 */ /* 0x000fe20000000800 */
[----:B------:R-:W-:Y:S01]  /*4f270*/  VIADD R225, R0, 0x3e ;  /* 0x0000003e00e17836 */ /* 0x000fe20000000000 */
[----:B------:R-:W-:Y:S01]  /*4f280*/  ISETP.LT.AND P6, PT, R6, UR4, !P0 ;  /* 0x0000000406007c0c */ /* 0x000fe2000c7c1270 */
[----:B------:R-:W-:Y:S01]  /*4f290*/  ULDC UR4, c[0x0][0x22c] ;  /* 0x00008b0000047ab9 */ /* 0x000fe20000000800 */
[----:B------:R-:W-:-:S02]  /*4f2a0*/  IADD3 R8, R224, UR28, RZ ;  /* 0x0000001ce0087c10 */ /* 0x000fc4000fffe0ff */
[----:B------:R-:W-:Y:S01]  /*4f2b0*/  ISETP.GE.AND P1, PT, R225, UR4, PT ;  /* 0x00000004e1007c0c */ /* 0x000fe2000bf26270 */
[----:B------:R-:W-:Y:S02]  /*4f2c0*/  ULDC UR4, c[0x0][0x228] ;  /* 0x00008a0000047ab9 */ /* 0x000fe40000000800 */
[----:B------:R-:W-:Y:S01]  /*4f2d0*/  ISETP.LT.AND P0, PT, R7, UR4, !P0 ;  /* 0x0000000407007c0c */ /* 0x000fe2000c701270 */
[----:B------:R-:W-:Y:S01]  /*4f2e0*/  IMAD.WIDE R10, R8, 0x4, R2 ;  /* 0x00000004080a7825 */ /* 0x000fe200078e0202 */
[----:B------:R-:W-:Y:S01]  /*4f2f0*/  ISETP.LT.AND P4, PT, R6, UR6, !P3 ;  /* 0x0000000606007c0c */ /* 0x000fe2000df81270 */
[----:B------:R-:W-:Y:S01]  /*4f300*/  ULDC UR4, c[0x0][0x22c] ;  /* 0x00008b0000047ab9 */ /* 0x000fe20000000800 */
[----:B------:R-:W-:Y:S01]  /*4f310*/  ULDC UR6, c[0x0][0x228] ;  /* 0x00008a0000067ab9 */ /* 0x000fe20000000800 */
[----:B------:R-:W-:Y:S01]  /*4f320*/  VIADD R9, R0, 0x3f ;  /* 0x0000003f00097836 */ /* 0x000fe20000000000 */
[----:B------:R1:W-:Y:S01]  /*4f330*/  @P6 STG.E desc[UR8][R10.64], R243 ;  /* 0x000000f30a006986 */ /* 0x0003e2000c101908 */
[----:B------:R-:W-:-:S03]  /*4f340*/  VIADD R224, R8, UR28 ;  /* 0x0000001c08e07c36 */ /* 0x000fc60008000000 */
[----:B------:R-:W-:Y:S01]  /*4f350*/  ISETP.GE.AND P6, PT, R9, UR4, PT ;  /* 0x0000000409007c0c */ /* 0x000fe2000bfc6270 */
[----:B------:R-:W-:Y:S01]  /*4f360*/  IMAD.WIDE R8, R8, 0x4, R4 ;  /* 0x0000000408087825 */ /* 0x000fe200078e0204 */
[----:B------:R-:W-:-:S03]  /*4f370*/  ULDC UR4, c[0x0][0x228] ;  /* 0x00008a0000047ab9 */ /* 0x000fc60000000800 */
[----:B------:R-:W-:Y:S01]  /*4f380*/  VIADD R225, R0, 0x40 ;  /* 0x0000004000e17836 */ /* 0x000fe20000000000 */
[----:B------:R-:W-:Y:S01]  /*4f390*/  ISETP.LT.AND P3, PT, R7, UR4, !P3 ;  /* 0x0000000407007c0c */ /* 0x000fe2000df61270 */
[----:B------:R-:W-:Y:S01]  /*4f3a0*/  ULDC UR4, c[0x0][0x22c] ;  /* 0x00008b0000047ab9 */ /* 0x000fe20000000800 */
[----:B-1----:R-:W-:Y:S01]  /*4f3b0*/  IMAD.WIDE R10, R224, 0x4, R2 ;  /* 0x00000004e00a7825 */ /* 0x002fe200078e0202 */
[----:B------:R1:W-:Y:S01]  /*4f3c0*/  @P0 STG.E desc[UR8][R8.64], R242 ;  /* 0x000000f208000986 */ /* 0x0003e2000c101908 */
[----:B------:R-:W-:Y:S01]  /*4f3d0*/  ISETP.GE.AND P0, PT, R225, UR4, PT ;  /* 0x00000004e1007c0c */ /* 0x000fe2000bf06270 */
[----:B------:R-:W-:Y:S02]  /*4f3e0*/  ULDC UR4, c[0x0][0x228] ;  /* 0x00008a0000047ab9 */ /* 0x000fe40000000800 */
[----:B------:R3:W-:Y:S01]  /*4f3f0*/  @P4 STG.E desc[UR8][R10.64], R241 ;  /* 0x000000f10a004986 */ /* 0x0007e2000c101908 */
[----:B------:R-:W-:Y:S01]  /*4f400*/  ISETP.LT.AND P4, PT, R6, UR4, !P5 ;  /* 0x0000000406007c0c */ /* 0x000fe2000ef81270 */
[----:B------:R-:W-:Y:S01]  /*4f410*/  ULDC UR4, c[0x0][0x228] ;  /* 0x00008a0000047ab9 */ /* 0x000fe20000000800 */
[----:B------:R-:W-:-:S02]  /*4f420*/  IADD3 R225, R224, UR28, RZ ;  /* 0x0000001ce0e17c10 */ /* 0x000fc4000fffe0ff */
[----:B------:R-:W-:Y:S01]  /*4f430*/  ISETP.LT.AND P5, PT, R7, UR4, !P5 ;  /* 0x0000000407007c0c */ /* 0x000fe2000efa1270 */
[----:B------:R-:W-:Y:S01]  /*4f440*/  ULDC UR4, c[0x0][0x228] ;  /* 0x00008a0000047ab9 */ /* 0x000fe20000000800 */
[----:B-1----:R-:W-:-:S04]  /*4f450*/  IMAD.WIDE R8, R224, 0x4, R4 ;  /* 0x00000004e0087825 */ /* 0x002fc800078e0204 */
[C---:B---3--:R-:W-:Y:S01]  /*4f460*/  IMAD.WIDE R10, R225.reuse, 0x4, R2 ;  /* 0x00000004e10a7825 */ /* 0x048fe200078e0202 */
[----:B------:R1:W-:Y:S01]  /*4f470*/  @P3 STG.E desc[UR8][R8.64], R240 ;  /* 0x000000f008003986 */ /* 0x0003e2000c101908 */
[----:B------:R-:W-:Y:S01]  /*4f480*/  ISETP.LT.AND P3, PT, R6, UR4, !P2 ;  /* 0x0000000406007c0c */ /* 0x000fe2000d761270 */
[----:B------:R-:W-:Y:S01]  /*4f490*/  ULDC UR4, c[0x0][0x22c] ;  /* 0x00008b0000047ab9 */ /* 0x000fe20000000800 */
[----:B------:R-:W-:Y:S01]  /*4f4a0*/  VIADD R226, R0, 0x41 ;  /* 0x0000004100e27836 */ /* 0x000fe20000000000 */
[----:B------:R3:W-:Y:S01]  /*4f4b0*/  @P4 STG.E desc[UR8][R10.64], R247 ;  /* 0x000000f70a004986 */ /* 0x0007e2000c101908 */
[----:B------:R-:W-:-:S03]  /*4f4c0*/  VIADD R224, R225, UR28 ;  /* 0x0000001ce1e07c36 */ /* 0x000fc60008000000 */
[----:B------:R-:W-:Y:S01]  /*4f4d0*/  ISETP.GE.AND P4, PT, R226, UR4, PT ;  /* 0x00000004e2007c0c */ /* 0x000fe2000bf86270 */
[----:B------:R-:W-:Y:S01]  /*4f4e0*/  ULDC UR4, c[0x0][0x228] ;  /* 0x00008a0000047ab9 */ /* 0x000fe20000000800 */
[----:B------:R-:W4:Y:S01]  /*4f4f0*/  LDL.LU R241, [R1+0x280] ;  /* 0x0002800001f17983 */ /* 0x000f220000300800 */
[----:B-1----:R-:W-:Y:S01]  /*4f500*/  IMAD.WIDE R8, R225, 0x4, R4 ;  /* 0x00000004e1087825 */ /* 0x002fe200078e0204 */
[----:B------:R-:W-:Y:S01]  /*4f510*/  ISETP.LT.AND P2, PT, R7, UR4, !P2 ;  /* 0x0000000407007c0c */ /* 0x000fe2000d741270 */
[----:B------:R-:W-:Y:S01]  /*4f520*/  ULDC UR4, c[0x0][0x228] ;  /* 0x00008a0000047ab9 */ /* 0x000fe20000000800 */
[----:B------:R-:W4:Y:S01]  /*4f530*/  LDL.LU R239, [R1+0x80] ;  /* 0x0000800001ef7983 */ /* 0x000f220000300800 */
[----:B---3--:R-:W-:-:S03]  /*4f540*/  IMAD.WIDE R10, R224, 0x4, R2 ;  /* 0x00000004e00a7825 */ /* 0x008fc600078e0202 */
[----:B------:R1:W-:Y:S01]  /*4f550*/  @P5 STG.E desc[UR8][R8.64], R246 ;  /* 0x000000f608005986 */ /* 0x0003e2000c101908 */
[----:B------:R-:W-:Y:S01]  /*4f560*/  ISETP.LT.AND P5, PT, R6, UR4, !P1 ;  /* 0x0000000406007c0c */ /* 0x000fe2000cfa1270 */
[----:B------:R-:W-:Y:S01]  /*4f570*/  VIADD R226, R0, 0x42 ;  /* 0x0000004200e27836 */ /* 0x000fe20000000000 */
[----:B------:R-:W-:Y:S01]  /*4f580*/  IADD3 R225, R224, UR28, RZ ;  /* 0x0000001ce0e17c10 */ /* 0x000fe2000fffe0ff */
[----:B------:R3:W-:Y:S01]  /*4f590*/  @P3 STG.E desc[UR8][R10.64], R245 ;  /* 0x000000f50a003986 */ /* 0x0007e2000c101908 */
[----:B------:R-:W-:Y:S01]  /*4f5a0*/  ISETP.LT.AND P1, PT, R7, UR6, !P1 ;  /* 0x0000000607007c0c */ /* 0x000fe2000cf21270 */
[----:B------:R-:W-:Y:S01]  /*4f5b0*/  ULDC UR4, c[0x0][0x22c] ;  /* 0x00008b0000047ab9 */ /* 0x000fe20000000800 */
[----:B------:R-:W-:Y:S01]  /*4f5c0*/  ISETP.LT.AND P3, PT, R6, UR10, !P6 ;  /* 0x0000000a06007c0c */ /* 0x000fe2000f761270 */
[----:B------:R-:W-:Y:S01]  /*4f5d0*/  ULDC UR6, c[0x0][0x228] ;  /* 0x00008a0000067ab9 */ /* 0x000fe20000000800 */
[----:B------:R-:W4:Y:S01]  /*4f5e0*/  LDL.LU R243, [R1+0x684] ;  /* 0x0006840001f37983 */ /* 0x000f220000300800 */
[----:B-1----:R-:W-:-:S04]  /*4f5f0*/  IMAD.WIDE R8, R225, 0x4, R2 ;  /* 0x00000004e1087825 */ /* 0x002fc800078e0202 */
[----:B---3--:R-:W-:Y:S01]  /*4f600*/  IMAD.WIDE R10, R224, 0x4, R4 ;  /* 0x00000004e00a7825 */ /* 0x008fe200078e0204 */
[----:B------:R-:W-:Y:S01]  /*4f610*/  ISETP.LT.AND P6, PT, R7, UR6, !P6 ;  /* 0x0000000607007c0c */ /* 0x000fe2000f7c1270 */
[----:B------:R-:W3:Y:S01]  /*4f620*/  LDL.LU R242, [R1+0x484] ;  /* 0x0004840001f27983 */ /* 0x000ee20000300800 */
[----:B------:R-:W-:Y:S01]  /*4f630*/  ULDC UR6, c[0x0][0x228] ;  /* 0x00008a0000067ab9 */ /* 0x000fe20000000800 */
[----:B------:R-:W-:Y:S02]  /*4f640*/  ULDC UR10, c[0x0][0x228] ;  /* 0x00008a00000a7ab9 */ /* 0x000fe40000000800 */
[----:B------:R1:W-:Y:S01]  /*4f650*/  @P2 STG.E desc[UR8][R10.64], R244 ;  /* 0x000000f40a002986 */ /* 0x0003e2000c101908 */
[----:B------:R-:W-:Y:S01]  /*4f660*/  ISETP.GE.AND P2, PT, R226, UR4, PT ;  /* 0x00000004e2007c0c */ /* 0x000fe2000bf46270 */
[----:B------:R-:W-:Y:S01]  /*4f670*/  VIADD R226, R0, 0x43 ;  /* 0x0000004300e27836 */ /* 0x000fe20000000000 */
[----:B------:R-:W-:Y:S01]  /*4f680*/  ULDC UR4, c[0x0][0x22c] ;  /* 0x00008b0000047ab9 */ /* 0x000fe20000000800 */
[----:B------:R-:W-:Y:S01]  /*4f690*/  VIADD R224, R225, UR28 ;  /* 0x0000001ce1e07c36 */ /* 0x000fe20008000000 */
[----:B------:R1:W-:Y:S02]  /*4f6a0*/  @P5 STG.E desc[UR8][R8.64], R251 ;  /* 0x000000fb08005986 */ /* 0x0003e4000c101908 */
[----:B------:R-:W-:Y:S01]  /*4f6b0*/  ISETP.GE.AND P5, PT, R226, UR4, PT ;  /* 0x00000004e2007c0c */ /* 0x000fe2000bfa6270 */
[----:B------:R-:W-:Y:S01]  /*4f6c0*/  ULDC UR4, c[0x0][0x228] ;  /* 0x00008a0000047ab9 */ /* 0x000fe20000000800 */
[----:B------:R-:W3:Y:S01]  /*4f6d0*/  LDL.LU R240, [R1+0x84] ;  /* 0x0000840001f07983 */ /* 0x000ee20000300800 */
[----:B-1----:R-:W-:-:S03]  /*4f6e0*/  IMAD.WIDE R10, R224, 0x4, R2 ;  /* 0x00000004e00a7825 */ /* 0x002fc600078e0202 */
[----:B------:R-:W3:Y:S01]  /*4f6f0*/  LDL.LU R247, [R1+0x688] ;  /* 0x0006880001f77983 */ /* 0x000ee20000300800 */
[----:B------:R-:W-:-:S03]  /*4f700*/  IMAD.WIDE R8, R225, 0x4, R4 ;  /* 0x00000004e1087825 */ /* 0x000fc600078e0204 */
[----:B------:R-:W3:Y:S04]  /*4f710*/  LDL.LU R246, [R1+0x488] ;  /* 0x0004880001f67983 */ /* 0x000ee80000300800 */
[----:B------:R1:W-:Y:S01]  /*4f720*/  @P1 STG.E desc[UR8][R8.64], R250 ;  /* 0x000000fa08001986 */ /* 0x0003e2000c101908 */
[----:B------:R-:W-:Y:S01]  /*4f730*/  ISETP.LT.AND P1, PT, R6, UR4, !P0 ;  /* 0x0000000406007c0c */ /* 0x000fe2000c721270 */
[----:B------:R-:W-:Y:S02]  /*4f740*/  ULDC UR4, c[0x0][0x22c] ;  /* 0x00008b0000047ab9 */ /* 0x000fe40000000800 */
[----:B------:R1:W-:Y:S04]  /*4f750*/  @P3 STG.E desc[UR8][R10.64], R249 ;  /* 0x000000f90a003986 */ /* 0x0003e8000c101908 */
[----:B------:R-:W3:Y:S01]  /*4f760*/  LDL.LU R245, [R1+0x288] ;  /* 0x0002880001f57983 */ /* 0x000ee20000300800 */
[----:B-1----:R-:W-:-:S03]  /*4f770*/  IMAD.WIDE R8, R224, 0x4, R4 ;  /* 0x00000004e0087825 */ /* 0x002fc600078e0204 */
[----:B------:R-:W3:Y:S01]  /*4f780*/  LDL.LU R244, [R1+0x88] ;  /* 0x0000880001f47983 */ /* 0x000ee20000300800 */
[----:B------:R-:W-:-:S03]  /*4f790*/  IADD3 R10, R224, UR28, RZ ;  /* 0x0000001ce00a7c10 */ /* 0x000fc6000fffe0ff */
[----:B------:R-:W3:Y:S02]  /*4f7a0*/  LDL.LU R251, [R1+0x68c] ;  /* 0x00068c0001fb7983 */ /* 0x000ee40000300800 */
[----:B------:R-:W-:Y:S02]  /*4f7b0*/  IMAD.WIDE R224, R10, 0x4, R2 ;  /* 0x000000040ae07825 */ /* 0x000fe400078e0202 */
[----:B------:R-:W3:Y:S04]  /*4f7c0*/  LDL.LU R250, [R1+0x48c] ;  /* 0x00048c0001fa7983 */ /* 0x000ee80000300800 */
[----:B------:R1:W-:Y:S04]  /*4f7d0*/  @P6 STG.E desc[UR8][R8.64], R248 ;  /* 0x000000f808006986 */ /* 0x0003e8000c101908 */
[----:B------:R-:W3:Y:S04]  /*4f7e0*/  LDL.LU R249, [R1+0x28c] ;  /* 0x00028c0001f97983 */ /* 0x000ee80000300800 */
[----:B-1----:R-:W3:Y:S04]  /*4f7f0*/  LDL.LU R248, [R1+0x8c] ;  /* 0x00008c0001f87983 */ /* 0x002ee80000300800 */
[----:B--2---:R1:W-:Y:S04]  /*4f800*/  @P1 STG.E desc[UR8][R224.64], R238 ;  /* 0x000000eee0001986 */ /* 0x0043e8000c101908 */
[----:B-1----:R-:W2:Y:S04]  /*4f810*/  LDL.LU R238, [R1+0x183c] ;  /* 0x00183c0001ee7983 */ /* 0x002ea80000300800 */
[----:B------:R-:W4:Y:S01]  /*4f820*/  LDL.LU R225, [R1+0x480] ;  /* 0x0004800001e17983 */ /* 0x000f220000300800 */
[----:B------:R-:W-:-:S02]  /*4f830*/  ISETP.LT.AND P0, PT, R7, UR6, !P0 ;  /* 0x0000000607007c0c */ /* 0x000fc4000c701270 */
[----:B------:R-:W-:Y:S01]  /*4f840*/  ISETP.LT.AND P3, PT, R6, UR10, !P4 ;  /* 0x0000000a06007c0c */ /* 0x000fe2000e761270 */
[----:B------:R-:W-:Y:S01]  /*4f850*/  VIADD R11, R0, 0x44 ;  /* 0x00000044000b7836 */ /* 0x000fe20000000000 */
[----:B------:R-:W-:Y:S01]  /*4f860*/  ULDC UR6, c[0x0][0x228] ;  /* 0x00008a0000067ab9 */ /* 0x000fe20000000800 */
[C---:B------:R-:W-:Y:S01]  /*4f870*/  VIADD R226, R10.reuse, UR28 ;  /* 0x0000001c0ae27c36 */ /* 0x040fe20008000000 */
[----:B------:R-:W-:Y:S01]  /*4f880*/  ULDC UR10, c[0x0][0x228] ;  /* 0x00008a00000a7ab9 */ /* 0x000fe20000000800 */
[----:B------:R-:W-:Y:S01]  /*4f890*/  IMAD.WIDE R8, R10, 0x4, R4 ;  /* 0x000000040a087825 */ /* 0x000fe200078e0204 */
[----:B------:R-:W-:Y:S01]  /*4f8a0*/  ISETP.GE.AND P6, PT, R11, UR4, PT ;  /* 0x000000040b007c0c */ /* 0x000fe2000bfc6270 */
[----:B------:R-:W-:Y:S02]  /*4f8b0*/  ULDC UR4, c[0x0][0x22c] ;  /* 0x00008b0000047ab9 */ /* 0x000fe40000000800 */
[----:B------:R-:W-:-:S04]  /*4f8c0*/  IMAD.WIDE R10, R226, 0x4, R2 ;  /* 0x00000004e20a7825 */ /* 0x000fc800078e0202 */
[----:B------:R-:W-:-:S05]  /*4f8d0*/  VIADD R227, R0, 0x45 ;  /* 0x0000004500e37836 */ /* 0x000fca0000000000 */
[----:B------:R-:W-:Y:S01]  /*4f8e0*/  ISETP.GE.AND P1, PT, R227, UR4, PT ;  /* 0x00000004e3007c0c */ /* 0x000fe2000bf26270 */
[----:B------:R-:W-:Y:S02]  /*4f8f0*/  ULDC UR4, c[0x0][0x228] ;  /* 0x00008a0000047ab9 */ /* 0x000fe40000000800 */
[C---:B------:R-:W-:Y:S01]  /*4f900*/  ISETP.LT.AND P4, PT, R7.reuse, UR4, !P4 ;  /* 0x0000000407007c0c */ /* 0x040fe2000e781270 */
[----:B------:R-:W-:Y:S01]  /*4f910*/  ULDC UR4, c[0x0][0x228] ;  /* 0x00008a0000047ab9 */ /* 0x000fe20000000800 */
[----:B----4-:R-:W-:Y:S04]  /*4f920*/  @P0 STG.E desc[UR8][R8.64], R225 ;  /* 0x000000e108000986 */ /* 0x010fe8000c101908 */
[----:B------:R1:W-:Y:S04]  /*4f930*/  @P3 STG.E desc[UR8][R10.64], R241 ;  /* 0x000000f10a003986 */ /* 0x0003e8000c101908 */
[----:B-1----:R-:W4:Y:S01]  /*4f940*/  LDL.LU R241, [R1+0x284] ;  /* 0x0002840001f17983 */ /* 0x002f220000300800 */
[----:B------:R-:W-:Y:S01]  /*4f950*/  ISETP.LT.AND P0, PT, R6, UR4, !P2 ;  /* 0x0000000406007c0c */ /* 0x000fe2000d701270 */
[----:B------:R-:W-:Y:S01]  /*4f960*/  VIADD R8, R0, 0x46 ;  /* 0x0000004600087836 */ /* 0x000fe20000000000 */
[C---:B------:R-:W-:Y:S01]  /*4f970*/  IADD3 R224, R226.reuse, UR28, RZ ;  /* 0x0000001ce2e07c10 */ /* 0x040fe2000fffe0ff */
[----:B------:R-:W-:Y:S01]  /*4f980*/  ULDC UR4, c[0x0][0x22c] ;  /* 0x00008b0000047ab9 */ /* 0x000fe20000000800 */
[----:B------:R-:W-:Y:S01]  /*4f990*/  IMAD.WIDE R10, R226, 0x4, R4 ;  /* 0x00000004e20a7825 */ /* 0x000fe200078e0204 */
[----:B------:R-:W-:Y:S01]  /*4f9a0*/  ISETP.LT.AND P2, PT, R7, UR6, !P2 ;  /* 0x0000000607007c0c */ /* 0x000fe2000d741270 */
[----:B------:R-:W-:Y:S01]  /*4f9b0*/  ULDC UR6, c[0x0][0x228] ;  /* 0x00008a0000067ab9 */ /* 0x000fe20000000800 */
[----:B------:R-:W-:Y:S01]  /*4f9c0*/  ISETP.GE.AND P3, PT, R8, UR4, PT ;  /* 0x0000000408007c0c */ /* 0x000fe2000bf66270 */
[----:B------:R-:W-:Y:S01]  /*4f9d0*/  VIADD R225, R0, 0x47 ;  /* 0x0000004700e17836 */ /* 0x000fe20000000000 */
[----:B------:R-:W-:Y:S01]  /*4f9e0*/  ULDC UR4, c[0x0][0x22c] ;  /* 0x00008b0000047ab9 */ /* 0x000fe20000000800 */
[----:B------:R-:W-:Y:S01]  /*4f9f0*/  IMAD.WIDE R8, R224, 0x4, R2 ;  /* 0x00000004e0087825 */ /* 0x000fe200078e0202 */
[----:B------:R1:W-:Y:S02]  /*4fa00*/  @P4 STG.E desc[UR8][R10.64], R239 ;  /* 0x000000ef0a004986 */ /* 0x0003e4000c101908 */
[----:B------:R-:W-:Y:S01]  /*4fa10*/  ISETP.GE.AND P4, PT, R225, UR4, PT ;  /* 0x00000004e1007c0c */ /* 0x000fe2000bf86270 */
[----:B------:R-:W-:Y:S01]  /*4fa20*/  ULDC UR4, c[0x0][0x228] ;  /* 0x00008a0000047ab9 */ /* 0x000fe20000000800 */
[----:B------:R2:W-:Y:S01]  /*4fa30*/  @P0 STG.E desc[UR8][R8.64], R243 ;  /* 0x000000f308000986 */ /* 0x0005e2000c101908 */
[----:B------:R-:W-:Y:S01]  /*4fa40*/  ISETP.LT.AND P0, PT, R6, UR4, !P5 ;  /* 0x0000000406007c0c */ /* 0x000fe2000ef01270 */
[C-C-:B-1----:R-:W-:Y:S01]  /*4fa50*/  IMAD.WIDE R10, R224.reuse, 0x4, R4.reuse ;  /* 0x00000004e00a7825 */ /* 0x142fe200078e0204 */
[C---:B------:R-:W-:Y:S01]  /*4fa60*/  ISETP.LT.AND P5, PT, R7.reuse, UR6, !P5 ;  /* 0x0000000607007c0c */ /* 0x040fe2000efa1270 */
[----:B------:R-:W-:Y:S01]  /*4fa70*/  ULDC UR4, c[0x0][0x228] ;  /* 0x00008a0000047ab9 */ /* 0x000fe20000000800 */
[----:B------:R-:W-:Y:S01]  /*4fa80*/  ULDC UR6, c[0x0][0x228] ;  /* 0x00008a0000067ab9 */ /* 0x000fe20000000800 */
[----:B------:R-:W-:Y:S01]  /*4fa90*/  VIADD R224, R224, UR28 ;  /* 0x0000001ce0e07c36 */ /* 0x000fe20008000000 */
[----:B---3--:R1:W-:Y:S01]  /*4faa0*/  @P2 STG.E desc[UR8][R10.64], R242 ;  /* 0x000000f20a002986 */ /* 0x0083e2000c101908 */
[----:B------:R-:W-:Y:S01]  /*4fab0*/  VIADD R225, R0, 0x48 ;  /* 0x0000004800e17836 */ /* 0x000fe20000000000 */
[----:B------:R-:W-:Y:S01]  /*4fac0*/  ISETP.LT.AND P2, PT, R6, UR4, !P6 ;  /* 0x0000000406007c0c */ /* 0x000fe2000f741270 */
[C---:B--2---:R-:W-:Y:S01]  /*4fad0*/  IMAD.WIDE R8, R224.reuse, 0x4, R4 ;  /* 0x00000004e0087825 */ /* 0x044fe200078e0204 */
[----:B------:R-:W-:Y:S01]  /*4fae0*/  ULDC UR4, c[0x0][0x22c] ;  /* 0x00008b0000047ab9 */ /* 0x000fe20000000800 */
[----:B------:R-:W-:Y:S01]  /*4faf0*/  ISETP.LT.AND P6, PT, R7, UR6, !P6 ;  /* 0x0000000607007c0c */ /* 0x000fe2000f7c1270 */
[----:B------:R-:W-:Y:S01]  /*4fb00*/  ULDC UR6, c[0x0][0x228] ;  /* 0x00008a0000067ab9 */ /* 0x000fe20000000800 */
[C---:B-1----:R-:W-:Y:S01]  /*4fb10*/  IMAD.WIDE R10, R224.reuse, 0x4, R2 ;  /* 0x00000004e00a7825 */ /* 0x042fe200078e0202 */
[----:B------:R-:W-:-:S03]  /*4fb20*/  IADD3 R224, R224, UR28, RZ ;  /* 0x0000001ce0e07c10 */ /* 0x000fc6000fffe0ff */
[----:B------:R-:W-:Y:S01]  /*4fb30*/  VIADD R226, R0, 0x49 ;  /* 0x0000004900e27836 */ /* 0x000fe20000000000 */
[----:B----4-:R1:W-:Y:S01]  /*4fb40*/  @P0 STG.E desc[UR8][R10.64], R241 ;  /* 0x000000f10a000986 */ /* 0x0103e2000c101908 */
[----:B------:R-:W-:Y:S01]  /*4fb50*/  ISETP.GE.AND P0, PT, R225, UR4, PT ;  /* 0x00000004e1007c0c */ /* 0x000fe2000bf06270 */
[----:B------:R-:W-:Y:S02]  /*4fb60*/  ULDC UR4, c[0x0][0x228] ;  /* 0x00008a0000047ab9 */ /* 0x000fe40000000800 */
[----:B------:R2:W-:Y:S01]  /*4fb70*/  @P5 STG.E desc[UR8][R8.64], R240 ;  /* 0x000000f008005986 */ /* 0x0005e2000c101908 */
[----:B------:R-:W-:Y:S01]  /*4fb80*/  ISETP.LT.AND P5, PT, R6, UR4, !P1 ;  /* 0x0000000406007c0c */ /* 0x000fe2000cfa1270 */
[C---:B------:R-:W-:Y:S01]  /*4fb90*/  VIADD R225, R224.reuse, UR28 ;  /* 0x0000001ce0e17c36 */ /* 0x040fe20008000000 */
[----:B------:R-:W-:Y:S01]  /*4fba0*/  ULDC UR4, c[0x0][0x22c] ;  /* 0x00008b0000047ab9 */ /* 0x000fe20000000800 */
[----:B-1----:R-:W-:-:S04]  /*4fbb0*/  IMAD.WIDE R10, R224, 0x4, R4 ;  /* 0x00000004e00a7825 */ /* 0x002fc800078e0204 */
[----:B--2---:R-:W-:-:S05]  /*4fbc0*/  IMAD.WIDE R8, R224, 0x4, R2 ;  /* 0x00000004e0087825 */ /* 0x004fca00078e0202 */
[----:B------:R1:W-:Y:S01]  /*4fbd0*/  @P2 STG.E desc[UR8][R8.64], R247 ;  /* 0x000000f708002986 */ /* 0x0003e2000c101908 */
[----:B------:R-:W-:Y:S01]  /*4fbe0*/  ISETP.GE.AND P2, PT, R226, UR4, PT ;  /* 0x00000004e2007c0c */ /* 0x000fe2000bf46270 */
[----:B------:R-:W-:Y:S02]  /*4fbf0*/  ULDC UR4, c[0x0][0x228] ;  /* 0x00008a0000047ab9 */ /* 0x000fe40000000800 */
[----:B------:R2:W-:Y:S01]  /*4fc00*/  @P6 STG.E desc[UR8][R10.64], R246 ;  /* 0x000000f60a006986 */ /* 0x0005e2000c101908 */
[----:B------:R-:W-:Y:S01]  /*4fc10*/  ISETP.LT.AND P1, PT, R7, UR4, !P1 ;  /* 0x0000000407007c0c */ /* 0x000fe2000cf21270 */
[----:B------:R-:W-:Y:S01]  /*4fc20*/  ULDC UR4, c[0x0][0x22c] ;  /* 0x00008b0000047ab9 */ /* 0x000fe20000000800 */
[----:B-1----:R-:W-:-:S04]  /*4fc30*/  IMAD.WIDE R8, R225, 0x4, R2 ;  /* 0x00000004e1087825 */ /* 0x002fc800078e0202 */
[----:B--2---:R-:W-:Y:S01]  /*4fc40*/  VIADD R10, R0, 0x4a ;  /* 0x0000004a000a7836 */ /* 0x004fe20000000000 */
[----:B------:R1:W-:Y:S01]  /*4fc50*/  @P5 STG.E desc[UR8][R8.64], R245 ;  /* 0x000000f508005986 */ /* 0x0003e2000c101908 */
[----:B------:R-:W-:Y:S02]  /*4fc60*/  ISETP.LT.AND P6, PT, R6, UR6, !P3 ;  /* 0x0000000606007c0c */ /* 0x000fe4000dfc1270 */
[----:B------:R-:W-:Y:S01]  /*4fc70*/  IADD3 R224, R225, UR28, RZ ;  /* 0x0000001ce1e07c10 */ /* 0x000fe2000fffe0ff */
[----:B------:R-:W-:Y:S01]  /*4fc80*/  VIADD R226, R0, 0x4c ;  /* 0x0000004c00e27836 */ /* 0x000fe20000000000 */
[----:B------:R-:W-:Y:S01]  /*4fc90*/  ISETP.GE.AND P5, PT, R10, UR4, PT ;  /* 0x000000040a007c0c */ /* 0x000fe2000bfa6270 */
[----:B------:R-:W-:Y:S01]  /*4fca0*/  ULDC UR4, c[0x0][0x228] ;  /* 0x00008a0000047ab9 */ /* 0x000fe20000000800 */
[----:B------:R-:W-:Y:S01]  /*4fcb0*/  ULDC UR6, c[0x0][0x228] ;  /* 0x00008a0000067ab9 */ /* 0x000fe20000000800 */
[----:B------:R-:W-:Y:S01]  /*4fcc0*/  ISETP.LT.AND P3, PT, R7, UR4, !P3 ;  /* 0x0000000407007c0c */ /* 0x000fe2000df61270 */
[----:B------:R-:W-:Y:S01]  /*4fcd0*/  ULDC UR4, c[0x0][0x22c] ;  /* 0x00008b0000047ab9 */ /* 0x000fe20000000800 */
[----:B-1----:R-:W-:-:S04]  /*4fce0*/  IMAD.WIDE R8, R225, 0x4, R4 ;  /* 0x00000004e1087825 */ /* 0x002fc800078e0204 */
[----:B------:R-:W-:Y:S01]  /*4fcf0*/  VIADD R225, R0, 0x4b ;  /* 0x0000004b00e17836 */ /* 0x000fe20000000000 */
[----:B------:R1:W-:Y:S01]  /*4fd00*/  @P1 STG.E desc[UR8][R8.64], R244 ;  /* 0x000000f408001986 */ /* 0x0003e2000c101908 */
[----:B------:R-:W-:-:S03]  /*4fd10*/  IMAD.WIDE R10, R224, 0x4, R2 ;  /* 0x00000004e00a7825 */ /* 0x000fc600078e0202 */
[----:B------:R-:W-:Y:S01]  /*4fd20*/  ISETP.GE.AND P1, PT, R225, UR4, PT ;  /* 0x00000004e1007c0c */ /* 0x000fe2000bf26270 */
[C---:B------:R-:W-:Y:S01]  /*4fd30*/  VIADD R225, R224.reuse, UR28 ;  /* 0x0000001ce0e17c36 */ /* 0x040fe20008000000 */
[----:B------:R2:W-:Y:S01]  /*4fd40*/  @P6 STG.E desc[UR8][R10.64], R251 ;  /* 0x000000fb0a006986 */ /* 0x0005e2000c101908 */
[----:B------:R-:W-:Y:S01]  /*4fd50*/  ULDC UR4, c[0x0][0x228] ;  /* 0x00008a0000047ab9 */ /* 0x000fe20000000800 */
[----:B-1----:R-:W-:Y:S02]  /*4fd60*/  IMAD.WIDE R8, R224, 0x4, R4 ;  /* 0x00000004e0087825 */ /* 0x002fe400078e0204 */
[----:B------:R-:W-:-:S03]  /*4fd70*/  IADD3 R224, R225, UR28, RZ ;  /* 0x0000001ce1e07c10 */ /* 0x000fc6000fffe0ff */
[----:B------:R1:W-:Y:S01]  /*4fd80*/  @P3 STG.E desc[UR8][R8.64], R250 ;  /* 0x000000fa08003986 */ /* 0x0003e2000c101908 */
[----:B--2---:R-:W-:-:S04]  /*4fd90*/  IMAD.WIDE R10, R225, 0x4, R2 ;  /* 0x00000004e10a7825 */ /* 0x004fc800078e0202 */
        /* <DEDUP_REMOVED lines=12> */
[----:B------:R-:W-:Y:S01]  /*4fe60*/  ISETP.LT.AND P4, PT, R7, UR4, !P4 ;  /* 0x0000000407007c0c */ /* 0x000fe2000e781270 */
[----:B------:R-:W-:Y:S01]  /*4fe70*/  ULDC UR4, c[0x0][0x228] ;  /* 0x00008a0000047ab9 */ /* 0x000fe20000000800 */
[----:B------:R-:W4:Y:S01]  /*4fe80*/  LDL.LU R246, [R1+0x498] ;  /* 0x0004980001f67983 */ /* 0x000f220000300800 */
[----:B------:R-:W-:Y:S01]  /*4fe90*/  ISETP.LT.AND P3, PT, R6, UR4, !P0 ;  /* 0x0000000406007c0c */ /* 0x000fe2000c761270 */
[----:B------:R-:W-:Y:S02]  /*4fea0*/  ULDC UR4, c[0x0][0x22c] ;  /* 0x00008b0000047ab9 */ /* 0x000fe40000000800 */
[----:B------:R-:W4:Y:S04]  /*4feb0*/  LDL.LU R245, [R1+0x298] ;  /* 0x0002980001f57983 */ /* 0x000f280000300800 */
[----:B------:R1:W-:Y:S01]  /*4fec0*/  @P6 STG.E desc[UR8][R10.64], R249 ;  /* 0x000000f90a006986 */ /* 0x0003e2000c101908 */
[----:B------:R-:W-:Y:S01]  /*4fed0*/  ISETP.GE.AND P6, PT, R226, UR4, PT ;  /* 0x00000004e2007c0c */ /* 0x000fe2000bfc6270 */
[----:B------:R-:W-:-:S02]  /*4fee0*/  ULDC UR4, c[0x0][0x228] ;  /* 0x00008a0000047ab9 */ /* 0x000fc40000000800 */
[----:B------:R-:W-:Y:S01]  /*4fef0*/  ISETP.LT.AND P0, PT, R7, UR4, !P0 ;  /* 0x0000000407007c0c */ /* 0x000fe2000c701270 */
[----:B------:R-:W-:Y:S01]  /*4ff00*/  ULDC UR4, c[0x0][0x228] ;  /* 0x00008a0000047ab9 */ /* 0x000fe20000000800 */
[----:B------:R1:W-:Y:S01]  /*4ff10*/  @P4 STG.E desc[UR8][R8.64], R248 ;  /* 0x000000f808004986 */ /* 0x0003e2000c101908 */
[----:B------:R-:W-:-:S03]  /*4ff20*/  ISETP.LT.AND P4, PT, R6, UR4, !P2 ;  /* 0x0000000406007c0c */ /* 0x000fc6000d781270 */
[----:B------:R-:W4:Y:S01]  /*4ff30*/  LDL.LU R244, [R1+0x98] ;  /* 0x0000980001f47983 */ /* 0x000f220000300800 */
[----:B-1----:R-:W-:Y:S01]  /*4ff40*/  IMAD.WIDE R10, R224, 0x4, R2 ;  /* 0x00000004e00a7825 */ /* 0x002fe200078e0202 */
[----:B------:R-:W-:Y:S01]  /*4ff50*/  ISETP.LT.AND P2, PT, R7, UR6, !P2 ;  /* 0x0000000607007c0c */ /* 0x000fe2000d741270 */
[----:B------:R-:W-:Y:S01]  /*4ff60*/  ULDC UR4, c[0x0][0x22c] ;  /* 0x00008b0000047ab9 */ /* 0x000fe20000000800 */
[----:B------:R-:W-:Y:S01]  /*4ff70*/  ULDC UR6, c[0x0][0x228] ;  /* 0x00008a0000067ab9 */ /* 0x000fe20000000800 */
[----:B------:R-:W-:Y:S01]  /*4ff80*/  VIADD R226, R0, 0x4d ;  /* 0x0000004d00e27836 */ /* 0x000fe20000000000 */
[----:B------:R-:W4:Y:S04]  /*4ff90*/  LDL.LU R250, [R1+0x49c] ;  /* 0x00049c0001fa7983 */ /* 0x000f280000300800 */
[----:B------:R-:W4:Y:S04]  /*4ffa0*/  LDL.LU R249, [R1+0x29c] ;  /* 0x00029c0001f97983 */ /* 0x000f280000300800 */
[----:B------:R-:W4:Y:S04]  /*4ffb0*/  LDL.LU R248, [R1+0x9c] ;  /* 0x00009c0001f87983 */ /* 0x000f280000300800 */
[----:B--2---:R1:W-:Y:S01]  /*4ffc0*/  @P3 STG.E desc[UR8][R10.64], R225 ;  /* 0x000000e10a003986 */ /* 0x0043e2000c101908 */
[----:B------:R-:W-:Y:S01]  /*4ffd0*/  ISETP.LT.AND P3, PT, R6, UR10, !P5 ;  /* 0x0000000a06007c0c */ /* 0x000fe2000ef61270 */
[----:B------:R-:W-:Y:S01]  /*4ffe0*/  ULDC UR10, c[0x0][0x228] ;  /* 0x00008a00000a7ab9 */ /* 0x000fe20000000800 */
[----:B-1----:R-:W-:-:S02]  /*4fff0*/  VIADD R225, R224, UR28 ;  /* 0x0000001ce0e17c36 */ /* 0x002fc40008000000 */
[----:B------:R-:W-:-:S04]  /*50000*/  IMAD.WIDE R10, R224, 0x4, R4 ;  /* 0x00000004e00a7825 */ /* 0x000fc800078e0204 */
[C-C-:B------:R-:W-:Y:S01]  /*50010*/  IMAD.WIDE R8, R225.reuse, 0x4, R2.reuse ;  /* 0x00000004e1087825 */ /* 0x140fe200078e0202 */
[----:B---3--:R1:W-:Y:S01]  /*50020*/  @P0 STG.E desc[UR8][R10.64], R227 ;  /* 0x000000e30a000986 */ /* 0x0083e2000c101908 */
[----:B------:R-:W-:Y:S01]  /*50030*/  ISETP.GE.AND P0, PT, R226, UR4, PT ;  /* 0x00000004e2007c0c */ /* 0x000fe2000bf06270 */
[----:B------:R-:W-:Y:S01]  /*50040*/  ULDC UR4, c[0x0][0x22c] ;  /* 0x00008b0000047ab9 */ /* 0x000fe20000000800 */
[----:B------:R-:W-:Y:S01]  /*50050*/  VIADD R224, R225, UR28 ;  /* 0x0000001ce1e07c36 */ /* 0x000fe20008000000 */
[----:B----4-:R2:W-:Y:S01]  /*50060*/  @P4 STG.E desc[UR8][R8.64], R239 ;  /* 0x000000ef08004986 */ /* 0x0105e2000c101908 */
[----:B------:R-:W-:Y:S02]  /*50070*/  IADD3 R226, R0, 0x4e, RZ ;  /* 0x0000004e00e27810 */ /* 0x000fe40007ffe0ff */
[----:B------:R-:W-:Y:S01]  /*50080*/  ISETP.LT.AND P5, PT, R7, UR6, !P5 ;  /* 0x0000000607007c0c */ /* 0x000fe2000efa1270 */
[----:B------:R-:W-:Y:S01]  /*50090*/  ULDC UR6, c[0x0][0x228] ;  /* 0x00008a0000067ab9 */ /* 0x000fe20000000800 */
[----:B------:R-:W-:Y:S01]  /*500a0*/  ISETP.GE.AND P4, PT, R226, UR4, PT ;  /* 0x00000004e2007c0c */ /* 0x000fe2000bf86270 */
[----:B------:R-:W-:Y:S01]  /*500b0*/  ULDC UR4, c[0x0][0x228] ;  /* 0x00008a0000047ab9 */ /* 0x000fe20000000800 */
[----:B-1----:R-:W-:-:S04]  /*500c0*/  IMAD.WIDE R10, R224, 0x4, R2 ;  /* 0x00000004e00a7825 */ /* 0x002fc800078e0202 */
[----:B--2---:R-:W-:-:S05]  /*500d0*/  IMAD.WIDE R8, R225, 0x4, R4 ;  /* 0x00000004e1087825 */ /* 0x004fca00078e0204 */
        /* <DEDUP_REMOVED lines=10> */
[----:B--2---:R-:W-:Y:S02]  /*50180*/  VIADD R10, R224, UR28 ;  /* 0x0000001ce00a7c36 */ /* 0x004fe40008000000 */
[----:B------:R-:W-:Y:S02]  /*50190*/  VIADD R11, R0, 0x4f ;  /* 0x0000004f000b7836 */ /* 0x000fe40000000000 */
[C---:B------:R-:W-:Y:S01]  /*501a0*/  VIADD R226, R10.reuse, UR28 ;  /* 0x0000001c0ae27c36 */ /* 0x040fe20008000000 */
[----:B------:R1:W-:Y:S01]  /*501b0*/  @P5 STG.E desc[UR8][R8.64], R241 ;  /* 0x000000f108005986 */ /* 0x0003e2000c101908 */
[----:B------:R-:W-:Y:S01]  /*501c0*/  IMAD.WIDE R224, R10, 0x4, R2 ;  /* 0x000000040ae07825 */ /* 0x000fe200078e0202 */
[----:B------:R-:W-:Y:S01]  /*501d0*/  ISETP.GE.AND P5, PT, R11, UR4, PT ;  /* 0x000000040b007c0c */ /* 0x000fe2000bfa6270 */
[----:B------:R-:W-:-:S03]  /*501e0*/  ULDC UR4, c[0x0][0x22c] ;  /* 0x00008b0000047ab9 */ /* 0x000fc60000000800 */
[----:B------:R-:W-:Y:S01]  /*501f0*/  @P2 STG.E desc[UR8][R224.64], R240 ;  /* 0x000000f0e0002986 */ /* 0x000fe2000c101908 */
[----:B-1----:R-:W-:-:S04]  /*50200*/  IMAD.WIDE R8, R10, 0x4, R4 ;  /* 0x000000040a087825 */ /* 0x002fc800078e0204 */
[----:B------:R-:W-:Y:S01]  /*50210*/  IMAD.WIDE R10, R226, 0x4, R2 ;  /* 0x00000004e20a7825 */ /* 0x000fe200078e0202 */
[----:B------:R-:W-:Y:S04]  /*50220*/  @P1 STG.E desc[UR8][R8.64], R247 ;  /* 0x000000f708001986 */ /* 0x000fe8000c101908 */
[----:B------:R1:W-:Y:S04]  /*50230*/  @P3 STG.E desc[UR8][R10.64], R251 ;  /* 0x000000fb0a003986 */ /* 0x0003e8000c101908 */
[----:B-1----:R-:W2:Y:S01]  /*50240*/  LDL.LU R251, [R1+0x69c] ;  /* 0x00069c0001fb7983 */ /* 0x002ea20000300800 */
[----:B------:R-:W-:Y:S01]  /*50250*/  ISETP.GE.AND P2, PT, R227, UR4, PT ;  /* 0x00000004e3007c0c */ /* 0x000fe2000bf46270 */
[----:B------:R-:W-:-:S02]  /*50260*/  ULDC UR4, c[0x0][0x228] ;  /* 0x00008a0000047ab9 */ /* 0x000fc40000000800 */
[C---:B------:R-:W-:Y:S01]  /*50270*/  ISETP.LT.AND P6, PT, R7.reuse, UR4, !P6 ;  /* 0x0000000407007c0c */ /* 0x040fe2000f7c1270 */
[----:B------:R-:W-:Y:S02]  /*50280*/  ULDC UR4, c[0x0][0x228] ;  /* 0x00008a0000047ab9 */ /* 0x000fe40000000800 */
        /* <DEDUP_REMOVED lines=16> */
[----:B------:R-:W-:Y:S01]  /*50390*/  ULDC UR4, c[0x0][0x228] ;  /* 0x00008a0000047ab9 */ /* 0x000fe20000000800 */
[----:B------:R-:W-:Y:S01]  /*503a0*/  ISETP.LT.AND P4, PT, R7, UR6, !P4 ;  /* 0x0000000607007c0c */ /* 0x000fe2000e781270 */
[----:B------:R-:W-:Y:S01]  /*503b0*/  ULDC UR6, c[0x0][0x228] ;  /* 0x00008a0000067ab9 */ /* 0x000fe20000000800 */
[C---:B-1----:R-:W-:Y:S01]  /*503c0*/  IMAD.WIDE R10, R224.reuse, 0x4, R4 ;  /* 0x00000004e00a7825 */ /* 0x042fe200078e0204 */
[----:B------:R-:W-:-:S04]  /*503d0*/  IADD3 R224, R224, UR28, RZ ;  /* 0x0000001ce0e07c10 */ /* 0x000fc8000fffe0ff */
[----:B------:R1:W-:Y:S01]  /*503e0*/  @P0 STG.E desc[UR8][R10.64], R244 ;  /* 0x000000f40a000986 */ /* 0x0003e2000c101908 */
[----:B------:R-:W-:Y:S01]  /*503f0*/  ISETP.LT.AND P0, PT, R6, UR4, !P5 ;  /* 0x0000000406007c0c */ /* 0x000fe2000ef01270 */
[----:B---3--:R-:W-:-:S04]  /*50400*/  IMAD.WIDE R8, R224, 0x4, R4 ;  /* 0x00000004e0087825 */ /* 0x008fc800078e0204 */
[----:B-1----:R-:W-:Y:S01]  /*50410*/  IMAD.WIDE R10, R224, 0x4, R2 ;  /* 0x00000004e00a7825 */ /* 0x002fe200078e0202 */
[----:B------:R-:W-:-:S03]  /*50420*/  ULDC UR4, c[0x0][0x22c] ;  /* 0x00008b0000047ab9 */ /* 0x000fc60000000800 */
[----:B------:R-:W-:Y:S01]  /*50430*/  VIADD R224, R224, UR28 ;  /* 0x0000001ce0e07c36 */ /* 0x000fe20008000000 */
[----:B------:R-:W-:Y:S01]  /*50440*/  ISETP.LT.AND P5, PT, R7, UR6, !P5 ;  /* 0x0000000607007c0c */ /* 0x000fe2000efa1270 */
[----:B------:R-:W-:Y:S01]  /*50450*/  VIADD R225, R0, 0x53 ;  /* 0x0000005300e17836 */ /* 0x000fe20000000000 */
[----:B------:R-:W-:Y:S01]  /*50460*/  ULDC UR6, c[0x0][0x228] ;  /* 0x00008a0000067ab9 */ /* 0x000fe20000000800 */
[----:B--2---:R-:W-:Y:S04]  /*50470*/  @P1 STG.E desc[UR8][R10.64], R251 ;  /* 0x000000fb0a001986 */ /* 0x004fe8000c101908 */
[----:B------:R1:W-:Y:S02]  /*50480*/  @P4 STG.E desc[UR8][R8.64], R250 ;  /* 0x000000fa08004986 */ /* 0x0003e4000c101908 */
[----:B-1----:R-:W-:-:S04]  /*50490*/  IMAD.WIDE R8, R224, 0x4, R2 ;  /* 0x00000004e0087825 */ /* 0x002fc800078e0202 */
[C---:B------:R-:W-:Y:S01]  /*504a0*/  IMAD.WIDE R10, R224.reuse, 0x4, R4 ;  /* 0x00000004e00a7825 */ /* 0x040fe200078e0204 */
[----:B------:R1:W-:Y:S02]  /*504b0*/  @P0 STG.E desc[UR8][R8.64], R249 ;  /* 0x000000f908000986 */ /* 0x0003e4000c101908 */
[----:B-1----:R-:W-:Y:S02]  /*504c0*/  IADD3 R8, R224, UR28, RZ ;  /* 0x0000001ce0087c10 */ /* 0x002fe4000fffe0ff */
        /* <DEDUP_REMOVED lines=15> */
[----:B------:R1:W-:Y:S04]  /*505c0*/  @P5 STG.E desc[UR8][R10.64], R248 ;  /* 0x000000f80a005986 */ /* 0x0003e8000c101908 */
[----:B-1----:R-:W4:Y:S01]  /*505d0*/  LDL.LU R248, [R1+0x2ac] ;  /* 0x0002ac0001f87983 */ /* 0x002f220000300800 */
[----:B------:R-:W-:Y:S01]  /*505e0*/  ISETP.GE.AND P1, PT, R225, UR4, PT ;  /* 0x00000004e1007c0c */ /* 0x000fe2000bf26270 */
[----:B------:R-:W-:Y:S01]  /*505f0*/  ULDC UR4, c[0x0][0x228] ;  /* 0x00008a0000047ab9 */ /* 0x000fe20000000800 */
[----:B------:R-:W-:Y:S01]  /*50600*/  VIADD R225, R0, 0x54 ;  /* 0x0000005400e17836 */ /* 0x000fe20000000000 */
[----:B------:R-:W-:Y:S01]  /*50610*/  ISETP.LT.AND P4, PT, R6, UR4, !P2 ;  /* 0x0000000406007c0c */ /* 0x000fe2000d781270 */
[----:B------:R-:W-:-:S03]  /*50620*/  ULDC UR4, c[0x0][0x22c] ;  /* 0x00008b0000047ab9 */ /* 0x000fc60000000800 */
[----:B------:R-:W-:Y:S01]  /*50630*/  ISETP.GE.AND P0, PT, R225, UR4, PT ;  /* 0x00000004e1007c0c */ /* 0x000fe2000bf06270 */
[----:B------:R-:W-:Y:S01]  /*50640*/  ULDC UR4, c[0x0][0x228] ;  /* 0x00008a0000047ab9 */ /* 0x000fe20000000800 */
[----:B------:R-:W-:Y:S01]  /*50650*/  IMAD.WIDE R10, R8, 0x4, R2 ;  /* 0x00000004080a7825 */ /* 0x000fe200078e0202 */
[----:B------:R-:W-:Y:S01]  /*50660*/  ISETP.LT.AND P2, PT, R7, UR4, !P2 ;  /* 0x0000000407007c0c */ /* 0x000fe2000d741270 */
[----:B------:R-:W-:Y:S01]  /*50670*/  ULDC UR4, c[0x0][0x22c] ;  /* 0x00008b0000047ab9 */ /* 0x000fe20000000800 */
[----:B------:R-:W-:Y:S01]  /*50680*/  ISETP.LT.AND P5, PT, R6, UR6, !P3 ;  /* 0x0000000606007c0c */ /* 0x000fe2000dfa1270 */
[C---:B------:R-:W-:Y:S01]  /*50690*/  VIADD R9, R0.reuse, 0x55 ;  /* 0x0000005500097836 */ /* 0x040fe20000000000 */
[----:B------:R-:W-:Y:S01]  /*506a0*/  ULDC UR6, c[0x0][0x228] ;  /* 0x00008a0000067ab9 */ /* 0x000fe20000000800 */
[----:B------:R-:W-:Y:S01]  /*506b0*/  VIADD R225, R0, 0x56 ;  /* 0x0000005600e17836 */ /* 0x000fe20000000000 */
[----:B--2---:R1:W-:Y:S02]  /*506c0*/  @P4 STG.E desc[UR8][R10.64], R224 ;  /* 0x000000e00a004986 */ /* 0x0043e4000c101908 */
[----:B------:R-:W-:Y:S01]  /*506d0*/  ISETP.GE.AND P4, PT, R9, UR4, PT ;  /* 0x0000000409007c0c */ /* 0x000fe2000bf86270 */
[----:B------:R-:W-:-:S02]  /*506e0*/  ULDC UR4, c[0x0][0x228] ;  /* 0x00008a0000047ab9 */ /* 0x000fc40000000800 */
[----:B------:R-:W-:Y:S01]  /*506f0*/  ISETP.LT.AND P3, PT, R7, UR4, !P3 ;  /* 0x0000000407007c0c */ /* 0x000fe2000df61270 */
[----:B------:R-:W-:Y:S01]  /*50700*/  ULDC UR4, c[0x0][0x22c] ;  /* 0x00008b0000047ab9 */ /* 0x000fe20000000800 */
[C---:B-1----:R-:W-:Y:S02]  /*50710*/  VIADD R224, R8.reuse, UR28 ;  /* 0x0000001c08e07c36 */ /* 0x042fe40008000000 */
[----:B------:R-:W-:-:S04]  /*50720*/  IMAD.WIDE R8, R8, 0x4, R4 ;  /* 0x0000000408087825 */ /* 0x000fc800078e0204 */
[----:B------:R-:W-:Y:S01]  /*50730*/  IMAD.WIDE R10, R224, 0x4, R2 ;  /* 0x00000004e00a7825 */ /* 0x000fe200078e0202 */
[----:B---3--:R1:W-:Y:S01]  /*50740*/  @P2 STG.E desc[UR8][R8.64], R226 ;  /* 0x000000e208002986 */ /* 0x0083e2000c101908 */
[----:B------:R-:W-:Y:S01]  /*50750*/  ISETP.GE.AND P2, PT, R225, UR4, PT ;  /* 0x00000004e1007c0c */ /* 0x000fe2000bf46270 */
[----:B------:R-:W-:Y:S02]  /*50760*/  ULDC UR4, c[0x0][0x228] ;  /* 0x00008a0000047ab9 */ /* 0x000fe40000000800 */
[----:B----4-:R2:W-:Y:S01]  /*50770*/  @P5 STG.E desc[UR8][R10.64], R227 ;  /* 0x000000e30a005986 */ /* 0x0105e2000c101908 */
[----:B------:R-:W-:Y:S01]  /*50780*/  ISETP.LT.AND P5, PT, R6, UR4, !P6 ;  /* 0x0000000406007c0c */ /* 0x000fe2000f7a1270 */
[----:B------:R-:W-:Y:S01]  /*50790*/  ULDC UR4, c[0x0][0x228] ;  /* 0x00008a0000047ab9 */ /* 0x000fe20000000800 */
[C---:B------:R-:W-:Y:S02]  /*507a0*/  IADD3 R225, R224.reuse, UR28, RZ ;  /* 0x0000001ce0e17c10 */ /* 0x040fe4000fffe0ff */
[----:B------:R-:W-:Y:S01]  /*507b0*/  ISETP.LT.AND P6, PT, R7, UR4, !P6 ;  /* 0x0000000407007c0c */ /* 0x000fe2000f7c1270 */
[----:B------:R-:W-:Y:S01]  /*507c0*/  ULDC UR4, c[0x0][0x228] ;  /* 0x00008a0000047ab9 */ /* 0x000fe20000000800 */
[----:B-1----:R-:W-:-:S04]  /*507d0*/  IMAD.WIDE R8, R224, 0x4, R4 ;  /* 0x00000004e0087825 */ /* 0x002fc800078e0204 */
[C---:B--2---:R-:W-:Y:S01]  /*507e0*/  IMAD.WIDE R10, R225.reuse, 0x4, R2 ;  /* 0x00000004e10a7825 */ /* 0x044fe200078e0202 */
        /* <DEDUP_REMOVED lines=8> */
[----:B-1----:R-:W-:Y:S01]  /*50870*/  IMAD.WIDE R8, R225, 0x4, R4 ;  /* 0x00000004e1087825 */ /* 0x002fe200078e0204 */
[----:B------:R-:W-:Y:S01]  /*50880*/  ISETP.LT.AND P1, PT, R7, UR4, !P1 ;  /* 0x0000000407007c0c */ /* 0x000fe2000cf21270 */
[----:B------:R-:W-:Y:S01]  /*50890*/  ULDC UR4, c[0x0][0x228] ;  /* 0x00008a0000047ab9 */ /* 0x000fe20000000800 */
[----:B------:R-:W3:Y:S01]  /*508a0*/  LDL.LU R239, [R1+0x4b0] ;  /* 0x0004b00001ef7983 */ /* 0x000ee20000300800 */
[----:B--2---:R-:W-:-:S03]  /*508b0*/  IMAD.WIDE R10, R224, 0x4, R2 ;  /* 0x00000004e00a7825 */ /* 0x004fc600078e0202 */
        /* <DEDUP_REMOVED lines=9> */
[----:B------:R-:W-:Y:S01]  /*50950*/  ULDC UR10, c[0x0][0x228] ;  /* 0x00008a00000a7ab9 */ /* 0x000fe20000000800 */
[----:B-1----:R-:W-:-:S04]  /*50960*/  IMAD.WIDE R8, R225, 0x4, R2 ;  /* 0x00000004e1087825 */ /* 0x002fc800078e0202 */
[----:B--2---:R-:W-:-:S05]  /*50970*/  IMAD.WIDE R10, R224, 0x4, R4 ;  /* 0x00000004e00a7825 */ /* 0x004fca00078e0204 */
[----:B------:R1:W-:Y:S01]  /*50980*/  @P1 STG.E desc[UR8][R10.64], R240 ;  /* 0x000000f00a001986 */ /* 0x0003e2000c101908 */
[----:B------:R-:W-:Y:S01]  /*50990*/  ISETP.GE.AND P1, PT, R226, UR4, PT ;  /* 0x00000004e2007c0c */ /* 0x000fe2000bf26270 */
[----:B------:R-:W-:Y:S01]  /*509a0*/  VIADD R226, R0, 0x59 ;  /* 0x0000005900e27836 */ /* 0x000fe20000000000 */
[----:B------:R-:W-:Y:S01]  /*509b0*/  ULDC UR4, c[0x0][0x22c] ;  /* 0x00008b0000047ab9 */ /* 0x000fe20000000800 */
[----:B------:R-:W-:Y:S01]  /*509c0*/  VIADD R224, R225, UR28 ;  /* 0x0000001ce1e07c36 */ /* 0x000fe20008000000 */
[----:B------:R2:W-:Y:S01]  /*509d0*/  @P6 STG.E desc[UR8][R8.64], R247 ;  /* 0x000000f708006986 */ /* 0x0005e2000c101908 */
        /* <DEDUP_REMOVED lines=16> */
[----:B--2---:R-:W-:-:S03]  /*50ae0*/  IADD3 R10, R224, UR28, RZ ;  /* 0x0000001ce00a7c10 */ /* 0x004fc6000fffe0ff */
[----:B------:R-:W-:Y:S01]  /*50af0*/  VIADD R11, R0, 0x5a ;  /* 0x0000005a000b7836 */ /* 0x000fe20000000000 */
[----:B------:R1:W-:Y:S01]  /*50b00*/  @P4 STG.E desc[UR8][R8.64], R244 ;  /* 0x000000f408004986 */ /* 0x0003e2000c101908 */
[----:B------:R-:W-:-:S03]  /*50b10*/  IMAD.WIDE R224, R10, 0x4, R2 ;  /* 0x000000040ae07825 */ /* 0x000fc600078e0202 */
[----:B------:R-:W-:Y:S01]  /*50b20*/  ISETP.GE.AND P4, PT, R11, UR4, PT ;  /* 0x000000040b007c0c */ /* 0x000fe2000bf86270 */
[----:B------:R-:W-:Y:S01]  /*50b30*/  ULDC UR4, c[0x0][0x22c] ;  /* 0x00008b0000047ab9 */ /* 0x000fe20000000800 */
[C---:B------:R-:W-:Y:S01]  /*50b40*/  VIADD R226, R10.reuse, UR28 ;  /* 0x0000001c0ae27c36 */ /* 0x040fe20008000000 */
[----:B------:R2:W-:Y:S01]  /*50b50*/  @P0 STG.E desc[UR8][R224.64], R251 ;  /* 0x000000fbe0000986 */ /* 0x0005e2000c101908 */
[----:B------:R-:W-:Y:S01]  /*50b60*/  ISETP.GE.AND P0, PT, R227, UR4, PT ;  /* 0x00000004e3007c0c */ /* 0x000fe2000bf06270 */
[----:B------:R-:W-:Y:S01]  /*50b70*/  ULDC UR4, c[0x0][0x228] ;  /* 0x00008a0000047ab9 */ /* 0x000fe20000000800 */
[----:B-1----:R-:W-:Y:S01]  /*50b80*/  IMAD.WIDE R8, R10, 0x4, R4 ;  /* 0x000000040a087825 */ /* 0x002fe200078e0204 */
[----:B------:R-:W-:Y:S01]  /*50b90*/  ISETP.LT.AND P5, PT, R7, UR4, !P5 ;  /* 0x0000000407007c0c */ /* 0x000fe2000efa1270 */
[----:B------:R-:W-:Y:S02]  /*50ba0*/  ULDC UR4, c[0x0][0x228] ;  /* 0x00008a0000047ab9 */ /* 0x000fe40000000800 */
[C---:B------:R-:W-:Y:S01]  /*50bb0*/  IMAD.WIDE R10, R226.reuse, 0x4, R2 ;  /* 0x00000004e20a7825 */ /* 0x040fe200078e0202 */
[----:B------:R1:W-:Y:S01]  /*50bc0*/  @P2 STG.E desc[UR8][R8.64], R250 ;  /* 0x000000fa08002986 */ /* 0x0003e2000c101908 */
[----:B--2---:R-:W-:-:S03]  /*50bd0*/  IADD3 R224, R226, UR28, RZ ;  /* 0x0000001ce2e07c10 */ /* 0x004fc6000fffe0ff */
[----:B------:R2:W-:Y:S01]  /*50be0*/  @P3 STG.E desc[UR8][R10.64], R249 ;  /* 0x000000f90a003986 */ /* 0x0005e2000c101908 */
[----:B-1----:R-:W-:-:S03]  /*50bf0*/  IMAD.WIDE R8, R226, 0x4, R4 ;  /* 0x00000004e2087825 */ /* 0x002fc600078e0204 */
[----:B------:R-:W4:Y:S04]  /*50c00*/  LDL.LU R226, [R1+0xb0] ;  /* 0x0000b00001e27983 */ /* 0x000f280000300800 */
[----:B------:R-:W4:Y:S01]  /*50c10*/  LDL.LU R227, [R1+0x2b0] ;  /* 0x0002b00001e37983 */ /* 0x000f220000300800 */
[----:B--2---:R-:W-:-:S03]  /*50c20*/  VIADD R10, R0, 0x5c ;  /* 0x0000005c000a7836 */ /* 0x004fc60000000000 */
[----:B------:R-:W2:Y:S04]  /*50c30*/  LDL.LU R243, [R1+0x4b4] ;  /* 0x0004b40001f37983 */ /* 0x000ea80000300800 */
[----:B------:R-:W2:Y:S01]  /*50c40*/  LDL.LU R242, [R1+0x6b4] ;  /* 0x0006b40001f27983 */ /* 0x000ea20000300800 */
[----:B------:R-:W-:Y:S01]  /*50c50*/  ISETP.LT.AND P3, PT, R6, UR4, !P1 ;  /* 0x0000000406007c0c */ /* 0x000fe2000cf61270 */
[----:B------:R-:W-:Y:S02]  /*50c60*/  ULDC UR4, c[0x0][0x22c] ;  /* 0x00008b0000047ab9 */ /* 0x000fe40000000800 */
[----:B------:R-:W2:Y:S01]  /*50c70*/  LDL.LU R241, [R1+0xb4] ;  /* 0x0000b40001f17983 */ /* 0x000ea20000300800 */
[----:B------:R-:W-:-:S03]  /*50c80*/  VIADD R225, R0, 0x5d ;  /* 0x0000005d00e17836 */ /* 0x000fc60000000000 */
[----:B------:R-:W2:Y:S04]  /*50c90*/  LDL.LU R240, [R1+0x2b4] ;  /* 0x0002b40001f07983 */ /* 0x000ea80000300800 */
[----:B------:R-:W2:Y:S01]  /*50ca0*/  LDL.LU R247, [R1+0x4b8] ;  /* 0x0004b80001f77983 */ /* 0x000ea20000300800 */
[----:B------:R-:W-:Y:S01]  /*50cb0*/  ISETP.GE.AND P2, PT, R10, UR4, PT ;  /* 0x000000040a007c0c */ /* 0x000fe2000bf46270 */
[----:B------:R-:W-:Y:S02]  /*50cc0*/  ULDC UR4, c[0x0][0x22c] ;  /* 0x00008b0000047ab9 */ /* 0x000fe40000000800 */
[----:B------:R-:W2:Y:S04]  /*50cd0*/  LDL.LU R246, [R1+0x6b8] ;  /* 0x0006b80001f67983 */ /* 0x000ea80000300800 */
[----:B------:R-:W2:Y:S04]  /*50ce0*/  LDL.LU R245, [R1+0xb8] ;  /* 0x0000b80001f57983 */ /* 0x000ea80000300800 */
[----:B------:R-:W2:Y:S04]  /*50cf0*/  LDL.LU R244, [R1+0x2b8] ;  /* 0x0002b80001f47983 */ /* 0x000ea80000300800 */
[----:B------:R-:W2:Y:S04]  /*50d00*/  LDL.LU R251, [R1+0x4bc] ;  /* 0x0004bc0001fb7983 */ /* 0x000ea80000300800 */
[----:B------:R-:W2:Y:S04]  /*50d10*/  LDL.LU R250, [R1+0x6bc] ;  /* 0x0006bc0001fa7983 */ /* 0x000ea80000300800 */
[----:B------:R1:W-:Y:S01]  /*50d20*/  @P5 STG.E desc[UR8][R8.64], R248 ;  /* 0x000000f808005986 */ /* 0x0003e2000c101908 */
[----:B------:R-:W-:Y:S01]  /*50d30*/  ISETP.GE.AND P5, PT, R225, UR4, PT ;  /* 0x00000004e1007c0c */ /* 0x000fe2000bfa6270 */
[----:B------:R-:W-:Y:S01]  /*50d40*/  IMAD.WIDE R10, R224, 0x4, R2 ;  /* 0x00000004e00a7825 */ /* 0x000fe200078e0202 */
[----:B------:R-:W-:Y:S01]  /*50d50*/  ISETP.LT.AND P1, PT, R7, UR6, !P1 ;  /* 0x0000000607007c0c */ /* 0x000fe2000cf21270 */
[----:B------:R-:W2:Y:S01]  /*50d60*/  LDL.LU R249, [R1+0xbc] ;  /* 0x0000bc0001f97983 */ /* 0x000ea20000300800 */
[----:B------:R-:W-:Y:S01]  /*50d70*/  ULDC UR4, c[0x0][0x228] ;  /* 0x00008a0000047ab9 */ /* 0x000fe20000000800 */
[----:B------:R-:W-:-:S02]  /*50d80*/  ULDC UR6, c[0x0][0x228] ;  /* 0x00008a0000067ab9 */ /* 0x000fc40000000800 */
[----:B-1----:R-:W2:Y:S04]  /*50d90*/  LDL.LU R248, [R1+0x2bc] ;  /* 0x0002bc0001f87983 */ /* 0x002ea80000300800 */
[----:B------:R-:W4:Y:S01]  /*50da0*/  LDL.LU R225, [R1+0x6b0] ;  /* 0x0006b00001e17983 */ /* 0x000f220000300800 */
[----:B------:R-:W-:-:S04]  /*50db0*/  IMAD.WIDE R8, R224, 0x4, R4 ;  /* 0x00000004e0087825 */ /* 0x000fc800078e0204 */
[----:B------:R-:W-:Y:S01]  /*50dc0*/  VIADD R224, R224, UR28 ;  /* 0x0000001ce0e07c36 */ /* 0x000fe20008000000 */
[----:B---3--:R1:W-:Y:S01]  /*50dd0*/  @P3 STG.E desc[UR8][R10.64], R239 ;  /* 0x000000ef0a003986 */ /* 0x0083e2000c101908 */
[----:B------:R-:W-:Y:S01]  /*50de0*/  ISETP.LT.AND P3, PT, R6, UR4, !P6 ;  /* 0x0000000406007c0c */ /* 0x000fe2000f761270 */
[----:B------:R-:W-:Y:S01]  /*50df0*/  ULDC UR4, c[0x0][0x228] ;  /* 0x00008a0000047ab9 */ /* 0x000fe20000000800 */
[C---:B------:R-:W-:Y:S01]  /*50e00*/  ISETP.LT.AND P6, PT, R7.reuse, UR6, !P6 ;  /* 0x0000000607007c0c */ /* 0x040fe2000f7c1270 */
[----:B------:R-:W-:Y:S01]  /*50e10*/  ULDC UR6, c[0x0][0x228] ;  /* 0x00008a0000067ab9 */ /* 0x000fe20000000800 */
[----:B-1----:R-:W-:Y:S01]  /*50e20*/  IMAD.WIDE R10, R224, 0x4, R2 ;  /* 0x00000004e00a7825 */ /* 0x002fe200078e0202 */
[----:B------:R-:W3:Y:S04]  /*50e30*/  LDL.LU R239, [R1+0x1838] ;  /* 0x0018380001ef7983 */ /* 0x000ee80000300800 */
[----:B----4-:R1:W-:Y:S01]  /*50e40*/  @P1 STG.E desc[UR8][R8.64], R225 ;  /* 0x000000e108001986 */ /* 0x0103e2000c101908 */
[----:B------:R-:W-:Y:S01]  /*50e50*/  ISETP.LT.AND P1, PT, R6, UR4, !P4 ;  /* 0x0000000406007c0c */ /* 0x000fe2000e721270 */
[----:B------:R-:W-:Y:S01]  /*50e60*/  ULDC UR4, c[0x0][0x22c] ;  /* 0x00008b0000047ab9 */ /* 0x000fe20000000800 */
[----:B------:R-:W-:Y:S01]  /*50e70*/  ISETP.LT.AND P4, PT, R7, UR6, !P4 ;  /* 0x0000000607007c0c */ /* 0x000fe2000e781270 */
[----:B------:R4:W-:Y:S01]  /*50e80*/  @P3 STG.E desc[UR8][R10.64], R226 ;  /* 0x000000e20a003986 */ /* 0x0009e2000c101908 */
[----:B------:R-:W-:Y:S01]  /*50e90*/  ULDC UR6, c[0x0][0x228] ;  /* 0x00008a0000067ab9 */ /* 0x000fe20000000800 */
[----:B-1----:R-:W-:-:S02]  /*50ea0*/  VIADD R225, R0, 0x5e ;  /* 0x0000005e00e17836 */ /* 0x002fc40000000000 */
[C-C-:B------:R-:W-:Y:S01]  /*50eb0*/  IMAD.WIDE R8, R224.reuse, 0x4, R4.reuse ;  /* 0x00000004e0087825 */ /* 0x140fe200078e0204 */
[----:B------:R-:W-:Y:S02]  /*50ec0*/  IADD3 R224, R224, UR28, RZ ;  /* 0x0000001ce0e07c10 */ /* 0x000fe4000fffe0ff */
[----:B------:R-:W-:Y:S01]  /*50ed0*/  ISETP.GE.AND P3, PT, R225, UR4, PT ;  /* 0x00000004e1007c0c */ /* 0x000fe2000bf66270 */
[----:B------:R-:W-:Y:S01]  /*50ee0*/  ULDC UR4, c[0x0][0x228] ;  /* 0x00008a0000047ab9 */ /* 0x000fe20000000800 */
[----:B------:R1:W-:Y:S01]  /*50ef0*/  @P6 STG.E desc[UR8][R8.64], R227 ;  /* 0x000000e308006986 */ /* 0x0003e2000c101908 */
[----:B------:R-:W-:Y:S01]  /*50f00*/  VIADD R225, R0, 0x5f ;  /* 0x0000005f00e17836 */ /* 0x000fe20000000000 */
[----:B------:R-:W-:Y:S01]  /*50f10*/  ISETP.LT.AND P6, PT, R6, UR4, !P0 ;  /* 0x0000000406007c0c */ /* 0x000fe2000c7c1270 */
[----:B----4-:R-:W-:Y:S01]  /*50f20*/  IMAD.WIDE R10, R224, 0x4, R4 ;  /* 0x00000004e00a7825 */ /* 0x010fe200078e0204 */
[----:B------:R-:W-:-:S03]  /*50f30*/  ULDC UR4, c[0x0][0x22c] ;  /* 0x00008b0000047ab9 */ /* 0x000fc60000000800 */
[C-C-:B-1----:R-:W-:Y:S01]  /*50f40*/  IMAD.WIDE R8, R224.reuse, 0x4, R2.reuse ;  /* 0x00000004e0087825 */ /* 0x142fe200078e0202 */
[----:B------:R-:W4:Y:S04]  /*50f50*/  LDL.LU R227, [R1+0x6c0] ;  /* 0x0006c00001e37983 */ /* 0x000f280000300800 */
[----:B--2---:R1:W-:Y:S01]  /*50f60*/  @P1 STG.E desc[UR8][R8.64], R243 ;  /* 0x000000f308001986 */ /* 0x0043e2000c101908 */
[----:B------:R-:W-:Y:S01]  /*50f70*/  ISETP.GE.AND P1, PT, R225, UR4, PT ;  /* 0x00000004e1007c0c */ /* 0x000fe2000bf26270 */
[----:B------:R-:W-:Y:S02]  /*50f80*/  ULDC UR4, c[0x0][0x228] ;  /* 0x00008a0000047ab9 */ /* 0x000fe40000000800 */
[----:B------:R2:W-:Y:S01]  /*50f90*/  @P4 STG.E desc[UR8][R10.64], R242 ;  /* 0x000000f20a004986 */ /* 0x0005e2000c101908 */
[----:B------:R-:W-:Y:S01]  /*50fa0*/  ISETP.LT.AND P0, PT, R7, UR4, !P0 ;  /* 0x0000000407007c0c */ /* 0x000fe2000c701270 */
[----:B------:R-:W-:Y:S01]  /*50fb0*/  ULDC UR4, c[0x0][0x22c] ;  /* 0x00008b0000047ab9 */ /* 0x000fe20000000800 */
[----:B-1----:R-:W-:Y:S01]  /*50fc0*/  VIADD R8, R224, UR28 ;  /* 0x0000001ce0087c36 */ /* 0x002fe20008000000 */
[----:B------:R-:W-:Y:S01]  /*50fd0*/  ISETP.LT.AND P4, PT, R6, UR6, !P2 ;  /* 0x0000000606007c0c */ /* 0x000fe2000d781270 */
[----:B------:R-:W-:Y:S01]  /*50fe0*/  VIADD R9, R0, 0x60 ;  /* 0x0000006000097836 */ /* 0x000fe20000000000 */
[----:B------:R-:W-:Y:S01]  /*50ff0*/  ULDC UR6, c[0x0][0x228] ;  /* 0x00008a0000067ab9 */ /* 0x000fe20000000800 */
[C---:B--2---:R-:W-:Y:S01]  /*51000*/  IMAD.WIDE R10, R8.reuse, 0x4, R2 ;  /* 0x00000004080a7825 */ /* 0x044fe200078e0202 */
[----:B------:R-:W-:-:S04]  /*51010*/  IADD3 R224, R8, UR28, RZ ;  /* 0x0000001c08e07c10 */ /* 0x000fc8000fffe0ff */
[----:B------:R1:W-:Y:S01]  /*51020*/  @P6 STG.E desc[UR8][R10.64], R241 ;  /* 0x000000f10a006986 */ /* 0x0003e2000c101908 */
[----:B------:R-:W-:Y:S01]  /*51030*/  ISETP.GE.AND P6, PT, R9, UR4, PT ;  /* 0x0000000409007c0c */ /* 0x000fe2000bfc6270 */
[----:B------:R-:W-:Y:S01]  /*51040*/  IMAD.WIDE R8, R8, 0x4, R4 ;  /* 0x0000000408087825 */ /* 0x000fe200078e0204 */
[----:B------:R-:W-:-:S03]  /*51050*/  ULDC UR4, c[0x0][0x228] ;  /* 0x00008a0000047ab9 */ /* 0x000fc60000000800 */
[----:B------:R-:W-:Y:S01]  /*51060*/  VIADD R225, R0, 0x61 ;  /* 0x0000006100e17836 */ /* 0x000fe20000000000 */
[----:B------:R-:W-:Y:S01]  /*51070*/  ISETP.LT.AND P2, PT, R7, UR4, !P2 ;  /* 0x0000000407007c0c */ /* 0x000fe2000d741270 */
[----:B------:R-:W-:Y:S01]  /*51080*/  ULDC UR4, c[0x0][0x22c] ;  /* 0x00008b0000047ab9 */ /* 0x000fe20000000800 */
[----:B------:R2:W-:Y:S01]  /*51090*/  @P0 STG.E desc[UR8][R8.64], R240 ;  /* 0x000000f008000986 */ /* 0x0005e2000c101908 */
[----:B-1----:R-:W-:Y:S01]  /*510a0*/  IMAD.WIDE R10, R224, 0x4, R2 ;  /* 0x00000004e00a7825 */ /* 0x002fe200078e0202 */
[----:B------:R-:W-:Y:S01]  /*510b0*/  ISETP.GE.AND P0, PT, R225, UR4, PT ;  /* 0x00000004e1007c0c */ /* 0x000fe2000bf06270 */
[----:B------:R-:W-:-:S03]  /*510c0*/  ULDC UR4, c[0x0][0x228] ;  /* 0x00008a0000047ab9 */ /* 0x000fc60000000800 */
[----:B------:R1:W-:Y:S01]  /*510d0*/  @P4 STG.E desc[UR8][R10.64], R247 ;  /* 0x000000f70a004986 */ /* 0x0003e2000c101908 */
[----:B------:R-:W-:Y:S01]  /*510e0*/  ISETP.LT.AND P4, PT, R6, UR4, !P5 ;  /* 0x0000000406007c0c */ /* 0x000fe2000ef81270 */
[C---:B------:R-:W-:Y:S01]  /*510f0*/  VIADD R225, R224.reuse, UR28 ;  /* 0x0000001ce0e17c36 */ /* 0x040fe20008000000 */
[----:B------:R-:W-:Y:S01]  /*51100*/  ULDC UR4, c[0x0][0x228] ;  /* 0x00008a0000047ab9 */ /* 0x000fe20000000800 */
[----:B--2---:R-:W-:Y:S01]  /*51110*/  IMAD.WIDE R8, R224, 0x4, R4 ;  /* 0x00000004e0087825 */ /* 0x004fe200078e0204 */
[----:B------:R-:W-:Y:S01]  /*51120*/  ISETP.LT.AND P5, PT, R7, UR4, !P5 ;  /* 0x0000000407007c0c */ /* 0x000fe2000efa1270 */
[----:B------:R-:W-:Y:S02]  /*51130*/  ULDC UR4, c[0x0][0x228] ;  /* 0x00008a0000047ab9 */ /* 0x000fe40000000800 */
[----:B------:R-:W-:Y:S01]  /*51140*/  VIADD R226, R0, 0x62 ;  /* 0x0000006200e27836 */ /* 0x000fe20000000000 */
[----:B------:R2:W-:Y:S01]  /*51150*/  @P2 STG.E desc[UR8][R8.64], R246 ;  /* 0x000000f608002986 */ /* 0x0005e2000c101908 */
[----:B-1----:R-:W-:Y:S01]  /*51160*/  IMAD.WIDE R10, R225, 0x4, R2 ;  /* 0x00000004e10a7825 */ /* 0x002fe200078e0202 */
[----:B------:R-:W-:Y:S01]  /*51170*/  ISETP.LT.AND P2, PT, R6, UR4, !P3 ;  /* 0x0000000406007c0c */ /* 0x000fe2000df41270 */
[----:B------:R-:W-:-:S03]  /*51180*/  ULDC UR4, c[0x0][0x22c] ;  /* 0x00008b0000047ab9 */ /* 0x000fc60000000800 */
[----:B------:R1:W-:Y:S01]  /*51190*/  @P4 STG.E desc[UR8][R10.64], R245 ;  /* 0x000000f50a004986 */ /* 0x0003e2000c101908 */
[----:B------:R-:W-:Y:S01]  /*511a0*/  ISETP.GE.AND P4, PT, R226, UR4, PT ;  /* 0x00000004e2007c0c */ /* 0x000fe2000bf86270 */
[----:B------:R-:W-:Y:S02]  /*511b0*/  ULDC UR4, c[0x0][0x228] ;  /* 0x00008a0000047ab9 */ /* 0x000fe40000000800 */
[----:B------:R-:W-:Y:S01]  /*511c0*/  ISETP.LT.AND P3, PT, R7, UR4, !P3 ;  /* 0x0000000407007c0c */ /* 0x000fe2000df61270 */
[C---:B--2---:R-:W-:Y:S01]  /*511d0*/  IMAD.WIDE R8, R225.reuse, 0x4, R4 ;  /* 0x00000004e1087825 */ /* 0x044fe200078e0204 */
[----:B------:R-:W-:Y:S01]  /*511e0*/  IADD3 R224, R225, UR28, RZ ;  /* 0x0000001ce1e07c10 */ /* 0x000fe2000fffe0ff */
[----:B------:R-:W-:-:S03]  /*511f0*/  ULDC UR4, c[0x0][0x228] ;  /* 0x00008a0000047ab9 */ /* 0x000fc60000000800 */
[----:B------:R2:W-:Y:S01]  /*51200*/  @P5 STG.E desc[UR8][R8.64], R244 ;  /* 0x000000f408005986 */ /* 0x0005e2000c101908 */
[----:B-1----:R-:W-:-:S04]  /*51210*/  IMAD.WIDE R10, R224, 0x4, R2 ;  /* 0x00000004e00a7825 */ /* 0x002fc800078e0202 */
[C---:B------:R-:W-:Y:S01]  /*51220*/  VIADD R225, R224.reuse, UR28 ;  /* 0x0000001ce0e17c36 */ /* 0x040fe20008000000 */
[----:B------:R1:W-:Y:S01]  /*51230*/  @P2 STG.E desc[UR8][R10.64], R251 ;  /* 0x000000fb0a002986 */ /* 0x0003e2000c101908 */
[----:B--2---:R-:W-:-:S04]  /*51240*/  IMAD.WIDE R8, R224, 0x4, R4 ;  /* 0x00000004e0087825 */ /* 0x004fc800078e0204 */
[C---:B------:R-:W-:Y:S01]  /*51250*/  VIADD R224, R225.reuse, UR28 ;  /* 0x0000001ce1e07c36 */ /* 0x040fe20008000000 */
[----:B------:R2:W-:Y:S01]  /*51260*/  @P3 STG.E desc[UR8][R8.64], R250 ;  /* 0x000000fa08003986 */ /* 0x0005e2000c101908 */
[----:B-1----:R-:W-:-:S04]  /*51270*/  IMAD.WIDE R10, R225, 0x4, R2 ;  /* 0x00000004e10a7825 */ /* 0x002fc800078e0202 */
[----:B--2---:R-:W-:Y:S02]  /*51280*/  IMAD.WIDE R8, R225, 0x4, R4 ;  /* 0x00000004e1087825 */ /* 0x004fe400078e0204 */
[----:B------:R-:W2:Y:S04]  /*51290*/  LDL.LU R225, [R1+0x4c0] ;  /* 0x0004c00001e17983 */ /* 0x000ea80000300800 */
[----:B------:R-:W3:Y:S01]  /*512a0*/  LDL.LU R240, [R1+0x2c0] ;  /* 0x0002c00001f07983 */ /* 0x000ee20000300800 */
[----:B------:R-:W-:Y:S01]  /*512b0*/  ISETP.LT.AND P5, PT, R6, UR4, !P1 ;  /* 0x0000000406007c0c */ /* 0x000fe2000cfa1270 */
[----:B------:R-:W-:Y:S01]  /*512c0*/  VIADD R226, R0, 0x63 ;  /* 0x0000006300e27836 */ /* 0x000fe20000000000 */
[C---:B------:R-:W-:Y:S01]  /*512d0*/  ISETP.LT.AND P1, PT, R7.reuse, UR6, !P1 ;  /* 0x0000000607007c0c */ /* 0x040fe2000cf21270 */
[----:B------:R-:W-:Y:S01]  /*512e0*/  ULDC UR4, c[0x0][0x22c] ;  /* 0x00008b0000047ab9 */ /* 0x000fe20000000800 */
[----:B------:R-:W-:Y:S01]  /*512f0*/  ISETP.LT.AND P2, PT, R6, UR10, !P6 ;  /* 0x0000000a06007c0c */ /* 0x000fe2000f741270 */
[----:B------:R-:W-:Y:S01]  /*51300*/  ULDC UR6, c[0x0][0x228] ;  /* 0x00008a0000067ab9 */ /* 0x000fe20000000800 */
[----:B------:R-:W-:Y:S01]  /*51310*/  ISETP.GE.AND P3, PT, R226, UR4, PT ;  /* 0x00000004e2007c0c */ /* 0x000fe2000bf66270 */
[----:B------:R-:W-:Y:S01]  /*51320*/  ULDC UR4, c[0x0][0x22c] ;  /* 0x00008b0000047ab9 */ /* 0x000fe20000000800 */
[----:B------:R-:W-:Y:S01]  /*51330*/  IADD3 R226, R0, 0x64, RZ ;  /* 0x0000006400e27810 */ /* 0x000fe20007ffe0ff */
[----:B------:R-:W3:Y:S04]  /*51340*/  LDL.LU R247, [R1+0x4c4] ;  /* 0x0004c40001f77983 */ /* 0x000ee80000300800 */
[----:B------:R1:W-:Y:S01]  /*51350*/  @P5 STG.E desc[UR8][R10.64], R249 ;  /* 0x000000f90a005986 */ /* 0x0003e2000c101908 */
[----:B------:R-:W-:Y:S01]  /*51360*/  ISETP.GE.AND P5, PT, R226, UR4, PT ;  /* 0x00000004e2007c0c */ /* 0x000fe2000bfa6270 */
[----:B------:R-:W-:Y:S01]  /*51370*/  ULDC UR4, c[0x0][0x228] ;  /* 0x00008a0000047ab9 */ /* 0x000fe20000000800 */
[----:B------:R-:W-:Y:S01]  /*51380*/  ISETP.LT.AND P6, PT, R7, UR6, !P6 ;  /* 0x0000000607007c0c */ /* 0x000fe2000f7c1270 */
[----:B------:R1:W-:Y:S01]  /*51390*/  @P1 STG.E desc[UR8][R8.64], R248 ;  /* 0x000000f808001986 */ /* 0x0003e2000c101908 */
[----:B------:R-:W-:Y:S01]  /*513a0*/  ULDC UR6, c[0x0][0x228] ;  /* 0x00008a0000067ab9 */ /* 0x000fe20000000800 */
[----:B------:R-:W-:-:S02]  /*513b0*/  ULDC UR10, c[0x0][0x228] ;  /* 0x00008a00000a7ab9 */ /* 0x000fc40000000800 */
[----:B------:R-:W3:Y:S01]  /*513c0*/  LDL.LU R243, [R1+0x6c4] ;  /* 0x0006c40001f37983 */ /* 0x000ee20000300800 */
[----:B-1----:R-:W-:-:S03]  /*513d0*/  IMAD.WIDE R10, R224, 0x4, R2 ;  /* 0x00000004e00a7825 */ /* 0x002fc600078e0202 */
[----:B------:R-:W3:Y:S01]  /*513e0*/  LDL.LU R242, [R1+0x2c4] ;  /* 0x0002c40001f27983 */ /* 0x000ee20000300800 */
[----:B------:R-:W-:-:S03]  /*513f0*/  IMAD.WIDE R8, R224, 0x4, R4 ;  /* 0x00000004e0087825 */ /* 0x000fc600078e0204 */
[----:B------:R-:W3:Y:S04]  /*51400*/  LDL.LU R241, [R1+0xc4] ;  /* 0x0000c40001f17983 */ /* 0x000ee80000300800 */
[----:B------:R-:W3:Y:S04]  /*51410*/  LDL.LU R246, [R1+0x6c8] ;  /* 0x0006c80001f67983 */ /* 0x000ee80000300800 */
[----:B------:R-:W3:Y:S04]  /*51420*/  LDL.LU R245, [R1+0x2c8] ;  /* 0x0002c80001f57983 */ /* 0x000ee80000300800 */
[----:B------:R-:W3:Y:S04]  /*51430*/  LDL.LU R244, [R1+0xc8] ;  /* 0x0000c80001f47983 */ /* 0x000ee80000300800 */
[----:B------:R-:W3:Y:S04]  /*51440*/  LDL.LU R251, [R1+0x4cc] ;  /* 0x0004cc0001fb7983 */ /* 0x000ee80000300800 */
[----:B------:R-:W3:Y:S04]  /*51450*/  LDL.LU R250, [R1+0x6cc] ;  /* 0x0006cc0001fa7983 */ /* 0x000ee80000300800 */
[----:B------:R-:W3:Y:S04]  /*51460*/  LDL.LU R249, [R1+0x2cc] ;  /* 0x0002cc0001f97983 */ /* 0x000ee80000300800 */
[----:B------:R-:W3:Y:S04]  /*51470*/  LDL.LU R248, [R1+0xcc] ;  /* 0x0000cc0001f87983 */ /* 0x000ee80000300800 */
[----:B--2---:R1:W-:Y:S01]  /*51480*/  @P2 STG.E desc[UR8][R10.64], R225 ;  /* 0x000000e10a002986 */ /* 0x0043e2000c101908 */
[----:B------:R-:W-:Y:S01]  /*51490*/  ISETP.LT.AND P2, PT, R6, UR4, !P0 ;  /* 0x0000000406007c0c */ /* 0x000fe2000c741270 */
[----:B------:R-:W-:-:S02]  /*514a0*/  ULDC UR4, c[0x0][0x22c] ;  /* 0x00008b0000047ab9 */ /* 0x000fc40000000800 */
[----:B----4-:R-:W-:Y:S01]  /*514b0*/  @P6 STG.E desc[UR8][R8.64], R227 ;  /* 0x000000e308006986 */ /* 0x010fe2000c101908 */
[----:B-1----:R-:W-:-:S04]  /*514c0*/  VIADD R10, R224, UR28 ;  /* 0x0000001ce00a7c36 */ /* 0x002fc80008000000 */
[----:B------:R-:W-:-:S05]  /*514d0*/  IMAD.WIDE R224, R10, 0x4, R2 ;  /* 0x000000040ae07825 */ /* 0x000fca00078e0202 */
[----:B---3--:R1:W-:Y:S04]  /*514e0*/  @P2 STG.E desc[UR8][R224.64], R240 ;  /* 0x000000f0e0002986 */ /* 0x0083e8000c101908 */
[----:B-1----:R-:W2:Y:S04]  /*514f0*/  LDL.LU R240, [R1+0x1834] ;  /* 0x0018340001f07983 */ /* 0x002ea80000300800 */
[----:B------:R-:W3:Y:S01]  /*51500*/  LDL.LU R225, [R1+0xc0] ;  /* 0x0000c00001e17983 */ /* 0x000ee20000300800 */
[----:B------:R-:W-:Y:S02]  /*51510*/  ISETP.LT.AND P0, PT, R7, UR6, !P0 ;  /* 0x0000000607007c0c */ /* 0x000fe4000c701270 */
[----:B------:R-:W-:Y:S01]  /*51520*/  ISETP.LT.AND P1, PT, R6, UR10, !P4 ;  /* 0x0000000a06007c0c */ /* 0x000fe2000e721270 */
[C---:B------:R-:W-:Y:S01]  /*51530*/  VIADD R11, R0.reuse, 0x65 ;  /* 0x00000065000b7836 */ /* 0x040fe20000000000 */
[----:B------:R-:W-:Y:S01]  /*51540*/  IADD3 R227, R0, 0x66, RZ ;  /* 0x0000006600e37810 */ /* 0x000fe20007ffe0ff */
[C---:B------:R-:W-:Y:S01]  /*51550*/  VIADD R226, R10.reuse, UR28 ;  /* 0x0000001c0ae27c36 */ /* 0x040fe20008000000 */
[----:B------:R-:W-:Y:S01]  /*51560*/  ULDC UR6, c[0x0][0x228] ;  /* 0x00008a0000067ab9 */ /* 0x000fe20000000800 */
[----:B------:R-:W-:Y:S01]  /*51570*/  IMAD.WIDE R8, R10, 0x4, R4 ;  /* 0x000000040a087825 */ /* 0x000fe200078e0204 */
[----:B------:R-:W-:Y:S01]  /*51580*/  ISETP.GE.AND P6, PT, R11, UR4, PT ;  /* 0x000000040b007c0c */ /* 0x000fe2000bfc6270 */
[----:B------:R-:W-:Y:S01]  /*51590*/  ULDC UR4, c[0x0][0x22c] ;  /* 0x00008b0000047ab9 */ /* 0x000fe20000000800 */
[----:B------:R-:W-:Y:S01]  /*515a0*/  ULDC UR10, c[0x0][0x228] ;  /* 0x00008a00000a7ab9 */ /* 0x000fe20000000800 */
[----:B------:R-:W-:Y:S01]  /*515b0*/  IMAD.WIDE R10, R226, 0x4, R2 ;  /* 0x00000004e20a7825 */ /* 0x000fe200078e0202 */
[----:B------:R-:W-:Y:S01]  /*515c0*/  ISETP.GE.AND P2, PT, R227, UR4, PT ;  /* 0x00000004e3007c0c */ /* 0x000fe2000bf46270 */
[----:B------:R-:W-:-:S02]  /*515d0*/  ULDC UR4, c[0x0][0x228] ;  /* 0x00008a0000047ab9 */ /* 0x000fc40000000800 */
[C---:B------:R-:W-:Y:S01]  /*515e0*/  ISETP.LT.AND P4, PT, R7.reuse, UR4, !P4 ;  /* 0x0000000407007c0c */ /* 0x040fe2000e781270 */
[----:B------:R-:W-:Y:S01]  /*515f0*/  ULDC UR4, c[0x0][0x228] ;  /* 0x00008a0000047ab9 */ /* 0x000fe20000000800 */
[----:B------:R-:W-:Y:S01]  /*51600*/  VIADD R224, R226, UR28 ;  /* 0x0000001ce2e07c36 */ /* 0x000fe20008000000 */
[----:B---3--:R-:W-:Y:S04]  /*51610*/  @P0 STG.E desc[UR8][R8.64], R225 ;  /* 0x000000e108000986 */ /* 0x008fe8000c101908 */
[----:B------:R1:W-:Y:S04]  /*51620*/  @P1 STG.E desc[UR8][R10.64], R247 ;  /* 0x000000f70a001986 */ /* 0x0003e8000c101908 */
[----:B-1----:R-:W3:Y:S01]  /*51630*/  LDL.LU R247, [R1+0x4c8] ;  /* 0x0004c80001f77983 */ /* 0x002ee20000300800 */
[----:B------:R-:W-:Y:S01]  /*51640*/  ISETP.LT.AND P0, PT, R6, UR4, !P3 ;  /* 0x0000000406007c0c */ /* 0x000fe2000df01270 */
[----:B------:R-:W-:Y:S01]  /*51650*/  VIADD R8, R0, 0x67 ;  /* 0x0000006700087836 */ /* 0x000fe20000000000 */
[----:B------:R-:W-:Y:S01]  /*51660*/  ISETP.LT.AND P3, PT, R7, UR6, !P3 ;  /* 0x0000000607007c0c */ /* 0x000fe2000df61270 */
[----:B------:R-:W-:Y:S01]  /*51670*/  IMAD.WIDE R10, R226, 0x4, R4 ;  /* 0x00000004e20a7825 */ /* 0x000fe200078e0204 */
[----:B------:R-:W-:Y:S01]  /*51680*/  ULDC UR4, c[0x0][0x22c] ;  /* 0x00008b0000047ab9 */ /* 0x000fe20000000800 */
[----:B------:R-:W-:Y:S01]  /*51690*/  ULDC UR6, c[0x0][0x228] ;  /* 0x00008a0000067ab9 */ /* 0x000fe20000000800 */
[----:B------:R-:W-:Y:S01]  /*516a0*/  ISETP.GE.AND P1, PT, R8, UR4, PT ;  /* 0x0000000408007c0c */ /* 0x000fe2000bf26270 */
[----:B------:R-:W-:Y:S01]  /*516b0*/  IMAD.WIDE R8, R224, 0x4, R2 ;  /* 0x00000004e0087825 */ /* 0x000fe200078e0202 */
[----:B------:R1:W-:Y:S01]  /*516c0*/  @P4 STG.E desc[UR8][R10.64], R243 ;  /* 0x000000f30a004986 */ /* 0x0003e2000c101908 */
[----:B------:R-:W-:-:S04]  /*516d0*/  ULDC UR4, c[0x0][0x22c] ;  /* 0x00008b0000047ab9 */ /* 0x000fc80000000800 */
[----:B------:R-:W-:Y:S01]  /*516e0*/  @P0 STG.E desc[UR8][R8.64], R242 ;  /* 0x000000f208000986 */ /* 0x000fe2000c101908 */
[----:B-1----:R-:W-:-:S05]  /*516f0*/  IMAD.WIDE R10, R224, 0x4, R4 ;  /* 0x00000004e00a7825 */ /* 0x002fca00078e0204 */
[----:B------:R1:W-:Y:S04]  /*51700*/  @P3 STG.E desc[UR8][R10.64], R241 ;  /* 0x000000f10a003986 */ /* 0x0003e8000c101908 */
[----:B-1----:R-:W4:Y:S01]  /*51710*/  LDL.LU R241, [R1+0x6d0] ;  /* 0x0006d00001f17983 */ /* 0x002f220000300800 */
[----:B------:R-:W-:Y:S01]  /*51720*/  VIADD R225, R0, 0x68 ;  /* 0x0000006800e17836 */ /* 0x000fe20000000000 */
[----:B------:R-:W-:Y:S02]  /*51730*/  IADD3 R224, R224, UR28, RZ ;  /* 0x0000001ce0e07c10 */ /* 0x000fe4000fffe0ff */
[----:B------:R-:W2:Y:S02]  /*51740*/  LDL.LU R227, [R1+0x6d4] ;  /* 0x0006d40001e37983 */ /* 0x000ea40000300800 */
[----:B------:R-:W-:Y:S01]  /*51750*/  ISETP.GE.AND P4, PT, R225, UR4, PT ;  /* 0x00000004e1007c0c */ /* 0x000fe2000bf86270 */
[----:B------:R-:W-:Y:S01]  /*51760*/  ULDC UR4, c[0x0][0x228] ;  /* 0x00008a0000047ab9 */ /* 0x000fe20000000800 */
[----:B------:R-:W-:Y:S01]  /*51770*/  IMAD.WIDE R10, R224, 0x4, R2 ;  /* 0x00000004e00a7825 */ /* 0x000fe200078e0202 */
[----:B------:R-:W-:Y:S01]  /*51780*/  ISETP.LT.AND P0, PT, R6, UR4, !P5 ;  /* 0x0000000406007c0c */ /* 0x000fe2000ef01270 */
[----:B------:R-:W-:Y:S01]  /*51790*/  ULDC UR4, c[0x0][0x228] ;  /* 0x00008a0000047ab9 */ /* 0x000fe20000000800 */
[C---:B------:R-:W-:Y:S01]  /*517a0*/  ISETP.LT.AND P5, PT, R7.reuse, UR6, !P5 ;  /* 0x0000000607007c0c */ /* 0x040fe2000efa1270 */
[----:B------:R-:W-:Y:S01]  /*517b0*/  IMAD.WIDE R8, R224, 0x4, R4 ;  /* 0x00000004e0087825 */ /* 0x000fe200078e0204 */
[----:B------:R-:W-:Y:S01]  /*517c0*/  ISETP.LT.AND P3, PT, R6, UR4, !P6 ;  /* 0x0000000406007c0c */ /* 0x000fe2000f761270 */
[----:B------:R-:W-:Y:S01]  /*517d0*/  ULDC UR6, c[0x0][0x228] ;  /* 0x00008a0000067ab9 */ /* 0x000fe20000000800 */
[----:B------:R-:W-:Y:S01]  /*517e0*/  ULDC UR4, c[0x0][0x22c] ;  /* 0x00008b0000047ab9 */ /* 0x000fe20000000800 */
[----:B------:R-:W-:Y:S01]  /*517f0*/  VIADD R225, R0, 0x69 ;  /* 0x0000006900e17836 */ /* 0x000fe20000000000 */
[----:B------:R-:W2:Y:S01]  /*51800*/  LDL.LU R243, [R1+0x4d4] ;  /* 0x0004d40001f37983 */ /* 0x000ea20000300800 */
[----:B------:R-:W-:Y:S01]  /*51810*/  VIADD R224, R224, UR28 ;  /* 0x0000001ce0e07c36 */ /* 0x000fe20008000000 */
[----:B------:R-:W-:Y:S01]  /*51820*/  ISETP.LT.AND P6, PT, R7, UR6, !P6 ;  /* 0x0000000607007c0c */ /* 0x000fe2000f7c1270 */
[----:B------:R-:W-:Y:S01]  /*51830*/  ULDC UR6, c[0x0][0x228] ;  /* 0x00008a0000067ab9 */ /* 0x000fe20000000800 */
[----:B------:R-:W2:Y:S01]  /*51840*/  LDL.LU R242, [R1+0x2d4] ;  /* 0x0002d40001f27983 */ /* 0x000ea20000300800 */
[----:B------:R-:W-:-:S03]  /*51850*/  VIADD R226, R0, 0x6d ;  /* 0x0000006d00e27836 */ /* 0x000fc60000000000 */
[----:B---3--:R1:W-:Y:S01]  /*51860*/  @P0 STG.E desc[UR8][R10.64], R247 ;  /* 0x000000f70a000986 */ /* 0x0083e2000c101908 */
[----:B------:R-:W-:Y:S01]  /*51870*/  ISETP.GE.AND P0, PT, R225, UR4, PT ;  /* 0x00000004e1007c0c */ /* 0x000fe2000bf06270 */
[----:B------:R-:W-:Y:S02]  /*51880*/  ULDC UR4, c[0x0][0x228] ;  /* 0x00008a0000047ab9 */ /* 0x000fe40000000800 */
[----:B------:R3:W-:Y:S01]  /*51890*/  @P5 STG.E desc[UR8][R8.64], R246 ;  /* 0x000000f608005986 */ /* 0x0007e2000c101908 */
[----:B------:R-:W-:Y:S01]  /*518a0*/  VIADD R225, R0, 0x6a ;  /* 0x0000006a00e17836 */ /* 0x000fe20000000000 */
[----:B------:R-:W-:Y:S01]  /*518b0*/  ISETP.LT.AND P5, PT, R6, UR4, !P2 ;  /* 0x0000000406007c0c */ /* 0x000fe2000d7a1270 */
[----:B------:R-:W-:Y:S01]  /*518c0*/  ULDC UR4, c[0x0][0x22c] ;  /* 0x00008b0000047ab9 */ /* 0x000fe20000000800 */
[----:B-1----:R-:W2:Y:S01]  /*518d0*/  LDL.LU R247, [R1+0xd4] ;  /* 0x0000d40001f77983 */ /* 0x002ea20000300800 */
[----:B---3--:R-:W-:-:S03]  /*518e0*/  IMAD.WIDE R8, R224, 0x4, R2 ;  /* 0x00000004e0087825 */ /* 0x008fc600078e0202 */
[----:B------:R-:W3:Y:S01]  /*518f0*/  LDL.LU R246, [R1+0x6d8] ;  /* 0x0006d80001f67983 */ /* 0x000ee20000300800 */
[----:B------:R-:W-:-:S03]  /*51900*/  IMAD.WIDE R10, R224, 0x4, R4 ;  /* 0x00000004e00a7825 */ /* 0x000fc600078e0204 */
[----:B------:R1:W-:Y:S01]  /*51910*/  @P3 STG.E desc[UR8][R8.64], R245 ;  /* 0x000000f508003986 */ /* 0x0003e2000c101908 */
[----:B------:R-:W-:Y:S02]  /*51920*/  IADD3 R224, R224, UR28, RZ ;  /* 0x0000001ce0e07c10 */ /* 0x000fe4000fffe0ff */
[----:B------:R-:W-:Y:S01]  /*51930*/  ISETP.GE.AND P3, PT, R225, UR4, PT ;  /* 0x00000004e1007c0c */ /* 0x000fe2000bf66270 */
[----:B------:R-:W-:Y:S02]  /*51940*/  ULDC UR4, c[0x0][0x228] ;  /* 0x00008a0000047ab9 */ /* 0x000fe40000000800 */
[----:B------:R-:W-:Y:S01]  /*51950*/  ISETP.LT.AND P2, PT, R7, UR4, !P2 ;  /* 0x0000000407007c0c */ /* 0x000fe2000d741270 */
[----:B------:R4:W-:Y:S01]  /*51960*/  @P6 STG.E desc[UR8][R10.64], R244 ;  /* 0x000000f40a006986 */ /* 0x0009e2000c101908 */
[----:B------:R-:W-:Y:S01]  /*51970*/  ISETP.LT.AND P6, PT, R6, UR6, !P1 ;  /* 0x0000000606007c0c */ /* 0x000fe2000cfc1270 */
[----:B------:R-:W-:Y:S01]  /*51980*/  ULDC UR4, c[0x0][0x22c] ;  /* 0x00008b0000047ab9 */ /* 0x000fe20000000800 */
[----:B-1----:R-:W-:Y:S01]  /*51990*/  IMAD.WIDE R8, R224, 0x4, R2 ;  /* 0x00000004e0087825 */ /* 0x002fe200078e0202 */
[----:B------:R-:W3:Y:S01]  /*519a0*/  LDL.LU R245, [R1+0x4d8] ;  /* 0x0004d80001f57983 */ /* 0x000ee20000300800 */
[----:B------:R-:W-:-:S02]  /*519b0*/  ULDC UR6, c[0x0][0x228] ;  /* 0x00008a0000067ab9 */ /* 0x000fc40000000800 */
[----:B----4-:R-:W-:Y:S01]  /*519c0*/  VIADD R10, R0, 0x6b ;  /* 0x0000006b000a7836 */ /* 0x010fe20000000000 */
[----:B------:R1:W-:Y:S01]  /*519d0*/  @P5 STG.E desc[UR8][R8.64], R251 ;  /* 0x000000fb08005986 */ /* 0x0003e2000c101908 */
[----:B------:R-:W-:-:S03]  /*519e0*/  VIADD R225, R224, UR28 ;  /* 0x0000001ce0e17c36 */ /* 0x000fc60008000000 */
[----:B------:R-:W-:Y:S01]  /*519f0*/  ISETP.GE.AND P5, PT, R10, UR4, PT ;  /* 0x000000040a007c0c */ /* 0x000fe2000bfa6270 */
[----:B------:R-:W-:Y:S01]  /*51a00*/  ULDC UR4, c[0x0][0x228] ;  /* 0x00008a0000047ab9 */ /* 0x000fe20000000800 */
[----:B------:R-:W-:Y:S01]  /*51a10*/  IMAD.WIDE R10, R225, 0x4, R2 ;  /* 0x00000004e10a7825 */ /* 0x000fe200078e0202 */
[----:B------:R-:W-:Y:S01]  /*51a20*/  ISETP.LT.AND P1, PT, R7, UR4, !P1 ;  /* 0x0000000407007c0c */ /* 0x000fe2000cf21270 */
[----:B------:R-:W-:Y:S02]  /*51a30*/  ULDC UR4, c[0x0][0x22c] ;  /* 0x00008b0000047ab9 */ /* 0x000fe40000000800 */
[----:B-1----:R-:W-:-:S04]  /*51a40*/  IMAD.WIDE R8, R224, 0x4, R4 ;  /* 0x00000004e0087825 */ /* 0x002fc800078e0204 */
[----:B------:R-:W-:Y:S01]  /*51a50*/  VIADD R224, R0, 0x6c ;  /* 0x0000006c00e07836 */ /* 0x000fe20000000000 */
[----:B------:R1:W-:Y:S04]  /*51a60*/  @P2 STG.E desc[UR8][R8.64], R250 ;  /* 0x000000fa08002986 */ /* 0x0003e8000c101908 */
[----:B------:R-:W-:Y:S01]  /*51a70*/  ISETP.GE.AND P2, PT, R224, UR4, PT ;  /* 0x00000004e0007c0c */ /* 0x000fe2000bf46270 */
[----:B------:R-:W-:Y:S01]  /*51a80*/  ULDC UR4, c[0x0][0x228] ;  /* 0x00008a0000047ab9 */ /* 0x000fe20000000800 */
[----:B------:R4:W-:Y:S01]  /*51a90*/  @P6 STG.E desc[UR8][R10.64], R249 ;  /* 0x000000f90a006986 */ /* 0x0009e2000c101908 */
[----:B------:R-:W-:Y:S01]  /*51aa0*/  ISETP.LT.AND P6, PT, R6, UR4, !P4 ;  /* 0x0000000406007c0c */ /* 0x000fe2000e7c1270 */
[----:B------:R-:W-:Y:S01]  /*51ab0*/  ULDC UR4, c[0x0][0x228] ;  /* 0x00008a0000047ab9 */ /* 0x000fe20000000800 */
[C---:B-1----:R-:W-:Y:S01]  /*51ac0*/  IMAD.WIDE R8, R225.reuse, 0x4, R4 ;  /* 0x00000004e1087825 */ /* 0x042fe200078e0204 */
[----:B------:R-:W-:-:S02]  /*51ad0*/  IADD3 R225, R225, UR28, RZ ;  /* 0x0000001ce1e17c10 */ /* 0x000fc4000fffe0ff */
[----:B------:R-:W-:Y:S01]  /*51ae0*/  ISETP.LT.AND P4, PT, R7, UR4, !P4 ;  /* 0x0000000407007c0c */ /* 0x000fe2000e781270 */
[----:B------:R-:W-:Y:S01]  /*51af0*/  ULDC UR4, c[0x0][0x228] ;  /* 0x00008a0000047ab9 */ /* 0x000fe20000000800 */
[----:B----4-:R-:W4:Y:S01]  /*51b00*/  LDL.LU R249, [R1+0x2d8] ;  /* 0x0002d80001f97983 */ /* 0x010f220000300800 */
[----:B------:R-:W-:-:S03]  /*51b10*/  IMAD.WIDE R10, R225, 0x4, R2 ;  /* 0x00000004e10a7825 */ /* 0x000fc600078e0202 */
[----:B------:R-:W4:Y:S01]  /*51b20*/  LDL.LU R244, [R1+0xd8] ;  /* 0x0000d80001f47983 */ /* 0x000f220000300800 */
[----:B------:R-:W-:-:S03]  /*51b30*/  VIADD R224, R225, UR28 ;  /* 0x0000001ce1e07c36 */ /* 0x000fc60008000000 */
[----:B------:R1:W-:Y:S01]  /*51b40*/  @P1 STG.E desc[UR8][R8.64], R248 ;  /* 0x000000f808001986 */ /* 0x0003e2000c101908 */
[----:B------:R-:W-:Y:S01]  /*51b50*/  ISETP.LT.AND P1, PT, R6, UR4, !P0 ;  /* 0x0000000406007c0c */ /* 0x000fe2000c721270 */
[----:B------:R-:W-:Y:S02]  /*51b60*/  ULDC UR4, c[0x0][0x22c] ;  /* 0x00008b0000047ab9 */ /* 0x000fe40000000800 */
[----:B------:R-:W4:Y:S04]  /*51b70*/  LDL.LU R251, [R1+0x6dc] ;  /* 0x0006dc0001fb7983 */ /* 0x000f280000300800 */
[----:B------:R-:W4:Y:S04]  /*51b80*/  LDL.LU R250, [R1+0x4dc] ;  /* 0x0004dc0001fa7983 */ /* 0x000f280000300800 */
[----:B-1----:R-:W4:Y:S01]  /*51b90*/  LDL.LU R248, [R1+0xdc] ;  /* 0x0000dc0001f87983 */ /* 0x002f220000300800 */
[----:B------:R-:W-:-:S03]  /*51ba0*/  IMAD.WIDE R8, R225, 0x4, R4 ;  /* 0x00000004e1087825 */ /* 0x000fc600078e0204 */
[----:B------:R-:W2:Y:S04]  /*51bb0*/  LDL.LU R225, [R1+0x2d0] ;  /* 0x0002d00001e17983 */ /* 0x000ea80000300800 */
[----:B------:R1:W-:Y:S01]  /*51bc0*/  @P6 STG.E desc[UR8][R10.64], R241 ;  /* 0x000000f10a006986 */ /* 0x0003e2000c101908 */
[----:B------:R-:W-:Y:S01]  /*51bd0*/  ISETP.GE.AND P6, PT, R226, UR4, PT ;  /* 0x00000004e2007c0c */ /* 0x000fe2000bfc6270 */
[----:B------:R-:W-:Y:S02]  /*51be0*/  ULDC UR4, c[0x0][0x228] ;  /* 0x00008a0000047ab9 */ /* 0x000fe40000000800 */
[----:B-1----:R-:W4:Y:S04]  /*51bf0*/  LDL.LU R241, [R1+0x1830] ;  /* 0x0018300001f17983 */ /* 0x002f280000300800 */
[----:B------:R-:W3:Y:S01]  /*51c00*/  LDL.LU R226, [R1+0x4d0] ;  /* 0x0004d00001e27983 */ /* 0x000ee20000300800 */
[C---:B------:R-:W-:Y:S01]  /*51c10*/  IMAD.WIDE R10, R224.reuse, 0x4, R2 ;  /* 0x00000004e00a7825 */ /* 0x040fe200078e0202 */
[----:B------:R-:W-:Y:S01]  /*51c20*/  ISETP.LT.AND P0, PT, R7, UR4, !P0 ;  /* 0x0000000407007c0c */ /* 0x000fe2000c701270 */
[----:B------:R-:W-:Y:S01]  /*51c30*/  ULDC UR4, c[0x0][0x228] ;  /* 0x00008a0000047ab9 */ /* 0x000fe20000000800 */
[----:B---3--:R-:W-:Y:S04]  /*51c40*/  @P4 STG.E desc[UR8][R8.64], R226 ;  /* 0x000000e208004986 */ /* 0x008fe8000c101908 */
[----:B--2---:R1:W-:Y:S02]  /*51c50*/  @P1 STG.E desc[UR8][R10.64], R225 ;  /* 0x000000e10a001986 */ /* 0x0043e4000c101908 */
[C---:B-1----:R-:W-:Y:S01]  /*51c60*/  IADD3 R225, R224.reuse, UR28, RZ ;  /* 0x0000001ce0e17c10 */ /* 0x042fe2000fffe0ff */
[----:B------:R-:W-:-:S02]  /*51c70*/  IMAD.WIDE R10, R224, 0x4, R4 ;  /* 0x00000004e00a7825 */ /* 0x000fc400078e0204 */
[----:B------:R-:W2:Y:S01]  /*51c80*/  LDL.LU R224, [R1+0xd0] ;  /* 0x0000d00001e07983 */ /* 0x000ea20000300800 */
[----:B------:R-:W-:Y:S01]  /*51c90*/  ISETP.LT.AND P1, PT, R6, UR4, !P3 ;  /* 0x0000000406007c0c */ /* 0x000fe2000df21270 */
[----:B------:R-:W-:Y:S01]  /*51ca0*/  VIADD R226, R0, 0x6e ;  /* 0x0000006e00e27836 */ /* 0x000fe20000000000 */
[----:B------:R-:W-:Y:S01]  /*51cb0*/  ISETP.LT.AND P3, PT, R7, UR6, !P3 ;  /* 0x0000000607007c0c */ /* 0x000fe2000df61270 */
[----:B------:R-:W-:Y:S01]  /*51cc0*/  IMAD.WIDE R8, R225, 0x4, R2 ;  /* 0x00000004e1087825 */ /* 0x000fe200078e0202 */
[----:B------:R-:W-:Y:S01]  /*51cd0*/  ISETP.LT.AND P4, PT, R6, UR10, !P5 ;  /* 0x0000000a06007c0c */ /* 0x000fe2000ef81270 */
[----:B------:R-:W-:Y:S01]  /*51ce0*/  ULDC UR4, c[0x0][0x22c] ;  /* 0x00008b0000047ab9 */ /* 0x000fe20000000800 */
[----:B------:R-:W-:Y:S01]  /*51cf0*/  ULDC UR6, c[0x0][0x228] ;  /* 0x00008a0000067ab9 */ /* 0x000fe20000000800 */
[----:B------:R-:W-:Y:S01]  /*51d00*/  ULDC UR10, c[0x0][0x228] ;  /* 0x00008a00000a7ab9 */ /* 0x000fe20000000800 */
[----:B------:R-:W-:Y:S01]  /*51d10*/  ISETP.LT.AND P5, PT, R7, UR6, !P5 ;  /* 0x0000000607007c0c */ /* 0x000fe2000efa1270 */
[----:B------:R-:W-:Y:S01]  /*51d20*/  ULDC UR6, c[0x0][0x228] ;  /* 0x00008a0000067ab9 */ /* 0x000fe20000000800 */
[----:B--2---:R1:W-:Y:S01]  /*51d30*/  @P0 STG.E desc[UR8][R10.64], R224 ;  /* 0x000000e00a000986 */ /* 0x0043e2000c101908 */
[----:B------:R-:W-:Y:S01]  /*51d40*/  ISETP.GE.AND P0, PT, R226, UR4, PT ;  /* 0x00000004e2007c0c */ /* 0x000fe2000bf06270 */
[----:B------:R-:W-:Y:S01]  /*51d50*/  VIADD R226, R0, 0x6f ;  /* 0x0000006f00e27836 */ /* 0x000fe20000000000 */
[----:B------:R-:W-:Y:S01]  /*51d60*/  ULDC UR4, c[0x0][0x22c] ;  /* 0x00008b0000047ab9 */ /* 0x000fe20000000800 */
[----:B------:R2:W-:Y:S01]  /*51d70*/  @P1 STG.E desc[UR8][R8.64], R227 ;  /* 0x000000e308001986 */ /* 0x0005e2000c101908 */
[----:B-1----:R-:W-:-:S02]  /*51d80*/  VIADD R224, R225, UR28 ;  /* 0x0000001ce1e07c36 */ /* 0x002fc40008000000 */
[----:B------:R-:W-:Y:S01]  /*51d90*/  ISETP.GE.AND P1, PT, R226, UR4, PT ;  /* 0x00000004e2007c0c */ /* 0x000fe2000bf26270 */
[----:B------:R-:W-:Y:S01]  /*51da0*/  ULDC UR4, c[0x0][0x228] ;  /* 0x00008a0000047ab9 */ /* 0x000fe20000000800 */
[----:B--2---:R-:W-:-:S04]  /*51db0*/  IMAD.WIDE R8, R225, 0x4, R4 ;  /* 0x00000004e1087825 */ /* 0x004fc800078e0204 */
[----:B------:R-:W-:Y:S01]  /*51dc0*/  IMAD.WIDE R10, R224, 0x4, R2 ;  /* 0x00000004e00a7825 */ /* 0x000fe200078e0202 */
        /* <DEDUP_REMOVED lines=13> */
[----:B------:R-:W-:-:S03]  /*51ea0*/  VIADD R226, R10, UR28 ;  /* 0x0000001c0ae27c36 */ /* 0x000fc60008000000 */
[----:B------:R-:W-:Y:S01]  /*51eb0*/  ISETP.GE.AND P5, PT, R11, UR4, PT ;  /* 0x000000040b007c0c */ /* 0x000fe2000bfa6270 */
[----:B------:R-:W-:Y:S01]  /*51ec0*/  IMAD.WIDE R224, R10, 0x4, R2 ;  /* 0x000000040ae07825 */ /* 0x000fe200078e0202 */
[----:B------:R-:W-:-:S03]  /*51ed0*/  ULDC UR4, c[0x0][0x22c] ;  /* 0x00008b0000047ab9 */ /* 0x000fc60000000800 */
[----:B-1----:R-:W-:Y:S01]  /*51ee0*/  IMAD.WIDE R8, R10, 0x4, R4 ;  /* 0x000000040a087825 */ /* 0x002fe200078e0204 */
[----:B------:R-:W-:Y:S03]  /*51ef0*/  @P3 STG.E desc[UR8][R224.64], R246 ;  /* 0x000000f6e0003986 */ /* 0x000fe6000c101908 */
[----:B------:R-:W-:Y:S01]  /*51f00*/  IMAD.WIDE R10, R226, 0x4, R2 ;  /* 0x00000004e20a7825 */ /* 0x000fe200078e0202 */
[----:B------:R-:W-:Y:S04]  /*51f10*/  @P2 STG.E desc[UR8][R8.64], R245 ;  /* 0x000000f508002986 */ /* 0x000fe8000c101908 */
[----:B----4-:R1:W-:Y:S04]  /*51f20*/  @P4 STG.E desc[UR8][R10.64], R249 ;  /* 0x000000f90a004986 */ /* 0x0103e8000c101908 */
[----:B-1----:R-:W2:Y:S04]  /*51f30*/  LDL.LU R249, [R1+0x2dc] ;  /* 0x0002dc0001f97983 */ /* 0x002ea80000300800 */
[----:B------:R-:W3:Y:S01]  /*51f40*/  LDL.LU R242, [R1+0x4e0] ;  /* 0x0004e00001f27983 */ /* 0x000ee20000300800 */
[----:B------:R-:W-:Y:S01]  /*51f50*/  ISETP.GE.AND P3, PT, R227, UR4, PT ;  /* 0x00000004e3007c0c */ /* 0x000fe2000bf66270 */
[----:B------:R-:W-:-:S02]  /*51f60*/  ULDC UR4, c[0x0][0x228] ;  /* 0x00008a0000047ab9 */ /* 0x000fc40000000800 */
[C---:B------:R-:W-:Y:S01]  /*51f70*/  ISETP.LT.AND P6, PT, R7.reuse, UR4, !P6 ;  /* 0x0000000407007c0c */ /* 0x040fe2000f7c1270 */
[----:B------:R-:W-:Y:S01]  /*51f80*/  ULDC UR4, c[0x0][0x228] ;  /* 0x00008a0000047ab9 */ /* 0x000fe20000000800 */
[----:B------:R-:W-:Y:S01]  /*51f90*/  VIADD R8, R0, 0x72 ;  /* 0x0000007200087836 */ /* 0x000fe20000000000 */
[----:B------:R-:W-:Y:S01]  /*51fa0*/  ISETP.LT.AND P2, PT, R6, UR4, !P0 ;  /* 0x0000000406007c0c */ /* 0x000fe2000c741270 */
[----:B------:R-:W-:Y:S01]  /*51fb0*/  ULDC UR4, c[0x0][0x22c] ;  /* 0x00008b0000047ab9 */ /* 0x000fe20000000800 */
[C---:B------:R-:W-:Y:S01]  /*51fc0*/  IADD3 R224, R226.reuse, UR28, RZ ;  /* 0x0000001ce2e07c10 */ /* 0x040fe2000fffe0ff */
        /* <DEDUP_REMOVED lines=14> */
[----:B------:R-:W3:Y:S01]  /*520b0*/  LDL.LU R243, [R1+0xe0] ;  /* 0x0000e00001f37983 */ /* 0x000ee20000300800 */
[----:B-1----:R-:W-:-:S03]  /*520c0*/  IMAD.WIDE R10, R224, 0x4, R4 ;  /* 0x00000004e00a7825 */ /* 0x002fc600078e0204 */
[----:B------:R-:W3:Y:S01]  /*520d0*/  LDL.LU R226, [R1+0x2e4] ;  /* 0x0002e40001e27983 */ /* 0x000ee20000300800 */
[----:B------:R-:W-:Y:S01]  /*520e0*/  ULDC UR6, c[0x0][0x228] ;  /* 0x00008a0000067ab9 */ /* 0x000fe20000000800 */
[----:B------:R-:W-:Y:S02]  /*520f0*/  VIADD R224, R224, UR28 ;  /* 0x0000001ce0e07c36 */ /* 0x000fe40008000000 */
[----:B------:R1:W-:Y:S01]  /*52100*/  @P0 STG.E desc[UR8][R10.64], R250 ;  /* 0x000000fa0a000986 */ /* 0x0003e2000c101908 */
[----:B------:R-:W-:Y:S01]  /*52110*/  ISETP.LT.AND P0, PT, R6, UR4, !P5 ;  /* 0x0000000406007c0c */ /* 0x000fe2000ef01270 */
[----:B------:R-:W-:Y:S02]  /*52120*/  VIADD R225, R0, 0x74 ;  /* 0x0000007400e17836 */ /* 0x000fe40000000000 */
[----:B----4-:R-:W-:Y:S01]  /*52130*/  IMAD.WIDE R8, R224, 0x4, R4 ;  /* 0x00000004e0087825 */ /* 0x010fe200078e0204 */
[----:B------:R-:W4:Y:S01]  /*52140*/  LDL.LU R227, [R1+0x6e4] ;  /* 0x0006e40001e37983 */ /* 0x000f220000300800 */
[----:B------:R-:W-:-:S03]  /*52150*/  ULDC UR4, c[0x0][0x22c] ;  /* 0x00008b0000047ab9 */ /* 0x000fc60000000800 */
[----:B------:R-:W4:Y:S01]  /*52160*/  LDL.LU R247, [R1+0xe4] ;  /* 0x0000e40001f77983 */ /* 0x000f220000300800 */
[C-C-:B-1----:R-:W-:Y:S01]  /*52170*/  IMAD.WIDE R10, R224.reuse, 0x4, R2.reuse ;  /* 0x00000004e00a7825 */ /* 0x142fe200078e0202 */
[----:B------:R-:W-:Y:S02]  /*52180*/  IADD3 R224, R224, UR28, RZ ;  /* 0x0000001ce0e07c10 */ /* 0x000fe4000fffe0ff */
[----:B------:R-:W4:Y:S04]  /*52190*/  LDL.LU R246, [R1+0x4e8] ;  /* 0x0004e80001f67983 */ /* 0x000f280000300800 */
[----:B------:R-:W4:Y:S04]  /*521a0*/  LDL.LU R245, [R1+0x2e8] ;  /* 0x0002e80001f57983 */ /* 0x000f280000300800 */
[----:B--2---:R1:W-:Y:S04]  /*521b0*/  @P2 STG.E desc[UR8][R10.64], R249 ;  /* 0x000000f90a002986 */ /* 0x0043e8000c101908 */
[----:B------:R2:W-:Y:S04]  /*521c0*/  @P1 STG.E desc[UR8][R8.64], R248 ;  /* 0x000000f808001986 */ /* 0x0005e8000c101908 */
[----:B-1----:R-:W4:Y:S01]  /*521d0*/  LDL.LU R249, [R1+0x6e8] ;  /* 0x0006e80001f97983 */ /* 0x002f220000300800 */
[----:B--2---:R-:W-:-:S03]  /*521e0*/  IMAD.WIDE R8, R224, 0x4, R2 ;  /* 0x00000004e0087825 */ /* 0x004fc600078e0202 */
[----:B------:R-:W2:Y:S04]  /*521f0*/  LDL.LU R244, [R1+0xe8] ;  /* 0x0000e80001f47983 */ /* 0x000ea80000300800 */
[----:B------:R-:W2:Y:S04]  /*52200*/  LDL.LU R251, [R1+0x4ec] ;  /* 0x0004ec0001fb7983 */ /* 0x000ea80000300800 */
[----:B------:R-:W2:Y:S04]  /*52210*/  LDL.LU R250, [R1+0x2ec] ;  /* 0x0002ec0001fa7983 */ /* 0x000ea80000300800 */
[----:B------:R-:W2:Y:S04]  /*52220*/  LDL.LU R248, [R1+0xec] ;  /* 0x0000ec0001f87983 */ /* 0x000ea80000300800 */
[----:B---3--:R1:W-:Y:S01]  /*52230*/  @P0 STG.E desc[UR8][R8.64], R242 ;  /* 0x000000f208000986 */ /* 0x0083e2000c101908 */
[----:B------:R-:W-:-:S03]  /*52240*/  IMAD.WIDE R10, R224, 0x4, R4 ;  /* 0x00000004e00a7825 */ /* 0x000fc600078e0204 */
[----:B-1----:R-:W3:Y:S04]  /*52250*/  LDL.LU R242, [R1+0x182c] ;  /* 0x00182c0001f27983 */ /* 0x002ee80000300800 */
[----:B------:R-:W4:Y:S01]  /*52260*/  LDL.LU R9, [R1+0x2e0] ;  /* 0x0002e00001097983 */ /* 0x000f220000300800 */
[----:B------:R-:W-:-:S03]  /*52270*/  VIADD R8, R224, UR28 ;  /* 0x0000001ce0087c36 */ /* 0x000fc60008000000 */
[----:B------:R-:W2:Y:S01]  /*52280*/  LDL.LU R224, [R1+0x6e0] ;  /* 0x0006e00001e07983 */ /* 0x000ea20000300800 */
[----:B------:R-:W-:Y:S01]  /*52290*/  ISETP.LT.AND P5, PT, R7, UR6, !P5 ;  /* 0x0000000607007c0c */ /* 0x000fe2000efa1270 */
[----:B------:R-:W-:Y:S01]  /*522a0*/  ULDC UR6, c[0x0][0x228] ;  /* 0x00008a0000067ab9 */ /* 0x000fe20000000800 */
[----:B------:R-:W-:Y:S01]  /*522b0*/  ISETP.GE.AND P2, PT, R225, UR4, PT ;  /* 0x00000004e1007c0c */ /* 0x000fe2000bf46270 */
[----:B------:R-:W-:Y:S01]  /*522c0*/  ULDC UR4, c[0x0][0x228] ;  /* 0x00008a0000047ab9 */ /* 0x000fe20000000800 */
[----:B------:R-:W-:Y:S01]  /*522d0*/  VIADD R225, R0, 0x75 ;  /* 0x0000007500e17836 */ /* 0x000fe20000000000 */
[----:B------:R-:W-:Y:S01]  /*522e0*/  ISETP.LT.AND P1, PT, R6, UR4, !P3 ;  /* 0x0000000406007c0c */ /* 0x000fe2000df21270 */
[----:B------:R-:W-:-:S03]  /*522f0*/  ULDC UR4, c[0x0][0x22c] ;  /* 0x00008b0000047ab9 */ /* 0x000fc60000000800 */
[----:B------:R-:W-:Y:S01]  /*52300*/  ISETP.GE.AND P0, PT, R225, UR4, PT ;  /* 0x00000004e1007c0c */ /* 0x000fe2000bf06270 */
[----:B------:R-:W-:Y:S02]  /*52310*/  ULDC UR4, c[0x0][0x228] ;  /* 0x00008a0000047ab9 */ /* 0x000fe40000000800 */
[----:B------:R-:W-:Y:S01]  /*52320*/  ISETP.LT.AND P3, PT, R7, UR4, !P3 ;  /* 0x0000000407007c0c */ /* 0x000fe2000df61270 */
[----:B------:R-:W-:Y:S01]  /*52330*/  ULDC UR4, c[0x0][0x22c] ;  /* 0x00008b0000047ab9 */ /* 0x000fe20000000800 */
[----:B----4-:R1:W-:Y:S02]  /*52340*/  @P5 STG.E desc[UR8][R10.64], R9 ;  /* 0x000000090a005986 */ /* 0x0103e4000c101908 */
[----:B-1----:R-:W-:-:S04]  /*52350*/  IMAD.WIDE R10, R8, 0x4, R2 ;  /* 0x00000004080a7825 */ /* 0x002fc800078e0202 */
[----:B------:R-:W-:Y:S01]  /*52360*/  VIADD R9, R0, 0x76 ;  /* 0x0000007600097836 */ /* 0x000fe20000000000 */
[----:B--2---:R1:W-:Y:S04]  /*52370*/  @P1 STG.E desc[UR8][R10.64], R224 ;  /* 0x000000e00a001986 */ /* 0x0043e8000c101908 */
[----:B------:R-:W-:Y:S01]  /*52380*/  ISETP.GE.AND P1, PT, R9, UR4, PT ;  /* 0x0000000409007c0c */ /* 0x000fe2000bf26270 */
[----:B------:R-:W-:Y:S01]  /*52390*/  ULDC UR4, c[0x0][0x228] ;  /* 0x00008a0000047ab9 */ /* 0x000fe20000000800 */
[C---:B-1----:R-:W-:Y:S01]  /*523a0*/  IADD3 R224, R8.reuse, UR28, RZ ;  /* 0x0000001c08e07c10 */ /* 0x042fe2000fffe0ff */
[----:B------:R-:W-:-:S05]  /*523b0*/  IMAD.WIDE R8, R8, 0x4, R4 ;  /* 0x0000000408087825 */ /* 0x000fca00078e0204 */
[----:B------:R1:W-:Y:S04]  /*523c0*/  @P3 STG.E desc[UR8][R8.64], R243 ;  /* 0x000000f308003986 */ /* 0x0003e8000c101908 */
[----:B-1----:R-:W2:Y:S04]  /*523d0*/  LDL.LU R243, [R1+0x1828] ;  /* 0x0018280001f37983 */ /* 0x002ea80000300800 */
[----:B------:R-:W4:Y:S01]  /*523e0*/  LDL.LU R9, [R1+0x4e4] ;  /* 0x0004e40001097983 */ /* 0x000f220000300800 */
[----:B------:R-:W-:Y:S01]  /*523f0*/  ISETP.LT.AND P5, PT, R6, UR6, !P4 ;  /* 0x0000000606007c0c */ /* 0x000fe2000e7a1270 */
[----:B------:R-:W-:Y:S01]  /*52400*/  VIADD R225, R0, 0x77 ;  /* 0x0000007700e17836 */ /* 0x000fe20000000000 */
[----:B------:R-:W-:Y:S01]  /*52410*/  ISETP.LT.AND P4, PT, R7, UR4, !P4 ;  /* 0x0000000407007c0c */ /* 0x000fe2000e781270 */
[C---:B------:R-:W-:Y:S01]  /*52420*/  IMAD.WIDE R10, R224.reuse, 0x4, R2 ;  /* 0x00000004e00a7825 */ /* 0x040fe200078e0202 */
[----:B------:R-:W-:Y:S01]  /*52430*/  ULDC UR4, c[0x0][0x22c] ;  /* 0x00008b0000047ab9 */ /* 0x000fe20000000800 */
[----:B------:R-:W-:Y:S01]  /*52440*/  ULDC UR6, c[0x0][0x228] ;  /* 0x00008a0000067ab9 */ /* 0x000fe20000000800 */
[----:B------:R-:W-:Y:S01]  /*52450*/  ISETP.GE.AND P3, PT, R225, UR4, PT ;  /* 0x00000004e1007c0c */ /* 0x000fe2000bf66270 */
[----:B------:R-:W-:Y:S01]  /*52460*/  ULDC UR4, c[0x0][0x228] ;  /* 0x00008a0000047ab9 */ /* 0x000fe20000000800 */
[----:B------:R-:W-:-:S05]  /*52470*/  VIADD R225, R224, UR28 ;  /* 0x0000001ce0e17c36 */ /* 0x000fca0008000000 */
[----:B----4-:R1:W-:Y:S01]  /*52480*/  @P5 STG.E desc[UR8][R10.64], R9 ;  /* 0x000000090a005986 */ /* 0x0103e2000c101908 */
[----:B------:R-:W-:Y:S01]  /*52490*/  ISETP.LT.AND P5, PT, R6, UR4, !P6 ;  /* 0x0000000406007c0c */ /* 0x000fe2000f7a1270 */
[----:B------:R-:W-:Y:S02]  /*524a0*/  ULDC UR4, c[0x0][0x228] ;  /* 0x00008a0000047ab9 */ /* 0x000fe40000000800 */
[----:B------:R-:W-:Y:S01]  /*524b0*/  ISETP.LT.AND P6, PT, R7, UR4, !P6 ;  /* 0x0000000407007c0c */ /* 0x000fe2000f7c1270 */
[----:B------:R-:W-:Y:S01]  /*524c0*/  ULDC UR4, c[0x0][0x228] ;  /* 0x00008a0000047ab9 */ /* 0x000fe20000000800 */
[----:B-1----:R-:W-:-:S04]  /*524d0*/  IMAD.WIDE R8, R224, 0x4, R4 ;  /* 0x00000004e0087825 */ /* 0x002fc800078e0204 */
[C---:B------:R-:W-:Y:S01]  /*524e0*/  IMAD.WIDE R10, R225.reuse, 0x4, R2 ;  /* 0x00000004e10a7825 */ /* 0x040fe200078e0202 */
[----:B------:R1:W-:Y:S01]  /*524f0*/  @P4 STG.E desc[UR8][R8.64], R226 ;  /* 0x000000e208004986 */ /* 0x0003e2000c101908 */
[----:B------:R-:W-:Y:S01]  /*52500*/  ISETP.LT.AND P4, PT, R6, UR4, !P2 ;  /* 0x0000000406007c0c */ /* 0x000fe2000d781270 */
[----:B------:R-:W-:Y:S02]  /*52510*/  ULDC UR4, c[0x0][0x22c] ;  /* 0x00008b0000047ab9 */ /* 0x000fe40000000800 */
[----:B------:R4:W-:Y:S01]  /*52520*/  @P5 STG.E desc[UR8][R10.64], R227 ;  /* 0x000000e30a005986 */ /* 0x0009e2000c101908 */
[C---:B------:R-:W-:Y:S01]  /*52530*/  IADD3 R224, R225.reuse, UR28, RZ ;  /* 0x0000001ce1e07c10 */ /* 0x040fe2000fffe0ff */
[----:B-1----:R-:W-:Y:S02]  /*52540*/  VIADD R226, R0, 0x78 ;  /* 0x0000007800e27836 */ /* 0x002fe40000000000 */
[----:B------:R-:W-:-:S03]  /*52550*/  IMAD.WIDE R8, R225, 0x4, R4 ;  /* 0x00000004e1087825 */ /* 0x000fc600078e0204 */
[----:B------:R-:W-:Y:S01]  /*52560*/  ISETP.GE.AND P5, PT, R226, UR4, PT ;  /* 0x00000004e2007c0c */ /* 0x000fe2000bfa6270 */
[----:B------:R-:W-:Y:S02]  /*52570*/  ULDC UR4, c[0x0][0x228] ;  /* 0x00008a0000047ab9 */ /* 0x000fe40000000800 */
[----:B------:R-:W-:Y:S01]  /*52580*/  ISETP.LT.AND P2, PT, R7, UR4, !P2 ;  /* 0x0000000407007c0c */ /* 0x000fe2000d741270 */
[----:B------:R-:W-:Y:S01]  /*52590*/  ULDC UR4, c[0x0][0x228] ;  /* 0x00008a0000047ab9 */ /* 0x000fe20000000800 */
[----:B------:R1:W-:Y:S01]  /*525a0*/  @P6 STG.E desc[UR8][R8.64], R247 ;  /* 0x000000f708006986 */ /* 0x0003e2000c101908 */
[----:B------:R-:W-:Y:S01]  /*525b0*/  ISETP.LT.AND P6, PT, R6, UR4, !P0 ;  /* 0x0000000406007c0c */ /* 0x000fe2000c7c1270 */
[----:B----4-:R-:W-:Y:S01]  /*525c0*/  IMAD.WIDE R10, R224, 0x4, R2 ;  /* 0x00000004e00a7825 */ /* 0x010fe200078e0202 */
[----:B------:R-:W-:-:S03]  /*525d0*/  ULDC UR4, c[0x0][0x22c] ;  /* 0x00008b0000047ab9 */ /* 0x000fc60000000800 */
[----:B------:R-:W-:Y:S01]  /*525e0*/  VIADD R225, R224, UR28 ;  /* 0x0000001ce0e17c36 */ /* 0x000fe20008000000 */
[----:B------:R4:W-:Y:S03]  /*525f0*/  @P4 STG.E desc[UR8][R10.64], R246 ;  /* 0x000000f60a004986 */ /* 0x0009e6000c101908 */
[----:B-1----:R-:W-:-:S04]  /*52600*/  IMAD.WIDE R8, R225, 0x4, R2 ;  /* 0x00000004e1087825 */ /* 0x002fc800078e0202 */
[----:B----4-:R-:W-:-:S05]  /*52610*/  IMAD.WIDE R10, R224, 0x4, R4 ;  /* 0x00000004e00a7825 */ /* 0x010fca00078e0204 */
[----:B------:R-:W-:Y:S04]  /*52620*/  @P2 STG.E desc[UR8][R10.64], R245 ;  /* 0x000000f50a002986 */ /* 0x000fe8000c101908 */
[----:B------:R1:W-:Y:S01]  /*52630*/  @P6 STG.E desc[UR8][R8.64], R249 ;  /* 0x000000f908006986 */ /* 0x0003e2000c101908 */
[----:B------:R-:W-:Y:S01]  /*52640*/  ISETP.LT.AND P0, PT, R7, UR6, !P0 ;  /* 0x0000000607007c0c */ /* 0x000fe2000c701270 */
[----:B------:R-:W-:Y:S01]  /*52650*/  VIADD R226, R0, 0x79 ;  /* 0x0000007900e27836 */ /* 0x000fe20000000000 */
[----:B------:R-:W-:Y:S01]  /*52660*/  ISETP.LT.AND P4, PT, R6, UR10, !P1 ;  /* 0x0000000a06007c0c */ /* 0x000fe2000cf81270 */
[C---:B------:R-:W-:Y:S01]  /*52670*/  VIADD R224, R225.reuse, UR28 ;  /* 0x0000001ce1e07c36 */ /* 0x040fe20008000000 */
[----:B------:R-:W-:Y:S01]  /*52680*/  ULDC UR6, c[0x0][0x228] ;  /* 0x00008a0000067ab9 */ /* 0x000fe20000000800 */
[----:B------:R-:W-:Y:S01]  /*52690*/  ULDC UR10, c[0x0][0x228] ;  /* 0x00008a00000a7ab9 */ /* 0x000fe20000000800 */
[----:B-1----:R-:W4:Y:S01]  /*526a0*/  LDL.LU R249, [R1+0x6ec] ;  /* 0x0006ec0001f97983 */ /* 0x002f220000300800 */
[----:B------:R-:W-:-:S03]  /*526b0*/  IMAD.WIDE R8, R225, 0x4, R4 ;  /* 0x00000004e1087825 */ /* 0x000fc600078e0204 */
[----:B------:R-:W3:Y:S04]  /*526c0*/  LDL.LU R246, [R1+0x6f0] ;  /* 0x0006f00001f67983 */ /* 0x000ee80000300800 */
[----:B------:R1:W-:Y:S04]  /*526d0*/  @P0 STG.E desc[UR8][R8.64], R244 ;  /* 0x000000f408000986 */ /* 0x0003e8000c101908 */
[----:B-1----:R-:W2:Y:S01]  /*526e0*/  LDL.LU R244, [R1+0x4f0] ;  /* 0x0004f00001f47983 */ /* 0x002ea20000300800 */
[----:B------:R-:W-:Y:S01]  /*526f0*/  ISETP.GE.AND P2, PT, R226, UR4, PT ;  /* 0x00000004e2007c0c */ /* 0x000fe2000bf46270 */
[----:B------:R-:W-:Y:S01]  /*52700*/  ULDC UR4, c[0x0][0x22c] ;  /* 0x00008b0000047ab9 */ /* 0x000fe20000000800 */
[----:B------:R-:W-:Y:S01]  /*52710*/  IADD3 R226, R0, 0x7a, RZ ;  /* 0x0000007a00e27810 */ /* 0x000fe20007ffe0ff */
[----:B------:R-:W-:Y:S01]  /*52720*/  IMAD.WIDE R10, R224, 0x4, R2 ;  /* 0x00000004e00a7825 */ /* 0x000fe200078e0202 */
[C---:B------:R-:W-:Y:S01]  /*52730*/  ISETP.LT.AND P1, PT, R7.reuse, UR6, !P1 ;  /* 0x0000000607007c0c */ /* 0x040fe2000cf21270 */
[----:B------:R-:W-:Y:S01]  /*52740*/  ULDC UR6, c[0x0][0x228] ;  /* 0x00008a0000067ab9 */ /* 0x000fe20000000800 */
[----:B------:R-:W-:Y:S01]  /*52750*/  ISETP.GE.AND P6, PT, R226, UR4, PT ;  /* 0x00000004e2007c0c */ /* 0x000fe2000bfc6270 */
[----:B------:R-:W-:Y:S01]  /*52760*/  ULDC UR4, c[0x0][0x228] ;  /* 0x00008a0000047ab9 */ /* 0x000fe20000000800 */
[----:B------:R-:W-:Y:S01]  /*52770*/  IMAD.WIDE R8, R224, 0x4, R4 ;  /* 0x00000004e0087825 */ /* 0x000fe200078e0204 */
[----:B------:R-:W-:Y:S01]  /*52780*/  ISETP.LT.AND P0, PT, R6, UR4, !P3 ;  /* 0x0000000406007c0c */ /* 0x000fe2000df01270 */
[----:B------:R1:W-:Y:S01]  /*52790*/  @P4 STG.E desc[UR8][R10.64], R251 ;  /* 0x000000fb0a004986 */ /* 0x0003e2000c101908 */
[----:B------:R-:W-:Y:S01]  /*527a0*/  ULDC UR4, c[0x0][0x22c] ;  /* 0x00008b0000047ab9 */ /* 0x000fe20000000800 */
[----:B------:R-:W-:Y:S01]  /*527b0*/  ISETP.LT.AND P3, PT, R7, UR6, !P3 ;  /* 0x0000000607007c0c */ /* 0x000fe2000df61270 */
[----:B------:R-:W-:Y:S01]  /*527c0*/  ULDC UR6, c[0x0][0x228] ;  /* 0x00008a0000067ab9 */ /* 0x000fe20000000800 */
[----:B------:R-:W-:Y:S01]  /*527d0*/  IADD3 R227, R0, 0x7c, RZ ;  /* 0x0000007c00e37810 */ /* 0x000fe20007ffe0ff */
[----:B------:R-:W2:Y:S01]  /*527e0*/  LDL.LU R245, [R1+0xf0] ;  /* 0x0000f00001f57983 */ /* 0x000ea20000300800 */
[----:B-1----:R-:W-:-:S02]  /*527f0*/  VIADD R10, R224, UR28 ;  /* 0x0000001ce00a7c36 */ /* 0x002fc40008000000 */
[----:B------:R-:W-:Y:S01]  /*52800*/  VIADD R11, R0, 0x7b ;  /* 0x0000007b000b7836 */ /* 0x000fe20000000000 */
[----:B------:R1:W-:Y:S01]  /*52810*/  @P1 STG.E desc[UR8][R8.64], R250 ;  /* 0x000000fa08001986 */ /* 0x0003e2000c101908 */
[----:B------:R-:W-:Y:S01]  /*52820*/  IMAD.WIDE R224, R10, 0x4, R2 ;  /* 0x000000040ae07825 */ /* 0x000fe200078e0202 */
[----:B------:R-:W-:Y:S01]  /*52830*/  ISETP.LT.AND P4, PT, R6, UR10, !P5 ;  /* 0x0000000a06007c0c */ /* 0x000fe2000ef81270 */
[----:B------:R-:W-:Y:S01]  /*52840*/  ULDC UR10, c[0x0][0x228] ;  /* 0x00008a00000a7ab9 */ /* 0x000fe20000000800 */
[----:B------:R-:W-:Y:S01]  /*52850*/  ISETP.GE.AND P1, PT, R11, UR4, PT ;  /* 0x000000040b007c0c */ /* 0x000fe2000bf26270 */
[----:B------:R-:W-:Y:S01]  /*52860*/  ULDC UR4, c[0x0][0x22c] ;  /* 0x00008b0000047ab9 */ /* 0x000fe20000000800 */
[C---:B------:R-:W-:Y:S01]  /*52870*/  VIADD R226, R10.reuse, UR28 ;  /* 0x0000001c0ae27c36 */ /* 0x040fe20008000000 */
[----:B------:R-:W2:Y:S01]  /*52880*/  LDL.LU R247, [R1+0x4f8] ;  /* 0x0004f80001f77983 */ /* 0x000ea20000300800 */
[----:B-1----:R-:W-:-:S04]  /*52890*/  IMAD.WIDE R8, R10, 0x4, R4 ;  /* 0x000000040a087825 */ /* 0x002fc800078e0204 */
[----:B------:R-:W-:Y:S01]  /*528a0*/  IMAD.WIDE R10, R226, 0x4, R2 ;  /* 0x00000004e20a7825 */ /* 0x000fe200078e0202 */
[----:B----4-:R1:W-:Y:S01]  /*528b0*/  @P0 STG.E desc[UR8][R224.64], R249 ;  /* 0x000000f9e0000986 */ /* 0x0103e2000c101908 */
[----:B------:R-:W-:Y:S01]  /*528c0*/  ISETP.GE.AND P0, PT, R227, UR4, PT ;  /* 0x00000004e3007c0c */ /* 0x000fe2000bf06270 */
[----:B------:R-:W-:Y:S02]  /*528d0*/  ULDC UR4, c[0x0][0x228] ;  /* 0x00008a0000047ab9 */ /* 0x000fe40000000800 */
[----:B------:R-:W-:Y:S01]  /*528e0*/  ISETP.LT.AND P5, PT, R7, UR4, !P5 ;  /* 0x0000000407007c0c */ /* 0x000fe2000efa1270 */
[----:B------:R4:W-:Y:S01]  /*528f0*/  @P3 STG.E desc[UR8][R8.64], R248 ;  /* 0x000000f808003986 */ /* 0x0009e2000c101908 */
[----:B------:R-:W-:Y:S02]  /*52900*/  ULDC UR4, c[0x0][0x228] ;  /* 0x00008a0000047ab9 */ /* 0x000fe40000000800 */
[----:B------:R-:W-:Y:S01]  /*52910*/  ISETP.LT.AND P3, PT, R6, UR4, !P2 ;  /* 0x0000000406007c0c */ /* 0x000fe2000d761270 */
[----:B------:R-:W2:Y:S01]  /*52920*/  LDL.LU R227, [R1+0x2f8] ;  /* 0x0002f80001e37983 */ /* 0x000ea20000300800 */
[----:B------:R-:W-:-:S03]  /*52930*/  ULDC UR4, c[0x0][0x22c] ;  /* 0x00008b0000047ab9 */ /* 0x000fc60000000800 */
[----:B---3--:R3:W-:Y:S01]  /*52940*/  @P4 STG.E desc[UR8][R10.64], R246 ;  /* 0x000000f60a004986 */ /* 0x0087e2000c101908 */
[C---:B-1----:R-:W-:Y:S02]  /*52950*/  VIADD R225, R0.reuse, 0x7e ;  /* 0x0000007e00e17836 */ /* 0x042fe40000000000 */
[----:B----4-:R-:W-:Y:S01]  /*52960*/  VIADD R8, R0, 0x7d ;  /* 0x0000007d00087836 */ /* 0x010fe20000000000 */
[----:B------:R-:W4:Y:S01]  /*52970*/  LDL.LU R251, [R1+0x6fc] ;  /* 0x0006fc0001fb7983 */ /* 0x000f220000300800 */
[----:B------:R-:W-:-:S03]  /*52980*/  VIADD R224, R226, UR28 ;  /* 0x0000001ce2e07c36 */ /* 0x000fc60008000000 */
[----:B------:R-:W4:Y:S01]  /*52990*/  LDL.LU R250, [R1+0x4fc] ;  /* 0x0004fc0001fa7983 */ /* 0x000f220000300800 */
[----:B---3--:R-:W-:-:S03]  /*529a0*/  IMAD.WIDE R10, R226, 0x4, R4 ;  /* 0x00000004e20a7825 */ /* 0x008fc600078e0204 */
[----:B------:R-:W3:Y:S01]  /*529b0*/  LDL.LU R249, [R1+0xfc] ;  /* 0x0000fc0001f97983 */ /* 0x000ee20000300800 */
[----:B------:R-:W-:Y:S01]  /*529c0*/  ISETP.GE.AND P4, PT, R8, UR4, PT ;  /* 0x0000000408007c0c */ /* 0x000fe2000bf86270 */
[----:B------:R-:W-:Y:S02]  /*529d0*/  ULDC UR4, c[0x0][0x22c] ;  /* 0x00008b0000047ab9 */ /* 0x000fe40000000800 */
[----:B------:R-:W3:Y:S04]  /*529e0*/  LDL.LU R248, [R1+0x2fc] ;  /* 0x0002fc0001f87983 */ /* 0x000ee80000300800 */
[----:B------:R-:W4:Y:S04]  /*529f0*/  LDL.LU R246, [R1+0x6f4] ;  /* 0x0006f40001f67983 */ /* 0x000f280000300800 */
[----:B------:R-:W3:Y:S04]  /*52a00*/  LDL.LU R226, [R1+0xf4] ;  /* 0x0000f40001e27983 */ /* 0x000ee80000300800 */
[----:B--2---:R1:W-:Y:S01]  /*52a10*/  @P5 STG.E desc[UR8][R10.64], R244 ;  /* 0x000000f40a005986 */ /* 0x0043e2000c101908 */
[----:B------:R-:W-:Y:S01]  /*52a20*/  ISETP.GE.AND P5, PT, R225, UR4, PT ;  /* 0x00000004e1007c0c */ /* 0x000fe2000bfa6270 */
[C---:B------:R-:W-:Y:S01]  /*52a30*/  IMAD.WIDE R8, R224.reuse, 0x4, R2 ;  /* 0x00000004e0087825 */ /* 0x040fe200078e0202 */
[----:B------:R-:W-:Y:S01]  /*52a40*/  ISETP.LT.AND P2, PT, R7, UR6, !P2 ;  /* 0x0000000607007c0c */ /* 0x000fe2000d741270 */
[----:B------:R-:W-:Y:S01]  /*52a50*/  ULDC UR4, c[0x0][0x228] ;  /* 0x00008a0000047ab9 */ /* 0x000fe20000000800 */
[----:B------:R-:W-:Y:S01]  /*52a60*/  ULDC UR6, c[0x0][0x228] ;  /* 0x00008a0000067ab9 */ /* 0x000fe20000000800 */
[----:B-1----:R-:W2:Y:S04]  /*52a70*/  LDL.LU R244, [R1+0x1824] ;  /* 0x0018240001f47983 */ /* 0x002ea80000300800 */
[----:B------:R-:W4:Y:S01]  /*52a80*/  LDL.LU R225, [R1+0x2f0] ;  /* 0x0002f00001e17983 */ /* 0x000f220000300800 */
[----:B------:R-:W-:-:S03]  /*52a90*/  IMAD.WIDE R10, R224, 0x4, R4 ;  /* 0x00000004e00a7825 */ /* 0x000fc600078e0204 */
[----:B------:R1:W-:Y:S01]  /*52aa0*/  @P3 STG.E desc[UR8][R8.64], R245 ;  /* 0x000000f508003986 */ /* 0x0003e2000c101908 */
[----:B------:R-:W-:Y:S01]  /*52ab0*/  ISETP.LT.AND P3, PT, R6, UR4, !P6 ;  /* 0x0000000406007c0c */ /* 0x000fe2000f761270 */
[----:B------:R-:W-:Y:S01]  /*52ac0*/  ULDC UR4, c[0x0][0x228] ;  /* 0x00008a0000047ab9 */ /* 0x000fe20000000800 */
[----:B------:R-:W-:Y:S01]  /*52ad0*/  IADD3 R224, R224, UR28, RZ ;  /* 0x0000001ce0e07c10 */ /* 0x000fe2000fffe0ff */
[----:B-1----:R-:W2:Y:S04]  /*52ae0*/  LDL.LU R245, [R1+0x1820] ;  /* 0x0018200001f57983 */ /* 0x002ea80000300800 */
[----:B----4-:R1:W-:Y:S02]  /*52af0*/  @P2 STG.E desc[UR8][R10.64], R225 ;  /* 0x000000e10a002986 */ /* 0x0103e4000c101908 */
[----:B-1----:R-:W-:-:S05]  /*52b00*/  IMAD.WIDE R10, R224, 0x4, R2 ;  /* 0x00000004e00a7825 */ /* 0x002fca00078e0202 */
[----:B------:R1:W-:Y:S04]  /*52b10*/  @P3 STG.E desc[UR8][R10.64], R246 ;  /* 0x000000f60a003986 */ /* 0x0003e8000c101908 */
[----:B-1----:R-:W4:Y:S04]  /*52b20*/  LDL.LU R246, [R1+0x181c] ;  /* 0x00181c0001f67983 */ /* 0x002f280000300800 */
[----:B------:R-:W3:Y:S01]  /*52b30*/  LDL.LU R11, [R1+0x4f4] ;  /* 0x0004f400010b7983 */ /* 0x000ee20000300800 */
[----:B------:R-:W-:Y:S01]  /*52b40*/  ISETP.LT.AND P6, PT, R7, UR6, !P6 ;  /* 0x0000000607007c0c */ /* 0x000fe2000f7c1270 */
[----:B------:R-:W-:Y:S01]  /*52b50*/  IMAD.WIDE R8, R224, 0x4, R4 ;  /* 0x00000004e0087825 */ /* 0x000fe200078e0204 */
[----:B------:R-:W-:Y:S01]  /*52b60*/  ISETP.LT.AND P2, PT, R6, UR4, !P1 ;  /* 0x0000000406007c0c */ /* 0x000fe2000cf41270 */
[----:B------:R-:W-:Y:S01]  /*52b70*/  ULDC UR6, c[0x0][0x228] ;  /* 0x00008a0000067ab9 */ /* 0x000fe20000000800 */
[----:B------:R-:W-:Y:S01]  /*52b80*/  ULDC UR4, c[0x0][0x22c] ;  /* 0x00008b0000047ab9 */ /* 0x000fe20000000800 */
[----:B------:R-:W-:-:S02]  /*52b90*/  VIADD R224, R224, UR28 ;  /* 0x0000001ce0e07c36 */ /* 0x000fc40008000000 */
[----:B------:R-:W-:-:S06]  /*52ba0*/  VIADD R225, R0, 0x7f ;  /* 0x0000007f00e17836 */ /* 0x000fcc0000000000 */
[----:B---3--:R1:W-:Y:S02]  /*52bb0*/  @P6 STG.E desc[UR8][R8.64], R11 ;  /* 0x0000000b08006986 */ /* 0x0083e4000c101908 */
[----:B-1----:R-:W-:-:S05]  /*52bc0*/  IMAD.WIDE R8, R224, 0x4, R2 ;  /* 0x00000004e0087825 */ /* 0x002fca00078e0202 */
[----:B------:R1:W-:Y:S01]  /*52bd0*/  @P2 STG.E desc[UR8][R8.64], R226 ;  /* 0x000000e208002986 */ /* 0x0003e2000c101908 */
[----:B------:R-:W-:-:S03]  /*52be0*/  IMAD.WIDE R10, R224, 0x4, R4 ;  /* 0x00000004e00a7825 */ /* 0x000fc600078e0204 */
[----:B-1----:R-:W3:Y:S01]  /*52bf0*/  LDL.LU R9, [R1+0x2f4] ;  /* 0x0002f40001097983 */ /* 0x002ee20000300800 */
[----:B------:R-:W-:-:S03]  /*52c00*/  IADD3 R226, R224, UR28, RZ ;  /* 0x0000001ce0e27c10 */ /* 0x000fc6000fffe0ff */
[----:B------:R-:W2:Y:S01]  /*52c10*/  LDL.LU R224, [R1+0x6f8] ;  /* 0x0006f80001e07983 */ /* 0x000ea20000300800 */
[----:B------:R-:W-:Y:S01]  /*52c20*/  ISETP.LT.AND P1, PT, R7, UR6, !P1 ;  /* 0x0000000607007c0c */ /* 0x000fe2000cf21270 */
[----:B------:R-:W-:Y:S01]  /*52c30*/  ULDC UR6, c[0x0][0x228] ;  /* 0x00008a0000067ab9 */ /* 0x000fe20000000800 */
[----:B------:R-:W-:Y:S01]  /*52c40*/  ISETP.GE.AND P3, PT, R225, UR4, PT ;  /* 0x00000004e1007c0c */ /* 0x000fe2000bf66270 */
[----:B------:R-:W-:Y:S02]  /*52c50*/  ULDC UR4, c[0x0][0x228] ;  /* 0x00008a0000047ab9 */ /* 0x000fe40000000800 */
[----:B------:R-:W-:Y:S01]  /*52c60*/  ISETP.LT.AND P6, PT, R6, UR4, !P0 ;  /* 0x0000000406007c0c */ /* 0x000fe2000c7c1270 */
[----:B------:R-:W-:Y:S01]  /*52c70*/  VIADD R225, R0, 0x80 ;  /* 0x0000008000e17836 */ /* 0x000fe20000000000 */
[----:B------:R-:W-:-:S06]  /*52c80*/  ULDC UR4, c[0x0][0x22c] ;  /* 0x00008b0000047ab9 */ /* 0x000fcc0000000800 */
[----:B---3--:R1:W-:Y:S02]  /*52c90*/  @P1 STG.E desc[UR8][R10.64], R9 ;  /* 0x000000090a001986 */ /* 0x0083e4000c101908 */
[----:B-1----:R-:W-:-:S05]  /*52ca0*/  IMAD.WIDE R8, R226, 0x4, R2 ;  /* 0x00000004e2087825 */ /* 0x002fca00078e0202 */
[----:B--2---:R1:W-:Y:S02]  /*52cb0*/  @P6 STG.E desc[UR8][R8.64], R224 ;  /* 0x000000e008006986 */ /* 0x0043e4000c101908 */
[C---:B-1----:R-:W-:Y:S02]  /*52cc0*/  VIADD R224, R226.reuse, UR28 ;  /* 0x0000001ce2e07c36 */ /* 0x042fe40008000000 */
[----:B------:R-:W-:Y:S02]  /*52cd0*/  IMAD.WIDE R8, R226, 0x4, R4 ;  /* 0x00000004e2087825 */ /* 0x000fe400078e0204 */
[----:B------:R-:W2:Y:S01]  /*52ce0*/  LDL.LU R226, [R1+0xf8] ;  /* 0x0000f80001e27983 */ /* 0x000ea20000300800 */
[----:B------:R-:W-:Y:S01]  /*52cf0*/  ISETP.GE.AND P2, PT, R225, UR4, PT ;  /* 0x00000004e1007c0c */ /* 0x000fe2000bf46270 */
[----:B------:R-:W-:Y:S02]  /*52d00*/  ULDC UR4, c[0x0][0x228] ;  /* 0x00008a0000047ab9 */ /* 0x000fe40000000800 */
[C---:B------:R-:W-:Y:S01]  /*52d10*/  ISETP.LT.AND P0, PT, R7.reuse, UR4, !P0 ;  /* 0x0000000407007c0c */ /* 0x040fe2000c701270 */
[----:B------:R-:W-:Y:S01]  /*52d20*/  VIADD R10, R0, 0x81 ;  /* 0x00000081000a7836 */ /* 0x000fe20000000000 */
[----:B------:R-:W-:Y:S01]  /*52d30*/  ISETP.LT.AND P1, PT, R6, UR6, !P4 ;  /* 0x0000000606007c0c */ /* 0x000fe2000e721270 */
[----:B------:R-:W-:Y:S01]  /*52d40*/  ULDC UR4, c[0x0][0x22c] ;  /* 0x00008b0000047ab9 */ /* 0x000fe20000000800 */
[----:B------:R-:W-:Y:S01]  /*52d50*/  VIADD R225, R0, 0x82 ;  /* 0x0000008200e17836 */ /* 0x000fe20000000000 */
[----:B------:R-:W-:Y:S01]  /*52d60*/  ULDC UR6, c[0x0][0x228] ;  /* 0x00008a0000067ab9 */ /* 0x000fe20000000800 */
[----:B------:R-:W-:Y:S01]  /*52d70*/  ISETP.GE.AND P6, PT, R10, UR4, PT ;  /* 0x000000040a007c0c */ /* 0x000fe2000bfc6270 */
[----:B------:R-:W-:Y:S01]  /*52d80*/  ULDC UR4, c[0x0][0x228] ;  /* 0x00008a0000047ab9 */ /* 0x000fe20000000800 */
[----:B------:R-:W-:Y:S01]  /*52d90*/  IMAD.WIDE R10, R224, 0x4, R2 ;  /* 0x00000004e00a7825 */ /* 0x000fe200078e0202 */
[----:B------:R-:W-:Y:S01]  /*52da0*/  ISETP.LT.AND P4, PT, R7, UR4, !P4 ;  /* 0x0000000407007c0c */ /* 0x000fe2000e781270 */
[----:B------:R-:W-:-:S03]  /*52db0*/  ULDC UR4, c[0x0][0x22c] ;  /* 0x00008b0000047ab9 */ /* 0x000fc60000000800 */
[----:B------:R1:W-:Y:S01]  /*52dc0*/  @P0 STG.E desc[UR8][R8.64], R247 ;  /* 0x000000f708000986 */ /* 0x0003e2000c101908 */
[----:B------:R-:W-:Y:S01]  /*52dd0*/  ISETP.GE.AND P0, PT, R225, UR4, PT ;  /* 0x00000004e1007c0c */ /* 0x000fe2000bf06270 */
[----:B------:R-:W-:Y:S01]  /*52de0*/  ULDC UR4, c[0x0][0x228] ;  /* 0x00008a0000047ab9 */ /* 0x000fe20000000800 */
[C---:B------:R-:W-:Y:S01]  /*52df0*/  IADD3 R225, R224.reuse, UR28, RZ ;  /* 0x0000001ce0e17c10 */ /* 0x040fe2000fffe0ff */
[----:B-1----:R-:W-:Y:S01]  /*52e00*/  IMAD.WIDE R8, R224, 0x4, R4 ;  /* 0x00000004e0087825 */ /* 0x002fe200078e0204 */
[----:B------:R-:W3:Y:S03]  /*52e10*/  LDL.LU R247, [R1+0x1818] ;  /* 0x0018180001f77983 */ /* 0x000ee60000300800 */
[----:B------:R-:W-:Y:S01]  /*52e20*/  VIADD R224, R225, UR28 ;  /* 0x0000001ce1e07c36 */ /* 0x000fe20008000000 */
[----:B--2---:R1:W-:Y:S01]  /*52e30*/  @P1 STG.E desc[UR8][R10.64], R226 ;  /* 0x000000e20a001986 */ /* 0x0043e2000c101908 */
[----:B------:R-:W-:Y:S01]  /*52e40*/  ISETP.LT.AND P1, PT, R6, UR4, !P5 ;  /* 0x0000000406007c0c */ /* 0x000fe2000ef21270 */
[----:B------:R-:W-:-:S02]  /*52e50*/  ULDC UR4, c[0x0][0x228] ;  /* 0x00008a0000047ab9 */ /* 0x000fc40000000800 */
[----:B------:R-:W-:Y:S01]  /*52e60*/  ISETP.LT.AND P5, PT, R7, UR4, !P5 ;  /* 0x0000000407007c0c */ /* 0x000fe2000efa1270 */
[----:B------:R-:W-:Y:S01]  /*52e70*/  ULDC UR4, c[0x0][0x228] ;  /* 0x00008a0000047ab9 */ /* 0x000fe20000000800 */
[----:B------:R2:W-:Y:S01]  /*52e80*/  @P4 STG.E desc[UR8][R8.64], R227 ;  /* 0x000000e308004986 */ /* 0x0005e2000c101908 */
[----:B------:R-:W-:Y:S01]  /*52e90*/  ISETP.LT.AND P4, PT, R6, UR4, !P3 ;  /* 0x0000000406007c0c */ /* 0x000fe2000df81270 */
[----:B------:R-:W-:Y:S01]  /*52ea0*/  ULDC UR4, c[0x0][0x22c] ;  /* 0x00008b0000047ab9 */ /* 0x000fe20000000800 */
[----:B-1----:R-:W-:-:S04]  /*52eb0*/  IMAD.WIDE R10, R225, 0x4, R2 ;  /* 0x00000004e10a7825 */ /* 0x002fc800078e0202 */
[----:B------:R-:W-:Y:S01]  /*52ec0*/  VIADD R226, R0, 0x83 ;  /* 0x0000008300e27836 */ /* 0x000fe20000000000 */
[----:B------:R1:W-:Y:S04]  /*52ed0*/  @P1 STG.E desc[UR8][R10.64], R251 ;  /* 0x000000fb0a001986 */ /* 0x0003e8000c101908 */
[----:B------:R-:W-:Y:S01]  /*52ee0*/  ISETP.GE.AND P1, PT, R226, UR4, PT ;  /* 0x00000004e2007c0c */ /* 0x000fe2000bf26270 */
[----:B------:R-:W-:Y:S01]  /*52ef0*/  ULDC UR4, c[0x0][0x228] ;  /* 0x00008a0000047ab9 */ /* 0x000fe20000000800 */
[----:B--2---:R-:W2:Y:S01]  /*52f00*/  LDL.LU R227, [R1+0x300] ;  /* 0x0003000001e37983 */ /* 0x004ea20000300800 */
[----:B------:R-:W-:Y:S01]  /*52f10*/  ISETP.LT.AND P3, PT, R7, UR4, !P3 ;  /* 0x0000000407007c0c */ /* 0x000fe2000df61270 */
[----:B------:R-:W-:Y:S01]  /*52f20*/  IMAD.WIDE R8, R225, 0x4, R4 ;  /* 0x00000004e1087825 */ /* 0x000fe200078e0204 */
[----:B------:R-:W-:-:S03]  /*52f30*/  ULDC UR4, c[0x0][0x228] ;  /* 0x00008a0000047ab9 */ /* 0x000fc60000000800 */
[C---:B-1----:R-:W-:Y:S01]  /*52f40*/  IMAD.WIDE R10, R224.reuse, 0x4, R2 ;  /* 0x00000004e00a7825 */ /* 0x042fe200078e0202 */
[----:B------:R1:W-:Y:S04]  /*52f50*/  @P5 STG.E desc[UR8][R8.64], R250 ;  /* 0x000000fa08005986 */ /* 0x0003e8000c101908 */
[----:B------:R-:W-:Y:S01]  /*52f60*/  @P4 STG.E desc[UR8][R10.64], R249 ;  /* 0x000000f90a004986 */ /* 0x000fe2000c101908 */
[----:B-1----:R-:W-:-:S05]  /*52f70*/  IMAD.WIDE R8, R224, 0x4, R4 ;  /* 0x00000004e0087825 */ /* 0x002fca00078e0204 */
[----:B------:R1:W-:Y:S04]  /*52f80*/  @P3 STG.E desc[UR8][R8.64], R248 ;  /* 0x000000f808003986 */ /* 0x0003e8000c101908 */
[----:B-1----:R-:W4:Y:S01]  /*52f90*/  LDL.LU R9, [R1+0x700] ;  /* 0x0007000001097983 */ /* 0x002f220000300800 */
[----:B------:R-:W-:Y:S01]  /*52fa0*/  ISETP.LT.AND P5, PT, R6, UR4, !P2 ;  /* 0x0000000406007c0c */ /* 0x000fe2000d7a1270 */
[----:B------:R-:W-:Y:S01]  /*52fb0*/  VIADD R226, R0, 0x84 ;  /* 0x0000008400e27836 */ /* 0x000fe20000000000 */
[----:B------:R-:W-:Y:S01]  /*52fc0*/  IADD3 R225, R224, UR28, RZ ;  /* 0x0000001ce0e17c10 */ /* 0x000fe2000fffe0ff */
[----:B------:R-:W-:Y:S01]  /*52fd0*/  ULDC UR4, c[0x0][0x22c] ;  /* 0x00008b0000047ab9 */ /* 0x000fe20000000800 */
[----:B------:R-:W3:Y:S02]  /*52fe0*/  LDL.LU R248, [R1+0x704] ;  /* 0x0007040001f87983 */ /* 0x000ee40000300800 */
[----:B------:R-:W-:Y:S01]  /*52ff0*/  ISETP.GE.AND P3, PT, R226, UR4, PT ;  /* 0x00000004e2007c0c */ /* 0x000fe2000bf66270 */
[----:B------:R-:W-:Y:S01]  /*53000*/  IMAD.WIDE R10, R225, 0x4, R2 ;  /* 0x00000004e10a7825 */ /* 0x000fe200078e0202 */
[----:B------:R-:W3:Y:S01]  /*53010*/  LDL.LU R250, [R1+0x104] ;  /* 0x0001040001fa7983 */ /* 0x000ee20000300800 */
[----:B------:R-:W-:-:S02]  /*53020*/  ULDC UR4, c[0x0][0x22c] ;  /* 0x00008b0000047ab9 */ /* 0x000fc40000000800 */
[----:B------:R-:W-:Y:S01]  /*53030*/  VIADD R226, R0, 0x85 ;  /* 0x0000008500e27836 */ /* 0x000fe20000000000 */
[----:B------:R-:W3:Y:S01]  /*53040*/  LDL.LU R249, [R1+0x708] ;  /* 0x0007080001f97983 */ /* 0x000ee20000300800 */
[----:B------:R-:W-:-:S03]  /*53050*/  VIADD R224, R225, UR28 ;  /* 0x0000001ce1e07c36 */ /* 0x000fc60008000000 */
[----:B------:R-:W3:Y:S04]  /*53060*/  LDL.LU R251, [R1+0x70c] ;  /* 0x00070c0001fb7983 */ /* 0x000ee80000300800 */
[----:B----4-:R1:W-:Y:S01]  /*53070*/  @P5 STG.E desc[UR8][R10.64], R9 ;  /* 0x000000090a005986 */ /* 0x0103e2000c101908 */
[----:B------:R-:W-:Y:S01]  /*53080*/  ISETP.GE.AND P5, PT, R226, UR4, PT ;  /* 0x00000004e2007c0c */ /* 0x000fe2000bfa6270 */
[----:B------:R-:W-:Y:S01]  /*53090*/  ULDC UR4, c[0x0][0x228] ;  /* 0x00008a0000047ab9 */ /* 0x000fe20000000800 */
[----:B-1----:R-:W-:Y:S02]  /*530a0*/  IMAD.WIDE R8, R225, 0x4, R4 ;  /* 0x00000004e1087825 */ /* 0x002fe400078e0204 */
[----:B------:R-:W4:Y:S04]  /*530b0*/  LDL.LU R225, [R1+0x100] ;  /* 0x0001000001e17983 */ /* 0x000f280000300800 */
[----:B------:R-:W2:Y:S01]  /*530c0*/  LDL.LU R226, [R1+0x500] ;  /* 0x0005000001e27983 */ /* 0x000ea20000300800 */
[----:B------:R-:W-:-:S02]  /*530d0*/  ISETP.LT.AND P2, PT, R7, UR6, !P2 ;  /* 0x0000000607007c0c */ /* 0x000fc4000d741270 */
[----:B------:R-:W-:Y:S01]  /*530e0*/  ISETP.LT.AND P4, PT, R6, UR10, !P6 ;  /* 0x0000000a06007c0c */ /* 0x000fe2000f781270 */
[----:B------:R-:W-:Y:S01]  /*530f0*/  IMAD.WIDE R10, R224, 0x4, R2 ;  /* 0x00000004e00a7825 */ /* 0x000fe200078e0202 */
[----:B------:R-:W-:Y:S01]  /*53100*/  ULDC UR6, c[0x0][0x228] ;  /* 0x00008a0000067ab9 */ /* 0x000fe20000000800 */
[----:B------:R-:W-:Y:S01]  /*53110*/  ULDC UR10, c[0x0][0x228] ;  /* 0x00008a00000a7ab9 */ /* 0x000fe20000000800 */
[----:B------:R-:W-:Y:S01]  /*53120*/  ISETP.LT.AND P6, PT, R7, UR6, !P6 ;  /* 0x0000000607007c0c */ /* 0x000fe2000f7c1270 */
[----:B------:R-:W-:-:S06]  /*53130*/  ULDC UR6, c[0x0][0x228] ;  /* 0x00008a0000067ab9 */ /* 0x000fcc0000000800 */
[----:B--2---:R1:W-:Y:S04]  /*53140*/  @P2 STG.E desc[UR8][R8.64], R226 ;  /* 0x000000e208002986 */ /* 0x0043e8000c101908 */
[----:B----4-:R2:W-:Y:S01]  /*53150*/  @P4 STG.E desc[UR8][R10.64], R225 ;  /* 0x000000e10a004986 */ /* 0x0105e2000c101908 */
[----:B------:R-:W-:Y:S01]  /*53160*/  ISETP.LT.AND P4, PT, R6, UR4, !P0 ;  /* 0x0000000406007c0c */ /* 0x000fe2000c781270 */
[----:B------:R-:W-:Y:S01]  /*53170*/  ULDC UR4, c[0x0][0x22c] ;  /* 0x00008b0000047ab9 */ /* 0x000fe20000000800 */
[C---:B-1----:R-:W-:Y:S01]  /*53180*/  IMAD.WIDE R8, R224.reuse, 0x4, R4 ;  /* 0x00000004e0087825 */ /* 0x042fe200078e0204 */
[----:B--2---:R-:W-:-:S04]  /*53190*/  IADD3 R10, R224, UR28, RZ ;  /* 0x0000001ce00a7c10 */ /* 0x004fc8000fffe0ff */
[----:B------:R-:W-:Y:S01]  /*531a0*/  @P6 STG.E desc[UR8][R8.64], R227 ;  /* 0x000000e308006986 */ /* 0x000fe2000c101908 */
[----:B------:R-:W-:-:S05]  /*531b0*/  IMAD.WIDE R224, R10, 0x4, R2 ;  /* 0x000000040ae07825 */ /* 0x000fca00078e0202 */
[----:B---3--:R1:W-:Y:S04]  /*531c0*/  @P4 STG.E desc[UR8][R224.64], R248 ;  /* 0x000000f8e0004986 */ /* 0x0083e8000c101908 */
[----:B-1----:R-:W2:Y:S04]  /*531d0*/  LDL.LU R248, [R1+0x1814] ;  /* 0x0018140001f87983 */ /* 0x002ea80000300800 */
[----:B------:R-:W3:Y:S01]  /*531e0*/  LDL.LU R224, [R1+0x504] ;  /* 0x0005040001e07983 */ /* 0x000ee20000300800 */
[----:B------:R-:W-:Y:S02]  /*531f0*/  ISETP.LT.AND P0, PT, R7, UR6, !P0 ;  /* 0x0000000607007c0c */ /* 0x000fe4000c701270 */
[----:B------:R-:W-:Y:S01]  /*53200*/  ISETP.LT.AND P2, PT, R6, UR10, !P1 ;  /* 0x0000000a06007c0c */ /* 0x000fe2000cf41270 */
[----:B------:R-:W-:Y:S01]  /*53210*/  VIADD R11, R0, 0x86 ;  /* 0x00000086000b7836 */ /* 0x000fe20000000000 */
[----:B------:R-:W4:Y:S01]  /*53220*/  LDL.LU R225, [R1+0x508] ;  /* 0x0005080001e17983 */ /* 0x000f220000300800 */
[C---:B------:R-:W-:Y:S01]  /*53230*/  VIADD R226, R10.reuse, UR28 ;  /* 0x0000001c0ae27c36 */ /* 0x040fe20008000000 */
[----:B------:R-:W-:Y:S01]  /*53240*/  ULDC UR6, c[0x0][0x228] ;  /* 0x00008a0000067ab9 */ /* 0x000fe20000000800 */
[----:B------:R-:W-:Y:S01]  /*53250*/  IMAD.WIDE R8, R10, 0x4, R4 ;  /* 0x000000040a087825 */ /* 0x000fe200078e0204 */
[----:B------:R-:W-:Y:S01]  /*53260*/  ISETP.GE.AND P6, PT, R11, UR4, PT ;  /* 0x000000040b007c0c */ /* 0x000fe2000bfc6270 */
[----:B------:R-:W-:Y:S01]  /*53270*/  ULDC UR4, c[0x0][0x22c] ;  /* 0x00008b0000047ab9 */ /* 0x000fe20000000800 */
[----:B------:R-:W-:Y:S01]  /*53280*/  ULDC UR10, c[0x0][0x228] ;  /* 0x00008a00000a7ab9 */ /* 0x000fe20000000800 */
[----:B------:R-:W-:-:S04]  /*53290*/  IMAD.WIDE R10, R226, 0x4, R2 ;  /* 0x00000004e20a7825 */ /* 0x000fc800078e0202 */
[----:B------:R-:W-:Y:S01]  /*532a0*/  VIADD R227, R0, 0x87 ;  /* 0x0000008700e37836 */ /* 0x000fe20000000000 */
[----:B---3--:R-:W-:Y:S04]  /*532b0*/  @P0 STG.E desc[UR8][R8.64], R224 ;  /* 0x000000e008000986 */ /* 0x008fe8000c101908 */
[----:B------:R1:W-:Y:S04]  /*532c0*/  @P2 STG.E desc[UR8][R10.64], R250 ;  /* 0x000000fa0a002986 */ /* 0x0003e8000c101908 */
[----:B-1----:R-:W3:Y:S04]  /*532d0*/  LDL.LU R11, [R1+0x304] ;  /* 0x00030400010b7983 */ /* 0x002ee80000300800 */
[----:B------:R-:W2:Y:S01]  /*532e0*/  LDL.LU R250, [R1+0x108] ;  /* 0x0001080001fa7983 */ /* 0x000ea20000300800 */
[----:B------:R-:W-:Y:S01]  /*532f0*/  ISETP.GE.AND P4, PT, R227, UR4, PT ;  /* 0x00000004e3007c0c */ /* 0x000fe2000bf86270 */
[----:B------:R-:W-:-:S02]  /*53300*/  ULDC UR4, c[0x0][0x228] ;  /* 0x00008a0000047ab9 */ /* 0x000fc40000000800 */
[C---:B------:R-:W-:Y:S01]  /*53310*/  ISETP.LT.AND P1, PT, R7.reuse, UR4, !P1 ;  /* 0x0000000407007c0c */ /* 0x040fe2000cf21270 */
[----:B------:R-:W-:Y:S02]  /*53320*/  ULDC UR4, c[0x0][0x228] ;  /* 0x00008a0000047ab9 */ /* 0x000fe40000000800 */
        /* <DEDUP_REMOVED lines=11> */
[----:B---3--:R1:W-:Y:S02]  /*533e0*/  @P1 STG.E desc[UR8][R226.64], R11 ;  /* 0x0000000be2001986 */ /* 0x0083e4000c101908 */
[----:B------:R-:W-:Y:S01]  /*533f0*/  ISETP.GE.AND P1, PT, R10, UR4, PT ;  /* 0x000000040a007c0c */ /* 0x000fe2000bf26270 */
[----:B------:R-:W-:Y:S01]  /*53400*/  ULDC UR4, c[0x0][0x228] ;  /* 0x00008a0000047ab9 */ /* 0x000fe20000000800 */
[----:B------:R3:W-:Y:S01]  /*53410*/  @P2 STG.E desc[UR8][R8.64], R249 ;  /* 0x000000f908002986 */ /* 0x0007e2000c101908 */
[----:B------:R-:W-:Y:S01]  /*53420*/  ISETP.LT.AND P2, PT, R6, UR4, !P5 ;  /* 0x0000000406007c0c */ /* 0x000fe2000ef41270 */
[----:B------:R-:W-:Y:S01]  /*53430*/  ULDC UR4, c[0x0][0x228] ;  /* 0x00008a0000047ab9 */ /* 0x000fe20000000800 */
[C---:B-1----:R-:W-:Y:S01]  /*53440*/  IMAD.WIDE R10, R224.reuse, 0x4, R4 ;  /* 0x00000004e00a7825 */ /* 0x042fe200078e0204 */
[----:B------:R-:W2:Y:S03]  /*53450*/  LDL.LU R226, [R1+0x10c] ;  /* 0x00010c0001e27983 */ /* 0x000ea60000300800 */
[----:B------:R-:W-:Y:S01]  /*53460*/  VIADD R224, R224, UR28 ;  /* 0x0000001ce0e07c36 */ /* 0x000fe20008000000 */
[----:B----4-:R1:W-:Y:S04]  /*53470*/  @P3 STG.E desc[UR8][R10.64], R225 ;  /* 0x000000e10a003986 */ /* 0x0103e8000c101908 */
[----:B------:R-:W4:Y:S04]  /*53480*/  LDL.LU R227, [R1+0x30c] ;  /* 0x00030c0001e37983 */ /* 0x000f280000300800 */
[----:B---3--:R-:W3:Y:S01]  /*53490*/  LDL.LU R249, [R1+0x1810] ;  /* 0x0018100001f97983 */ /* 0x008ee20000300800 */
[----:B-1----:R-:W-:-:S05]  /*534a0*/  IMAD.WIDE R10, R224, 0x4, R2 ;  /* 0x00000004e00a7825 */ /* 0x002fca00078e0202 */
[----:B--2---:R1:W-:Y:S04]  /*534b0*/  @P2 STG.E desc[UR8][R10.64], R250 ;  /* 0x000000fa0a002986 */ /* 0x0043e8000c101908 */
[----:B-1----:R-:W2:Y:S04]  /*534c0*/  LDL.LU R250, [R1+0x180c] ;  /* 0x00180c0001fa7983 */ /* 0x002ea80000300800 */
[----:B------:R-:W4:Y:S01]  /*534d0*/  LDL.LU R11, [R1+0x308] ;  /* 0x00030800010b7983 */ /* 0x000f220000300800 */
[----:B------:R-:W-:Y:S01]  /*534e0*/  ISETP.LT.AND P5, PT, R7, UR6, !P5 ;  /* 0x0000000607007c0c */ /* 0x000fe2000efa1270 */
[----:B------:R-:W-:Y:S01]  /*534f0*/  IMAD.WIDE R8, R224, 0x4, R4 ;  /* 0x00000004e0087825 */ /* 0x000fe200078e0204 */
[----:B------:R-:W-:Y:S01]  /*53500*/  ISETP.LT.AND P3, PT, R6, UR4, !P6 ;  /* 0x0000000406007c0c */ /* 0x000fe2000f761270 */
[----:B------:R-:W-:Y:S01]  /*53510*/  ULDC UR6, c[0x0][0x228] ;  /* 0x00008a0000067ab9 */ /* 0x000fe20000000800 */
[----:B------:R-:W-:Y:S01]  /*53520*/  IADD3 R224, R224, UR28, RZ ;  /* 0x0000001ce0e07c10 */ /* 0x000fe2000fffe0ff */
[----:B------:R-:W-:-:S08]  /*53530*/  VIADD R225, R0, 0x8a ;  /* 0x0000008a00e17836 */ /* 0x000fd00000000000 */
[----:B----4-:R1:W-:Y:S01]  /*53540*/  @P5 STG.E desc[UR8][R8.64], R11 ;  /* 0x0000000b08005986 */ /* 0x0103e2000c101908 */
[----:B------:R-:W-:Y:S01]  /*53550*/  ULDC UR4, c[0x0][0x22c] ;  /* 0x00008b0000047ab9 */ /* 0x000fe20000000800 */
[----:B-1----:R-:W-:-:S05]  /*53560*/  IMAD.WIDE R8, R224, 0x4, R2 ;  /* 0x00000004e0087825 */ /* 0x002fca00078e0202 */
[----:B------:R1:W-:Y:S04]  /*53570*/  @P3 STG.E desc[UR8][R8.64], R251 ;  /* 0x000000fb08003986 */ /* 0x0003e8000c101908 */
[----:B-1----:R-:W4:Y:S04]  /*53580*/  LDL.LU R251, [R1+0x1808] ;  /* 0x0018080001fb7983 */ /* 0x002f280000300800 */
[----:B------:R-:W3:Y:S01]  /*53590*/  LDL.LU R9, [R1+0x50c] ;  /* 0x00050c0001097983 */ /* 0x000ee20000300800 */
[----:B------:R-:W-:Y:S01]  /*535a0*/  ISETP.LT.AND P6, PT, R7, UR6, !P6 ;  /* 0x0000000607007c0c */ /* 0x000fe2000f7c1270 */
[----:B------:R-:W-:Y:S01]  /*535b0*/  IMAD.WIDE R10, R224, 0x4, R4 ;  /* 0x00000004e00a7825 */ /* 0x000fe200078e0204 */
[----:B------:R-:W-:Y:S01]  /*535c0*/  ISETP.GE.AND P2, PT, R225, UR4, PT ;  /* 0x00000004e1007c0c */ /* 0x000fe2000bf46270 */
[----:B------:R-:W-:Y:S01]  /*535d0*/  ULDC UR4, c[0x0][0x228] ;  /* 0x00008a0000047ab9 */ /* 0x000fe20000000800 */
[----:B------:R-:W-:Y:S01]  /*535e0*/  ULDC UR6, c[0x0][0x228] ;  /* 0x00008a0000067ab9 */ /* 0x000fe20000000800 */
[----:B------:R-:W-:Y:S01]  /*535f0*/  ISETP.LT.AND P5, PT, R6, UR4, !P4 ;  /* 0x0000000406007c0c */ /* 0x000fe2000e7a1270 */
[----:B------:R-:W-:Y:S01]  /*53600*/  VIADD R225, R0, 0x8b ;  /* 0x0000008b00e17836 */ /* 0x000fe20000000000 */
[----:B------:R-:W-:Y:S01]  /*53610*/  ULDC UR4, c[0x0][0x22c] ;  /* 0x00008b0000047ab9 */ /* 0x000fe20000000800 */
[----:B------:R-:W-:-:S03]  /*53620*/  VIADD R224, R224, UR28 ;  /* 0x0000001ce0e07c36 */ /* 0x000fc60008000000 */
[----:B------:R-:W-:Y:S01]  /*53630*/  ISETP.GE.AND P3, PT, R225, UR4, PT ;  /* 0x00000004e1007c0c */ /* 0x000fe2000bf66270 */
[----:B------:R-:W-:Y:S01]  /*53640*/  ULDC UR4, c[0x0][0x228] ;  /* 0x00008a0000047ab9 */ /* 0x000fe20000000800 */
[----:B------:R-:W-:Y:S01]  /*53650*/  VIADD R225, R0, 0x8c ;  /* 0x0000008c00e17836 */ /* 0x000fe20000000000 */
[----:B------:R-:W-:Y:S01]  /*53660*/  ISETP.LT.AND P4, PT, R7, UR4, !P4 ;  /* 0x0000000407007c0c */ /* 0x000fe2000e781270 */
[----:B------:R-:W-:Y:S01]  /*53670*/  ULDC UR4, c[0x0][0x22c] ;  /* 0x00008b0000047ab9 */ /* 0x000fe20000000800 */
[----:B---3--:R1:W-:Y:S01]  /*53680*/  @P6 STG.E desc[UR8][R10.64], R9 ;  /* 0x000000090a006986 */ /* 0x0083e2000c101908 */
[----:B------:R-:W-:Y:S01]  /*53690*/  ISETP.LT.AND P6, PT, R6, UR6, !P0 ;  /* 0x0000000606007c0c */ /* 0x000fe2000c7c1270 */
[----:B------:R-:W-:Y:S01]  /*536a0*/  ULDC UR6, c[0x0][0x228] ;  /* 0x00008a0000067ab9 */ /* 0x000fe20000000800 */
[----:B-1----:R-:W-:-:S05]  /*536b0*/  IMAD.WIDE R8, R224, 0x4, R2 ;  /* 0x00000004e0087825 */ /* 0x002fca00078e0202 */
[----:B------:R1:W-:Y:S01]  /*536c0*/  @P5 STG.E desc[UR8][R8.64], R226 ;  /* 0x000000e208005986 */ /* 0x0003e2000c101908 */
[----:B------:R-:W-:Y:S01]  /*536d0*/  ISETP.GE.AND P5, PT, R225, UR4, PT ;  /* 0x00000004e1007c0c */ /* 0x000fe2000bfa6270 */
[----:B------:R-:W-:Y:S01]  /*536e0*/  ULDC UR4, c[0x0][0x228] ;  /* 0x00008a0000047ab9 */ /* 0x000fe20000000800 */
[----:B------:R-:W-:Y:S02]  /*536f0*/  IADD3 R225, R224, UR28, RZ ;  /* 0x0000001ce0e17c10 */ /* 0x000fe4000fffe0ff */
[----:B------:R-:W-:Y:S01]  /*53700*/  ISETP.LT.AND P0, PT, R7, UR4, !P0 ;  /* 0x0000000407007c0c */ /* 0x000fe2000c701270 */
[----:B------:R-:W-:Y:S02]  /*53710*/  ULDC UR4, c[0x0][0x22c] ;  /* 0x00008b0000047ab9 */ /* 0x000fe40000000800 */
[----:B------:R-:W-:-:S04]  /*53720*/  IMAD.WIDE R10, R225, 0x4, R2 ;  /* 0x00000004e10a7825 */ /* 0x000fc800078e0202 */
        /* <DEDUP_REMOVED lines=8> */
[----:B-1----:R-:W-:Y:S01]  /*537b0*/  IMAD.WIDE R8, R225, 0x4, R4 ;  /* 0x00000004e1087825 */ /* 0x002fe200078e0204 */
[----:B------:R-:W-:Y:S01]  /*537c0*/  ISETP.LT.AND P1, PT, R7, UR4, !P1 ;  /* 0x0000000407007c0c */ /* 0x000fe2000cf21270 */
[----:B------:R-:W-:-:S02]  /*537d0*/  ULDC UR4, c[0x0][0x228] ;  /* 0x00008a0000047ab9 */ /* 0x000fc40000000800 */
[----:B------:R-:W-:Y:S01]  /*537e0*/  VIADD R227, R225, UR28 ;  /* 0x0000001ce1e37c36 */ /* 0x000fe20008000000 */
[----:B------:R1:W-:Y:S01]  /*537f0*/  @P0 STG.E desc[UR8][R8.64], R244 ;  /* 0x000000f408000986 */ /* 0x0003e2000c101908 */
[----:B------:R-:W-:Y:S01]  /*53800*/  ISETP.LT.AND P0, PT, R6, UR4, !P2 ;  /* 0x0000000406007c0c */ /* 0x000fe2000d701270 */
[----:B------:R-:W-:Y:S01]  /*53810*/  VIADD R224, R0, 0x8e ;  /* 0x0000008e00e07836 */ /* 0x000fe20000000000 */
[----:B------:R-:W-:Y:S01]  /*53820*/  ULDC UR4, c[0x0][0x22c] ;  /* 0x00008b0000047ab9 */ /* 0x000fe20000000800 */
[C---:B---3--:R-:W-:Y:S01]  /*53830*/  IMAD.WIDE R10, R227.reuse, 0x4, R2 ;  /* 0x00000004e30a7825 */ /* 0x048fe200078e0202 */
[----:B------:R-:W-:-:S04]  /*53840*/  IADD3 R225, R227, UR28, RZ ;  /* 0x0000001ce3e17c10 */ /* 0x000fc8000fffe0ff */
[----:B------:R3:W-:Y:S01]  /*53850*/  @P6 STG.E desc[UR8][R10.64], R240 ;  /* 0x000000f00a006986 */ /* 0x0007e2000c101908 */
[----:B------:R-:W-:Y:S01]  /*53860*/  ISETP.GE.AND P6, PT, R224, UR4, PT ;  /* 0x00000004e0007c0c */ /* 0x000fe2000bfc6270 */
[----:B------:R-:W-:Y:S01]  /*53870*/  ULDC UR4, c[0x0][0x228] ;  /* 0x00008a0000047ab9 */ /* 0x000fe20000000800 */
[----:B-1----:R-:W-:Y:S01]  /*53880*/  IMAD.WIDE R8, R227, 0x4, R4 ;  /* 0x00000004e3087825 */ /* 0x002fe200078e0204 */
[----:B------:R-:W-:Y:S01]  /*53890*/  ISETP.LT.AND P2, PT, R7, UR4, !P2 ;  /* 0x0000000407007c0c */ /* 0x000fe2000d741270 */
[----:B------:R-:W-:-:S03]  /*538a0*/  ULDC UR4, c[0x0][0x228] ;  /* 0x00008a0000047ab9 */ /* 0x000fc60000000800 */
[----:B------:R1:W-:Y:S01]  /*538b0*/  @P1 STG.E desc[UR8][R8.64], R236 ;  /* 0x000000ec08001986 */ /* 0x0003e2000c101908 */
[----:B---3--:R-:W-:Y:S01]  /*538c0*/  IMAD.WIDE R10, R225, 0x4, R2 ;  /* 0x00000004e10a7825 */ /* 0x008fe200078e0202 */
[----:B------:R-:W-:Y:S01]  /*538d0*/  ISETP.LT.AND P1, PT, R6, UR10, !P5 ;  /* 0x0000000a06007c0c */ /* 0x000fe2000ef21270 */
[----:B------:R-:W-:-:S03]  /*538e0*/  ULDC UR10, c[0x0][0x228] ;  /* 0x00008a00000a7ab9 */ /* 0x000fc60000000800 */
[----:B------:R3:W-:Y:S01]  /*538f0*/  @P0 STG.E desc[UR8][R10.64], R249 ;  /* 0x000000f90a000986 */ /* 0x0007e2000c101908 */
[----:B------:R-:W-:Y:S01]  /*53900*/  ISETP.LT.AND P0, PT, R6, UR4, !P3 ;  /* 0x0000000406007c0c */ /* 0x000fe2000df01270 */
[----:B------:R-:W-:Y:S01]  /*53910*/  VIADD R227, R225, UR28 ;  /* 0x0000001ce1e37c36 */ /* 0x000fe20008000000 */
[----:B------:R-:W-:Y:S01]  /*53920*/  ISETP.LT.AND P3, PT, R7, UR6, !P3 ;  /* 0x0000000607007c0c */ /* 0x000fe2000df61270 */
[----:B------:R-:W-:Y:S01]  /*53930*/  IMAD.WIDE R224, R225, 0x4, R4 ;  /* 0x00000004e1e07825 */ /* 0x000fe200078e0204 */
[----:B------:R-:W-:-:S03]  /*53940*/  ULDC UR4, c[0x0][0x22c] ;  /* 0x00008b0000047ab9 */ /* 0x000fc60000000800 */
[C---:B------:R-:W-:Y:S01]  /*53950*/  VIADD R226, R0.reuse, 0x8f ;  /* 0x0000008f00e27836 */ /* 0x040fe20000000000 */
[----:B------:R4:W-:Y:S01]  /*53960*/  @P2 STG.E desc[UR8][R224.64], R245 ;  /* 0x000000f5e0002986 */ /* 0x0009e2000c101908 */
[C---:B-1----:R-:W-:Y:S01]  /*53970*/  IMAD.WIDE R8, R227.reuse, 0x4, R2 ;  /* 0x00000004e3087825 */ /* 0x042fe200078e0202 */
[----:B------:R-:W-:Y:S01]  /*53980*/  IADD3 R236, R0, 0x90, RZ ;  /* 0x0000009000ec7810 */ /* 0x000fe20007ffe0ff */
[----:B------:R-:W-:Y:S02]  /*53990*/  ULDC UR6, c[0x0][0x228] ;  /* 0x00008a0000067ab9 */ /* 0x000fe40000000800 */
[C---:B---3--:R-:W-:Y:S01]  /*539a0*/  VIADD R249, R227.reuse, UR28 ;  /* 0x0000001ce3f97c36 */ /* 0x048fe20008000000 */
[----:B------:R-:W-:Y:S01]  /*539b0*/  ISETP.GE.AND P2, PT, R226, UR4, PT ;  /* 0x00000004e2007c0c */ /* 0x000fe2000bf46270 */
[----:B------:R-:W-:Y:S01]  /*539c0*/  IMAD.WIDE R10, R227, 0x4, R4 ;  /* 0x00000004e30a7825 */ /* 0x000fe200078e0204 */
[----:B------:R-:W-:Y:S01]  /*539d0*/  ULDC UR4, c[0x0][0x22c] ;  /* 0x00008b0000047ab9 */ /* 0x000fe20000000800 */
[----:B------:R-:W-:Y:S01]  /*539e0*/  ISETP.LT.AND P5, PT, R7, UR6, !P5 ;  /* 0x0000000607007c0c */ /* 0x000fe2000efa1270 */
[----:B------:R1:W-:Y:S01]  /*539f0*/  @P0 STG.E desc[UR8][R8.64], R241 ;  /* 0x000000f108000986 */ /* 0x0003e2000c101908 */
[----:B------:R-:W-:Y:S01]  /*53a00*/  IMAD.WIDE R226, R249, 0x4, R2 ;  /* 0x00000004f9e27825 */ /* 0x000fe200078e0202 */
[----:B------:R-:W-:Y:S01]  /*53a10*/  ISETP.GE.AND P0, PT, R236, UR4, PT ;  /* 0x00000004ec007c0c */ /* 0x000fe2000bf06270 */
[----:B------:R-:W-:Y:S01]  /*53a20*/  ULDC UR4, c[0x0][0x228] ;  /* 0x00008a0000047ab9 */ /* 0x000fe20000000800 */
[----:B------:R3:W-:Y:S01]  /*53a30*/  @P3 STG.E desc[UR8][R10.64], R237 ;  /* 0x000000ed0a003986 */ /* 0x0007e2000c101908 */
[----:B------:R-:W-:-:S03]  /*53a40*/  ULDC UR6, c[0x0][0x228] ;  /* 0x00008a0000067ab9 */ /* 0x000fc60000000800 */
[----:B--2---:R2:W-:Y:S01]  /*53a50*/  @P1 STG.E desc[UR8][R226.64], R250 ;  /* 0x000000fae2001986 */ /* 0x0045e2000c101908 */
[----:B------:R-:W-:Y:S01]  /*53a60*/  ISETP.LT.AND P1, PT, R6, UR4, !P4 ;  /* 0x0000000406007c0c */ /* 0x000fe2000e721270 */
[----:B----4-:R-:W-:Y:S01]  /*53a70*/  IMAD.WIDE R224, R249, 0x4, R4 ;  /* 0x00000004f9e07825 */ /* 0x010fe200078e0204 */
[----:B------:R-:W-:Y:S01]  /*53a80*/  ISETP.LT.AND P4, PT, R7, UR6, !P4 ;  /* 0x0000000607007c0c */ /* 0x000fe2000e781270 */
[----:B------:R-:W-:Y:S02]  /*53a90*/  ULDC UR4, c[0x0][0x22c] ;  /* 0x00008b0000047ab9 */ /* 0x000fe40000000800 */
[----:B------:R-:W-:Y:S02]  /*53aa0*/  VIADD R236, R0, 0x91 ;  /* 0x0000009100ec7836 */ /* 0x000fe40000000000 */
[----:B------:R-:W-:Y:S01]  /*53ab0*/  VIADD R249, R249, UR28 ;  /* 0x0000001cf9f97c36 */ /* 0x000fe20008000000 */
[----:B------:R-:W-:Y:S01]  /*53ac0*/  ISETP.LT.AND P3, PT, R6, UR10, !P6 ;  /* 0x0000000a06007c0c */ /* 0x000fe2000f761270 */
[----:B------:R4:W-:Y:S01]  /*53ad0*/  @P5 STG.E desc[UR8][R224.64], R246 ;  /* 0x000000f6e0005986 */ /* 0x0009e2000c101908 */
[----:B------:R-:W-:Y:S01]  /*53ae0*/  ISETP.GE.AND P5, PT, R236, UR4, PT ;  /* 0x00000004ec007c0c */ /* 0x000fe2000bfa6270 */
[C---:B-1----:R-:W-:Y:S01]  /*53af0*/  IMAD.WIDE R8, R249.reuse, 0x4, R2 ;  /* 0x00000004f9087825 */ /* 0x042fe200078e0202 */
[----:B------:R-:W-:Y:S01]  /*53b00*/  IADD3 R236, R0, 0x92, RZ ;  /* 0x0000009200ec7810 */ /* 0x000fe20007ffe0ff */
[----:B------:R-:W-:Y:S01]  /*53b10*/  ULDC UR4, c[0x0][0x22c] ;  /* 0x00008b0000047ab9 */ /* 0x000fe20000000800 */
[----:B------:R-:W-:Y:S01]  /*53b20*/  ULDC UR6, c[0x0][0x228] ;  /* 0x00008a0000067ab9 */ /* 0x000fe20000000800 */
[C---:B---3--:R-:W-:Y:S01]  /*53b30*/  VIADD R237, R249.reuse, UR28 ;  /* 0x0000001cf9ed7c36 */ /* 0x048fe20008000000 */
[----:B------:R1:W-:Y:S01]  /*53b40*/  @P1 STG.E desc[UR8][R8.64], R242 ;  /* 0x000000f208001986 */ /* 0x0003e2000c101908 */
[----:B------:R-:W-:Y:S01]  /*53b50*/  IMAD.WIDE R10, R249, 0x4, R4 ;  /* 0x00000004f90a7825 */ /* 0x000fe200078e0204 */
[----:B------:R-:W-:Y:S01]  /*53b60*/  ISETP.GE.AND P1, PT, R236, UR4, PT ;  /* 0x00000004ec007c0c */ /* 0x000fe2000bf26270 */
[----:B------:R-:W-:Y:S01]  /*53b70*/  ULDC UR4, c[0x0][0x228] ;  /* 0x00008a0000047ab9 */ /* 0x000fe20000000800 */
[----:B------:R-:W-:Y:S01]  /*53b80*/  ULDC UR10, c[0x0][0x228] ;  /* 0x00008a00000a7ab9 */ /* 0x000fe20000000800 */
[----:B--2---:R-:W-:Y:S01]  /*53b90*/  IMAD.WIDE R226, R237, 0x4, R2 ;  /* 0x00000004ede27825 */ /* 0x004fe200078e0202 */
[----:B------:R-:W-:Y:S01]  /*53ba0*/  ISETP.LT.AND P6, PT, R7, UR4, !P6 ;  /* 0x0000000407007c0c */ /* 0x000fe2000f7c1270 */
[----:B------:R2:W-:Y:S01]  /*53bb0*/  @P4 STG.E desc[UR8][R10.64], R238 ;  /* 0x000000ee0a004986 */ /* 0x0005e2000c101908 */
[----:B------:R-:W-:Y:S01]  /*53bc0*/  ULDC UR4, c[0x0][0x228] ;  /* 0x00008a0000047ab9 */ /* 0x000fe20000000800 */
[----:B----4-:R-:W-:-:S02]  /*53bd0*/  VIADD R224, R0, 0x93 ;  /* 0x0000009300e07836 */ /* 0x010fc40000000000 */
[----:B------:R3:W-:Y:S01]  /*53be0*/  @P3 STG.E desc[UR8][R226.64], R251 ;  /* 0x000000fbe2003986 */ /* 0x0007e2000c101908 */
[----:B------:R-:W-:Y:S01]  /*53bf0*/  ISETP.LT.AND P3, PT, R6, UR4, !P2 ;  /* 0x0000000406007c0c */ /* 0x000fe2000d761270 */
[----:B------:R-:W-:Y:S01]  /*53c00*/  ULDC UR4, c[0x0][0x22c] ;  /* 0x00008b0000047ab9 */ /* 0x000fe20000000800 */
[C---:B------:R-:W-:Y:S01]  /*53c10*/  VIADD R241, R237.reuse, UR28 ;  /* 0x0000001cedf17c36 */ /* 0x040fe20008000000 */
[----:B------:R-:W-:Y:S01]  /*53c20*/  ISETP.GE.AND P4, PT, R224, UR4, PT ;  /* 0x00000004e0007c0c */ /* 0x000fe2000bf86270 */
[----:B-1----:R-:W-:Y:S01]  /*53c30*/  IMAD.WIDE R8, R237, 0x4, R4 ;  /* 0x00000004ed087825 */ /* 0x002fe200078e0204 */
[----:B------:R-:W-:Y:S01]  /*53c40*/  ISETP.LT.AND P2, PT, R7, UR6, !P2 ;  /* 0x0000000607007c0c */ /* 0x000fe2000d741270 */
[----:B------:R-:W-:Y:S01]  /*53c50*/  ULDC UR4, c[0x0][0x22c] ;  /* 0x00008b0000047ab9 */ /* 0x000fe20000000800 */
[----:B------:R-:W-:Y:S01]  /*53c60*/  ULDC UR6, c[0x0][0x228] ;  /* 0x00008a0000067ab9 */ /* 0x000fe20000000800 */
[----:B------:R-:W-:Y:S02]  /*53c70*/  VIADD R224, R0, 0x94 ;  /* 0x0000009400e07836 */ /* 0x000fe40000000000 */
[C---:B--2---:R-:W-:Y:S01]  /*53c80*/  IMAD.WIDE R10, R241.reuse, 0x4, R2 ;  /* 0x00000004f10a7825 */ /* 0x044fe200078e0202 */
[----:B------:R1:W-:Y:S02]  /*53c90*/  @P6 STG.E desc[UR8][R8.64], R247 ;  /* 0x000000f708006986 */ /* 0x0003e4000c101908 */
[----:B------:R-:W-:Y:S01]  /*53ca0*/  ISETP.GE.AND P6, PT, R224, UR4, PT ;  /* 0x00000004e0007c0c */ /* 0x000fe2000bfc6270 */
[----:B------:R-:W-:Y:S01]  /*53cb0*/  ULDC UR4, c[0x0][0x228] ;  /* 0x00008a0000047ab9 */ /* 0x000fe20000000800 */
[----:B------:R2:W-:Y:S01]  /*53cc0*/  @P3 STG.E desc[UR8][R10.64], R243 ;  /* 0x000000f30a003986 */ /* 0x0005e2000c101908 */
[----:B------:R-:W-:Y:S01]  /*53cd0*/  ISETP.LT.AND P3, PT, R6, UR4, !P0 ;  /* 0x0000000406007c0c */ /* 0x000fe2000c761270 */
[----:B------:R-:W-:Y:S01]  /*53ce0*/  IMAD.WIDE R224, R241, 0x4, R4 ;  /* 0x00000004f1e07825 */ /* 0x000fe200078e0204 */
[----:B------:R-:W-:Y:S01]  /*53cf0*/  ISETP.LT.AND P0, PT, R7, UR6, !P0 ;  /* 0x0000000607007c0c */ /* 0x000fe2000c701270 */
[----:B------:R-:W-:Y:S01]  /*53d00*/  ULDC UR4, c[0x0][0x228] ;  /* 0x00008a0000047ab9 */ /* 0x000fe20000000800 */
[----:B------:R-:W-:Y:S01]  /*53d10*/  IADD3 R241, R241, UR28, RZ ;  /* 0x0000001cf1f17c10 */ /* 0x000fe2000fffe0ff */
[----:B---3--:R-:W-:Y:S01]  /*53d20*/  VIADD R226, R0, 0x95 ;  /* 0x0000009500e27836 */ /* 0x008fe20000000000 */
[----:B------:R3:W-:Y:S01]  /*53d30*/  @P2 STG.E desc[UR8][R224.64], R239 ;  /* 0x000000efe0002986 */ /* 0x0007e2000c101908 */
[----:B------:R-:W-:Y:S01]  /*53d40*/  ISETP.LT.AND P2, PT, R6, UR4, !P5 ;  /* 0x0000000406007c0c */ /* 0x000fe2000ef41270 */
[----:B------:R-:W-:Y:S01]  /*53d50*/  ULDC UR6, c[0x0][0x228] ;  /* 0x00008a0000067ab9 */ /* 0x000fe20000000800 */
[----:B-1----:R-:W-:Y:S01]  /*53d60*/  IMAD.WIDE R8, R241, 0x4, R2 ;  /* 0x00000004f1087825 */ /* 0x002fe200078e0202 */
[----:B------:R-:W-:-:S03]  /*53d70*/  ULDC UR4, c[0x0][0x22c] ;  /* 0x00008b0000047ab9 */ /* 0x000fc60000000800 */
[----:B--2---:R-:W-:Y:S01]  /*53d80*/  IMAD.WIDE R10, R241, 0x4, R4 ;  /* 0x00000004f10a7825 */ /* 0x004fe200078e0204 */
[----:B------:R-:W-:Y:S01]  /*53d90*/  ISETP.LT.AND P5, PT, R7, UR6, !P5 ;  /* 0x0000000607007c0c */ /* 0x000fe2000efa1270 */
[----:B------:R1:W-:Y:S02]  /*53da0*/  @P3 STG.E desc[UR8][R8.64], R232 ;  /* 0x000000e808003986 */ /* 0x0003e4000c101908 */
[----:B------:R-:W-:Y:S01]  /*53db0*/  VIADD R241, R241, UR28 ;  /* 0x0000001cf1f17c36 */ /* 0x000fe20008000000 */
[----:B------:R-:W-:Y:S01]  /*53dc0*/  ISETP.GE.AND P3, PT, R226, UR4, PT ;  /* 0x00000004e2007c0c */ /* 0x000fe2000bf66270 */
[----:B------:R-:W-:Y:S01]  /*53dd0*/  ULDC UR4, c[0x0][0x228] ;  /* 0x00008a0000047ab9 */ /* 0x000fe20000000800 */
[----:B------:R2:W-:Y:S01]  /*53de0*/  @P0 STG.E desc[UR8][R10.64], R16 ;  /* 0x000000100a000986 */ /* 0x0005e2000c101908 */
[C---:B---3--:R-:W-:Y:S01]  /*53df0*/  IMAD.WIDE R224, R241.reuse, 0x4, R2 ;  /* 0x00000004f1e07825 */ /* 0x048fe200078e0202 */
[----:B------:R-:W-:Y:S01]  /*53e00*/  ISETP.LT.AND P0, PT, R6, UR4, !P1 ;  /* 0x0000000406007c0c */ /* 0x000fe2000cf01270 */
[----:B------:R-:W-:Y:S01]  /*53e10*/  ULDC UR4, c[0x0][0x22c] ;  /* 0x00008b0000047ab9 */ /* 0x000fe20000000800 */
[----:B------:R-:W-:Y:S01]  /*53e20*/  ULDC UR6, c[0x0][0x228] ;  /* 0x00008a0000067ab9 */ /* 0x000fe20000000800 */
[----:B------:R-:W-:Y:S01]  /*53e30*/  VIADD R236, R0, 0x96 ;  /* 0x0000009600ec7836 */ /* 0x000fe20000000000 */
[----:B------:R-:W-:Y:S01]  /*53e40*/  @P2 STG.E desc[UR8][R224.64], R20 ;  /* 0x00000014e0002986 */ /* 0x000fe2000c101908 */
[C---:B------:R-:W-:Y:S01]  /*53e50*/  IMAD.WIDE R226, R241.reuse, 0x4, R4 ;  /* 0x00000004f1e27825 */ /* 0x040fe200078e0204 */
[----:B------:R-:W-:-:S02]  /*53e60*/  IADD3 R241, R241, UR28, RZ ;  /* 0x0000001cf1f17c10 */ /* 0x000fc4000fffe0ff */
[----:B------:R-:W-:Y:S01]  /*53e70*/  ISETP.GE.AND P2, PT, R236, UR4, PT ;  /* 0x00000004ec007c0c */ /* 0x000fe2000bf46270 */
[----:B------:R-:W-:Y:S02]  /*53e80*/  ULDC UR4, c[0x0][0x228] ;  /* 0x00008a0000047ab9 */ /* 0x000fe40000000800 */
[----:B------:R-:W-:Y:S01]  /*53e90*/  ISETP.LT.AND P1, PT, R7, UR4, !P1 ;  /* 0x0000000407007c0c */ /* 0x000fe2000cf21270 */
[C---:B-1----:R-:W-:Y:S01]  /*53ea0*/  IMAD.WIDE R8, R241.reuse, 0x4, R2 ;  /* 0x00000004f1087825 */ /* 0x042fe200078e0202 */
[----:B------:R1:W-:Y:S01]  /*53eb0*/  @P5 STG.E desc[UR8][R226.64], R12 ;  /* 0x0000000ce2005986 */ /* 0x0003e2000c101908 */
[----:B------:R-:W-:Y:S01]  /*53ec0*/  ISETP.LT.AND P5, PT, R6, UR6, !P4 ;  /* 0x0000000606007c0c */ /* 0x000fe2000e7a1270 */
[----:B------:R-:W-:Y:S01]  /*53ed0*/  ULDC UR4, c[0x0][0x22c] ;  /* 0x00008b0000047ab9 */ /* 0x000fe20000000800 */
[----:B--2---:R-:W-:Y:S01]  /*53ee0*/  VIADD R10, R0, 0x97 ;  /* 0x00000097000a7836 */ /* 0x004fe20000000000 */
[----:B------:R2:W-:Y:S01]  /*53ef0*/  @P0 STG.E desc[UR8][R8.64], R233 ;  /* 0x000000e908000986 */ /* 0x0005e2000c101908 */
[----:B------:R-:W-:Y:S01]  /*53f00*/  VIADD R237, R241, UR28 ;  /* 0x0000001cf1ed7c36 */ /* 0x000fe20008000000 */
[----:B------:R-:W-:-:S02]  /*53f10*/  ULDC UR6, c[0x0][0x228] ;  /* 0x00008a0000067ab9 */ /* 0x000fc40000000800 */
[----:B------:R-:W-:Y:S01]  /*53f20*/  ISETP.GE.AND P0, PT, R10, UR4, PT ;  /* 0x000000040a007c0c */ /* 0x000fe2000bf06270 */
[----:B------:R-:W-:Y:S01]  /*53f30*/  ULDC UR4, c[0x0][0x228] ;  /* 0x00008a0000047ab9 */ /* 0x000fe20000000800 */
[----:B------:R-:W-:Y:S01]  /*53f40*/  IMAD.WIDE R10, R241, 0x4, R4 ;  /* 0x00000004f10a7825 */ /* 0x000fe200078e0204 */
[----:B------:R-:W-:Y:S01]  /*53f50*/  ISETP.LT.AND P4, PT, R7, UR4, !P4 ;  /* 0x0000000407007c0c */ /* 0x000fe2000e781270 */
[----:B------:R-:W-:Y:S02]  /*53f60*/  ULDC UR4, c[0x0][0x22c] ;  /* 0x00008b0000047ab9 */ /* 0x000fe40000000800 */
[----:B-1----:R-:W-:Y:S02]  /*53f70*/  VIADD R12, R0, 0x98 ;  /* 0x00000098000c7836 */ /* 0x002fe40000000000 */
[C---:B------:R-:W-:Y:S01]  /*53f80*/  IMAD.WIDE R224, R237.reuse, 0x4, R2 ;  /* 0x00000004ede07825 */ /* 0x040fe200078e0202 */
[----:B------:R1:W-:Y:S02]  /*53f90*/  @P1 STG.E desc[UR8][R10.64], R17 ;  /* 0x000000110a001986 */ /* 0x0003e4000c101908 */
[----:B------:R-:W-:Y:S01]  /*53fa0*/  ISETP.GE.AND P1, PT, R12, UR4, PT ;  /* 0x000000040c007c0c */ /* 0x000fe2000bf26270 */
[----:B------:R-:W-:Y:S01]  /*53fb0*/  ULDC UR4, c[0x0][0x228] ;  /* 0x00008a0000047ab9 */ /* 0x000fe20000000800 */
[----:B------:R3:W-:Y:S01]  /*53fc0*/  @P5 STG.E desc[UR8][R224.64], R21 ;  /* 0x00000015e0005986 */ /* 0x0007e2000c101908 */
[----:B------:R-:W-:Y:S01]  /*53fd0*/  ISETP.LT.AND P5, PT, R6, UR4, !P6 ;  /* 0x0000000406007c0c */ /* 0x000fe2000f7a1270 */
[C---:B--2---:R-:W-:Y:S01]  /*53fe0*/  IMAD.WIDE R8, R237.reuse, 0x4, R4 ;  /* 0x00000004ed087825 */ /* 0x044fe200078e0204 */
[----:B------:R-:W-:Y:S01]  /*53ff0*/  ULDC UR4, c[0x0][0x228] ;  /* 0x00008a0000047ab9 */ /* 0x000fe20000000800 */
[----:B------:R-:W-:-:S02]  /*54000*/  IADD3 R237, R237, UR28, RZ ;  /* 0x0000001ceded7c10 */ /* 0x000fc4000fffe0ff */
[----:B------:R-:W-:Y:S01]  /*54010*/  ISETP.LT.AND P6, PT, R7, UR4, !P6 ;  /* 0x0000000407007c0c */ /* 0x000fe2000f7c1270 */
[----:B------:R-:W-:Y:S01]  /*54020*/  ULDC UR4, c[0x0][0x228] ;  /* 0x00008a0000047ab9 */ /* 0x000fe20000000800 */
[----:B------:R2:W-:Y:S01]  /*54030*/  @P4 STG.E desc[UR8][R8.64], R13 ;  /* 0x0000000d08004986 */ /* 0x0005e2000c101908 */
[----:B------:R-:W-:Y:S01]  /*54040*/  ISETP.LT.AND P4, PT, R6, UR4, !P3 ;  /* 0x0000000406007c0c */ /* 0x000fe2000df81270 */
[----:B-1----:R-:W-:Y:S01]  /*54050*/  IMAD.WIDE R10, R237, 0x4, R2 ;  /* 0x00000004ed0a7825 */ /* 0x002fe200078e0202 */
[----:B------:R-:W-:-:S03]  /*54060*/  ULDC UR4, c[0x0][0x22c] ;  /* 0x00008b0000047ab9 */ /* 0x000fc60000000800 */
[----:B------:R-:W-:Y:S02]  /*54070*/  VIADD R12, R0, 0x99 ;  /* 0x00000099000c7836 */ /* 0x000fe40000000000 */
[C---:B---3--:R-:W-:Y:S01]  /*54080*/  VIADD R225, R237.reuse, UR28 ;  /* 0x0000001cede17c36 */ /* 0x048fe20008000000 */
[----:B------:R1:W-:Y:S01]  /*54090*/  @P5 STG.E desc[UR8][R10.64], R234 ;  /* 0x000000ea0a005986 */ /* 0x0003e2000c101908 */
[----:B------:R-:W-:Y:S01]  /*540a0*/  IMAD.WIDE R16, R237, 0x4, R4 ;  /* 0x00000004ed107825 */ /* 0x000fe200078e0204 */
[----:B------:R-:W-:Y:S01]  /*540b0*/  ISETP.GE.AND P5, PT, R12, UR4, PT ;  /* 0x000000040c007c0c */ /* 0x000fe2000bfa6270 */
[----:B------:R-:W-:Y:S02]  /*540c0*/  ULDC UR4, c[0x0][0x228] ;  /* 0x00008a0000047ab9 */ /* 0x000fe40000000800 */
[----:B------:R-:W-:Y:S01]  /*540d0*/  IMAD.WIDE R20, R225, 0x4, R2 ;  /* 0x00000004e1147825 */ /* 0x000fe200078e0202 */
[----:B------:R-:W-:Y:S01]  /*540e0*/  ISETP.LT.AND P3, PT, R7, UR4, !P3 ;  /* 0x0000000407007c0c */ /* 0x000fe2000df61270 */
[----:B------:R3:W-:Y:S01]  /*540f0*/  @P6 STG.E desc[UR8][R16.64], R18 ;  /* 0x0000001210006986 */ /* 0x0007e2000c101908 */
[----:B------:R-:W-:-:S03]  /*54100*/  ULDC UR4, c[0x0][0x228] ;  /* 0x00008a0000047ab9 */ /* 0x000fc60000000800 */
[----:B------:R4:W-:Y:S01]  /*54110*/  @P4 STG.E desc[UR8][R20.64], R22 ;  /* 0x0000001614004986 */ /* 0x0009e2000c101908 */
[----:B------:R-:W-:Y:S01]  /*54120*/  ISETP.LT.AND P4, PT, R6, UR4, !P2 ;  /* 0x0000000406007c0c */ /* 0x000fe2000d781270 */
[C---:B--2---:R-:W-:Y:S01]  /*54130*/  IMAD.WIDE R8, R225.reuse, 0x4, R4 ;  /* 0x00000004e1087825 */ /* 0x044fe200078e0204 */
[----:B------:R-:W-:Y:S01]  /*54140*/  IADD3 R13, R225, UR28, RZ ;  /* 0x0000001ce10d7c10 */ /* 0x000fe2000fffe0ff */
[----:B------:R-:W-:Y:S01]  /*54150*/  ULDC UR4, c[0x0][0x22c] ;  /* 0x00008b0000047ab9 */ /* 0x000fe20000000800 */
[----:B------:R-:W-:Y:S01]  /*54160*/  ISETP.LT.AND P2, PT, R7, UR6, !P2 ;  /* 0x0000000607007c0c */ /* 0x000fe2000d741270 */
[----:B------:R-:W-:Y:S01]  /*54170*/  VIADD R12, R0, 0x9a ;  /* 0x0000009a000c7836 */ /* 0x000fe20000000000 */
[----:B------:R-:W-:Y:S01]  /*54180*/  ISETP.LT.AND P6, PT, R6, UR10, !P0 ;  /* 0x0000000a06007c0c */ /* 0x000fe2000c7c1270 */
[----:B-1----:R-:W-:Y:S01]  /*54190*/  IMAD.WIDE R10, R13, 0x4, R2 ;  /* 0x000000040d0a7825 */ /* 0x002fe200078e0202 */
[----:B------:R1:W-:Y:S01]  /*541a0*/  @P3 STG.E desc[UR8][R8.64], R14 ;  /* 0x0000000e08003986 */ /* 0x0003e2000c101908 */
[----:B------:R-:W-:Y:S01]  /*541b0*/  ULDC UR6, c[0x0][0x228] ;  /* 0x00008a0000067ab9 */ /* 0x000fe20000000800 */
[----:B------:R-:W-:Y:S01]  /*541c0*/  ISETP.GE.AND P3, PT, R12, UR4, PT ;  /* 0x000000040c007c0c */ /* 0x000fe2000bf66270 */
[----:B---3--:R-:W-:Y:S01]  /*541d0*/  VIADD R18, R0, 0x9b ;  /* 0x0000009b00127836 */ /* 0x008fe20000000000 */
[----:B------:R-:W-:Y:S01]  /*541e0*/  ISETP.LT.AND P0, PT, R7, UR6, !P0 ;  /* 0x0000000607007c0c */ /* 0x000fe2000c701270 */
[C---:B----4-:R-:W-:Y:S01]  /*541f0*/  VIADD R21, R13.reuse, UR28 ;  /* 0x0000001c0d157c36 */ /* 0x050fe20008000000 */
[----:B------:R-:W-:Y:S01]  /*54200*/  ULDC UR4, c[0x0][0x22c] ;  /* 0x00008b0000047ab9 */ /* 0x000fe20000000800 */
[----:B------:R-:W-:Y:S01]  /*54210*/  IMAD.WIDE R12, R13, 0x4, R4 ;  /* 0x000000040d0c7825 */ /* 0x000fe200078e0204 */
[----:B------:R2:W-:Y:S01]  /*54220*/  @P4 STG.E desc[UR8][R10.64], R235 ;  /* 0x000000eb0a004986 */ /* 0x0005e2000c101908 */
[----:B------:R-:W-:Y:S01]  /*54230*/  ISETP.GE.AND P4, PT, R18, UR4, PT ;  /* 0x0000000412007c0c */ /* 0x000fe2000bf86270 */
[----:B------:R-:W-:Y:S01]  /*54240*/  ULDC UR4, c[0x0][0x228] ;  /* 0x00008a0000047ab9 */ /* 0x000fe20000000800 */
[C---:B------:R-:W-:Y:S01]  /*54250*/  IMAD.WIDE R16, R21.reuse, 0x4, R2 ;  /* 0x0000000415107825 */ /* 0x040fe200078e0202 */
[----:B------:R3:W-:Y:S01]  /*54260*/  @P2 STG.E desc[UR8][R12.64], R19 ;  /* 0x000000130c002986 */ /* 0x0007e2000c101908 */
[----:B------:R-:W-:Y:S01]  /*54270*/  ISETP.LT.AND P2, PT, R6, UR4, !P1 ;  /* 0x0000000406007c0c */ /* 0x000fe2000cf41270 */
[----:B------:R-:W-:Y:S01]  /*54280*/  ULDC UR6, c[0x0][0x228] ;  /* 0x00008a0000067ab9 */ /* 0x000fe20000000800 */
[C---:B-1----:R-:W-:Y:S01]  /*54290*/  IMAD.WIDE R8, R21.reuse, 0x4, R4 ;  /* 0x0000000415087825 */ /* 0x042fe200078e0204 */
[----:B------:R-:W-:Y:S01]  /*542a0*/  IADD3 R21, R21, UR28, RZ ;  /* 0x0000001c15157c10 */ /* 0x000fe2000fffe0ff */
[----:B------:R-:W-:-:S02]  /*542b0*/  ULDC UR10, c[0x0][0x228] ;  /* 0x00008a00000a7ab9 */ /* 0x000fc40000000800 */
[----:B------:R-:W-:Y:S01]  /*542c0*/  VIADD R14, R0, 0x9c ;  /* 0x0000009c000e7836 */ /* 0x000fe20000000000 */
[----:B------:R1:W-:Y:S01]  /*542d0*/  @P6 STG.E desc[UR8][R16.64], R23 ;  /* 0x0000001710006986 */ /* 0x0003e2000c101908 */
[----:B------:R-:W-:Y:S01]  /*542e0*/  ISETP.LT.AND P1, PT, R7, UR6, !P1 ;  /* 0x0000000607007c0c */ /* 0x000fe2000cf21270 */
[----:B------:R-:W-:Y:S01]  /*542f0*/  ULDC UR4, c[0x0][0x22c] ;  /* 0x00008b0000047ab9 */ /* 0x000fe20000000800 */
[----:B------:R-:W-:Y:S01]  /*54300*/  ISETP.LT.AND P6, PT, R6, UR10, !P5 ;  /* 0x0000000a06007c0c */ /* 0x000fe2000efc1270 */
[----:B------:R4:W-:Y:S01]  /*54310*/  @P0 STG.E desc[UR8][R8.64], R15 ;  /* 0x0000000f08000986 */ /* 0x0009e2000c101908 */
[----:B------:R-:W-:Y:S01]  /*54320*/  ISETP.GE.AND P0, PT, R14, UR4, PT ;  /* 0x000000040e007c0c */ /* 0x000fe2000bf06270 */
[----:B--2---:R-:W-:Y:S01]  /*54330*/  IMAD.WIDE R10, R21, 0x4, R2 ;  /* 0x00000004150a7825 */ /* 0x004fe200078e0202 */
[----:B------:R-:W-:Y:S01]  /*54340*/  ULDC UR4, c[0x0][0x22c] ;  /* 0x00008b0000047ab9 */ /* 0x000fe20000000800 */
[----:B------:R-:W-:Y:S01]  /*54350*/  ULDC UR6, c[0x0][0x228] ;  /* 0x00008a0000067ab9 */ /* 0x000fe20000000800 */
[----:B------:R-:W-:Y:S01]  /*54360*/  ULDC UR10, c[0x0][0x228] ;  /* 0x00008a00000a7ab9 */ /* 0x000fe20000000800 */
[----:B------:R-:W-:-:S02]  /*54370*/  VIADD R14, R0, 0x9d ;  /* 0x0000009d000e7836 */ /* 0x000fc40000000000 */
[C---:B---3--:R-:W-:Y:S01]  /*54380*/  VIADD R19, R21.reuse, UR28 ;  /* 0x0000001c15137c36 */ /* 0x048fe20008000000 */
[----:B------:R-:W-:Y:S01]  /*54390*/  @P2 STG.E desc[UR8][R10.64], R32 ;  /* 0x000000200a002986 */ /* 0x000fe2000c101908 */
[----:B------:R-:W-:Y:S01]  /*543a0*/  IMAD.WIDE R12, R21, 0x4, R4 ;  /* 0x00000004150c7825 */ /* 0x000fe200078e0204 */
[----:B------:R-:W-:Y:S01]  /*543b0*/  ISETP.GE.AND P2, PT, R14, UR4, PT ;  /* 0x000000040e007c0c */ /* 0x000fe2000bf46270 */
[----:B------:R-:W-:Y:S02]  /*543c0*/  ULDC UR4, c[0x0][0x228] ;  /* 0x00008a0000047ab9 */ /* 0x000fe40000000800 */
[----:B-1----:R-:W-:Y:S01]  /*543d0*/  IMAD.WIDE R16, R19, 0x4, R2 ;  /* 0x0000000413107825 */ /* 0x002fe200078e0202 */
[----:B------:R-:W-:Y:S01]  /*543e0*/  ISETP.LT.AND P5, PT, R7, UR4, !P5 ;  /* 0x0000000407007c0c */ /* 0x000fe2000efa1270 */
[----:B------:R1:W-:Y:S01]  /*543f0*/  @P1 STG.E desc[UR8][R12.64], R24 ;  /* 0x000000180c001986 */ /* 0x0003e2000c101908 */
[----:B------:R-:W-:-:S03]  /*54400*/  ULDC UR4, c[0x0][0x228] ;  /* 0x00008a0000047ab9 */ /* 0x000fc60000000800 */
[----:B------:R-:W-:Y:S01]  /*54410*/  @P6 STG.E desc[UR8][R16.64], R36 ;  /* 0x0000002410006986 */ /* 0x000fe2000c101908 */
[----:B------:R-:W-:Y:S01]  /*54420*/  ISETP.LT.AND P6, PT, R6, UR4, !P3 ;  /* 0x0000000406007c0c */ /* 0x000fe2000dfc1270 */
[C---:B------:R-:W-:Y:S01]  /*54430*/  VIADD R14, R0.reuse, 0x9e ;  /* 0x0000009e000e7836 */ /* 0x040fe20000000000 */
[C---:B----4-:R-:W-:Y:S01]  /*54440*/  IADD3 R15, R19.reuse, UR28, RZ ;  /* 0x0000001c130f7c10 */ /* 0x050fe2000fffe0ff */
[----:B------:R-:W-:Y:S01]  /*54450*/  IMAD.WIDE R8, R19, 0x4, R4 ;  /* 0x0000000413087825 */ /* 0x000fe200078e0204 */
[----:B------:R-:W-:Y:S01]  /*54460*/  ULDC UR4, c[0x0][0x22c] ;  /* 0x00008b0000047ab9 */ /* 0x000fe20000000800 */
[----:B------:R-:W-:Y:S01]  /*54470*/  ISETP.LT.AND P3, PT, R7, UR6, !P3 ;  /* 0x0000000607007c0c */ /* 0x000fe2000df61270 */
[----:B------:R-:W-:Y:S01]  /*54480*/  ULDC UR6, c[0x0][0x228] ;  /* 0x00008a0000067ab9 */ /* 0x000fe20000000800 */
[----:B-1----:R-:W-:Y:S01]  /*54490*/  VIADD R12, R0, 0x9f ;  /* 0x0000009f000c7836 */ /* 0x002fe20000000000 */
[----:B------:R-:W-:Y:S01]  /*544a0*/  ISETP.GE.AND P1, PT, R14, UR4, PT ;  /* 0x000000040e007c0c */ /* 0x000fe2000bf26270 */
[----:B------:R-:W-:Y:S01]  /*544b0*/  IMAD.WIDE R10, R15, 0x4, R2 ;  /* 0x000000040f0a7825 */ /* 0x000fe200078e0202 */
[----:B------:R-:W-:Y:S01]  /*544c0*/  ULDC UR4, c[0x0][0x22c] ;  /* 0x00008b0000047ab9 */ /* 0x000fe20000000800 */
[----:B------:R1:W-:Y:S01]  /*544d0*/  @P5 STG.E desc[UR8][R8.64], R28 ;  /* 0x0000001c08005986 */ /* 0x0003e2000c101908 */
[----:B------:R-:W-:Y:S01]  /*544e0*/  ISETP.GE.AND P5, PT, R12, UR4, PT ;  /* 0x000000040c007c0c */ /* 0x000fe2000bfa6270 */
[----:B------:R-:W-:-:S02]  /*544f0*/  ULDC UR4, c[0x0][0x228] ;  /* 0x00008a0000047ab9 */ /* 0x000fc40000000800 */
[----:B------:R2:W-:Y:S01]  /*54500*/  @P6 STG.E desc[UR8][R10.64], R33 ;  /* 0x000000210a006986 */ /* 0x0005e2000c101908 */
[C---:B------:R-:W-:Y:S01]  /*54510*/  ISETP.LT.AND P6, PT, R6.reuse, UR4, !P4 ;  /* 0x0000000406007c0c */ /* 0x040fe2000e7c1270 */
[----:B------:R-:W-:Y:S01]  /*54520*/  IMAD.WIDE R12, R15, 0x4, R4 ;  /* 0x000000040f0c7825 */ /* 0x000fe200078e0204 */
[----:B------:R-:W-:Y:S01]  /*54530*/  ISETP.LT.AND P4, PT, R7, UR6, !P4 ;  /* 0x0000000607007c0c */ /* 0x000fe2000e781270 */
[----:B------:R-:W-:Y:S01]  /*54540*/  ULDC UR4, c[0x0][0x228] ;  /* 0x00008a0000047ab9 */ /* 0x000fe20000000800 */
[----:B------:R-:W-:Y:S01]  /*54550*/  ULDC UR6, c[0x0][0x228] ;  /* 0x00008a0000067ab9 */ /* 0x000fe20000000800 */
[----:B------:R-:W-:Y:S01]  /*54560*/  VIADD R15, R15, UR28 ;  /* 0x0000001c0f0f7c36 */ /* 0x000fe20008000000 */
[----:B------:R3:W-:Y:S01]  /*54570*/  @P3 STG.E desc[UR8][R12.64], R25 ;  /* 0x000000190c003986 */ /* 0x0007e2000c101908 */
[----:B------:R-:W-:Y:S01]  /*54580*/  ISETP.LT.AND P3, PT, R6, UR4, !P0 ;  /* 0x0000000406007c0c */ /* 0x000fe2000c761270 */
[----:B------:R-:W-:Y:S01]  /*54590*/  VIADD R14, R0, 0xa0 ;  /* 0x000000a0000e7836 */ /* 0x000fe20000000000 */
[----:B------:R-:W-:Y:S01]  /*545a0*/  ULDC UR4, c[0x0][0x22c] ;  /* 0x00008b0000047ab9 */ /* 0x000fe20000000800 */
[C---:B-1----:R-:W-:Y:S01]  /*545b0*/  IMAD.WIDE R8, R15.reuse, 0x4, R2 ;  /* 0x000000040f087825 */ /* 0x042fe200078e0202 */
[----:B------:R-:W-:-:S03]  /*545c0*/  IADD3 R17, R15, UR28, RZ ;  /* 0x0000001c0f117c10 */ /* 0x000fc6000fffe0ff */
[----:B--2---:R-:W-:Y:S01]  /*545d0*/  IMAD.WIDE R10, R15, 0x4, R4 ;  /* 0x000000040f0a7825 */ /* 0x004fe200078e0204 */
[----:B------:R-:W-:Y:S01]  /*545e0*/  ISETP.LT.AND P0, PT, R7, UR6, !P0 ;  /* 0x0000000607007c0c */ /* 0x000fe2000c701270 */
[----:B------:R1:W-:Y:S01]  /*545f0*/  @P6 STG.E desc[UR8][R8.64], R37 ;  /* 0x0000002508006986 */ /* 0x0003e2000c101908 */
[----:B------:R-:W-:Y:S01]  /*54600*/  ISETP.GE.AND P6, PT, R14, UR4, PT ;  /* 0x000000040e007c0c */ /* 0x000fe2000bfc6270 */
[C---:B---3--:R-:W-:Y:S01]  /*54610*/  IMAD.WIDE R12, R17.reuse, 0x4, R2 ;  /* 0x00000004110c7825 */ /* 0x048fe200078e0202 */
[----:B------:R-:W-:Y:S01]  /*54620*/  ULDC UR4, c[0x0][0x228] ;  /* 0x00008a0000047ab9 */ /* 0x000fe20000000800 */
[----:B------:R2:W-:Y:S01]  /*54630*/  @P4 STG.E desc[UR8][R10.64], R29 ;  /* 0x0000001d0a004986 */ /* 0x0005e2000c101908 */
[----:B------:R-:W-:Y:S01]  /*54640*/  ISETP.LT.AND P4, PT, R6, UR4, !P2 ;  /* 0x0000000406007c0c */ /* 0x000fe2000d781270 */
[----:B------:R-:W-:Y:S01]  /*54650*/  VIADD R16, R0, 0xa1 ;  /* 0x000000a100107836 */ /* 0x000fe20000000000 */
[----:B------:R-:W-:Y:S01]  /*54660*/  ULDC UR4, c[0x0][0x22c] ;  /* 0x00008b0000047ab9 */ /* 0x000fe20000000800 */
[C---:B------:R-:W-:Y:S01]  /*54670*/  IMAD.WIDE R14, R17.reuse, 0x4, R4 ;  /* 0x00000004110e7825 */ /* 0x040fe200078e0204 */
[----:B------:R-:W-:Y:S01]  /*54680*/  @P3 STG.E desc[UR8][R12.64], R34 ;  /* 0x000000220c003986 */ /* 0x000fe2000c101908 */
[----:B------:R-:W-:Y:S01]  /*54690*/  ULDC UR6, c[0x0][0x228] ;  /* 0x00008a0000067ab9 */ /* 0x000fe20000000800 */
[----:B------:R-:W-:Y:S01]  /*546a0*/  ISETP.GE.AND P3, PT, R16, UR4, PT ;  /* 0x0000000410007c0c */ /* 0x000fe2000bf66270 */
[----:B------:R-:W-:Y:S01]  /*546b0*/  VIADD R17, R17, UR28 ;  /* 0x0000001c11117c36 */ /* 0x000fe20008000000 */
[----:B------:R-:W-:-:S02]  /*546c0*/  ULDC UR4, c[0x0][0x228] ;  /* 0x00008a0000047ab9 */ /* 0x000fc40000000800 */
[----:B------:R-:W-:Y:S01]  /*546d0*/  ISETP.LT.AND P2, PT, R7, UR4, !P2 ;  /* 0x0000000407007c0c */ /* 0x000fe2000d741270 */
[C---:B-1----:R-:W-:Y:S01]  /*546e0*/  IMAD.WIDE R8, R17.reuse, 0x4, R2 ;  /* 0x0000000411087825 */ /* 0x042fe200078e0202 */
[----:B------:R1:W-:Y:S01]  /*546f0*/  @P0 STG.E desc[UR8][R14.64], R26 ;  /* 0x0000001a0e000986 */ /* 0x0003e2000c101908 */
[----:B------:R-:W-:Y:S01]  /*54700*/  ISETP.LT.AND P0, PT, R6, UR6, !P1 ;  /* 0x0000000606007c0c */ /* 0x000fe2000cf01270 */
[----:B------:R-:W-:Y:S01]  /*54710*/  ULDC UR4, c[0x0][0x22c] ;  /* 0x00008b0000047ab9 */ /* 0x000fe20000000800 */
[----:B--2---:R-:W-:Y:S01]  /*54720*/  VIADD R10, R0, 0xa2 ;  /* 0x000000a2000a7836 */ /* 0x004fe20000000000 */
[----:B------:R2:W-:Y:S01]  /*54730*/  @P4 STG.E desc[UR8][R8.64], R38 ;  /* 0x0000002608004986 */ /* 0x0005e2000c101908 */
[C---:B------:R-:W-:Y:S01]  /*54740*/  IADD3 R19, R17.reuse, UR28, RZ ;  /* 0x0000001c11137c10 */ /* 0x040fe2000fffe0ff */
[----:B------:R-:W-:Y:S02]  /*54750*/  ULDC UR6, c[0x0][0x228] ;  /* 0x00008a0000067ab9 */ /* 0x000fe40000000800 */
[----:B------:R-:W-:Y:S01]  /*54760*/  ISETP.GE.AND P4, PT, R10, UR4, PT ;  /* 0x000000040a007c0c */ /* 0x000fe2000bf86270 */
[----:B------:R-:W-:Y:S01]  /*54770*/  IMAD.WIDE R10, R17, 0x4, R4 ;  /* 0x00000004110a7825 */ /* 0x000fe200078e0204 */
[----:B------:R-:W-:-:S03]  /*54780*/  ULDC UR4, c[0x0][0x228] ;  /* 0x00008a0000047ab9 */ /* 0x000fc60000000800 */
[----:B-1----:R-:W-:Y:S01]  /*54790*/  VIADD R14, R0, 0xa3 ;  /* 0x000000a3000e7836 */ /* 0x002fe20000000000 */
[----:B------:R-:W-:Y:S01]  /*547a0*/  ISETP.LT.AND P1, PT, R7, UR4, !P1 ;  /* 0x0000000407007c0c */ /* 0x000fe2000cf21270 */
[C---:B------:R-:W-:Y:S01]  /*547b0*/  IMAD.WIDE R12, R19.reuse, 0x4, R2 ;  /* 0x00000004130c7825 */ /* 0x040fe200078e0202 */
[----:B------:R-:W-:Y:S01]  /*547c0*/  ULDC UR4, c[0x0][0x22c] ;  /* 0x00008b0000047ab9 */ /* 0x000fe20000000800 */
[----:B------:R1:W-:Y:S01]  /*547d0*/  @P2 STG.E desc[UR8][R10.64], R30 ;  /* 0x0000001e0a002986 */ /* 0x0003e2000c101908 */
[----:B------:R-:W-:Y:S01]  /*547e0*/  ISETP.GE.AND P2, PT, R14, UR4, PT ;  /* 0x000000040e007c0c */ /* 0x000fe2000bf46270 */
[----:B------:R-:W-:Y:S02]  /*547f0*/  ULDC UR4, c[0x0][0x228] ;  /* 0x00008a0000047ab9 */ /* 0x000fe40000000800 */
[----:B------:R3:W-:Y:S01]  /*54800*/  @P0 STG.E desc[UR8][R12.64], R35 ;  /* 0x000000230c000986 */ /* 0x0007e2000c101908 */
[----:B------:R-:W-:Y:S01]  /*54810*/  ISETP.LT.AND P0, PT, R6, UR4, !P5 ;  /* 0x0000000406007c0c */ /* 0x000fe2000ef01270 */
[----:B--2---:R-:W-:Y:S01]  /*54820*/  IMAD.WIDE R8, R19, 0x4, R4 ;  /* 0x0000000413087825 */ /* 0x004fe200078e0204 */
[----:B------:R-:W-:-:S02]  /*54830*/  ULDC UR4, c[0x0][0x228] ;  /* 0x00008a0000047ab9 */ /* 0x000fc40000000800 */
[----:B------:R-:W-:Y:S01]  /*54840*/  ISETP.LT.AND P5, PT, R7, UR4, !P5 ;  /* 0x0000000407007c0c */ /* 0x000fe2000efa1270 */
[----:B------:R-:W-:Y:S01]  /*54850*/  VIADD R19, R19, UR28 ;  /* 0x0000001c13137c36 */ /* 0x000fe20008000000 */
[----:B------:R-:W-:Y:S01]  /*54860*/  ULDC UR4, c[0x0][0x228] ;  /* 0x00008a0000047ab9 */ /* 0x000fe20000000800 */
[----:B------:R2:W-:Y:S01]  /*54870*/  @P1 STG.E desc[UR8][R8.64], R27 ;  /* 0x0000001b08001986 */ /* 0x0005e2000c101908 */
[----:B------:R-:W-:Y:S01]  /*54880*/  ISETP.LT.AND P1, PT, R6, UR4, !P6 ;  /* 0x0000000406007c0c */ /* 0x000fe2000f721270 */
[C---:B-1----:R-:W-:Y:S01]  /*54890*/  IMAD.WIDE R10, R19.reuse, 0x4, R2 ;  /* 0x00000004130a7825 */ /* 0x042fe200078e0202 */
[----:B------:R-:W-:Y:S01]  /*548a0*/  IADD3 R17, R19, UR28, RZ ;  /* 0x0000001c13117c10 */ /* 0x000fe2000fffe0ff */
[----:B------:R-:W-:Y:S01]  /*548b0*/  ULDC UR4, c[0x0][0x22c] ;  /* 0x00008b0000047ab9 */ /* 0x000fe20000000800 */
[----:B------:R-:W1:Y:S01]  /*548c0*/  LDS.128 R24, [R252] ;  /* 0x00000000fc187984 */ /* 0x000e620000000c00 */
[----:B------:R-:W-:-:S03]  /*548d0*/  VIADD R14, R0, 0xa4 ;  /* 0x000000a4000e7836 */ /* 0x000fc60000000000 */
[----:B------:R4:W-:Y:S01]  /*548e0*/  @P0 STG.E desc[UR8][R10.64], R39 ;  /* 0x000000270a000986 */ /* 0x0009e2000c101908 */
[----:B---3--:R-:W-:Y:S01]  /*548f0*/  IMAD.WIDE R12, R19, 0x4, R4 ;  /* 0x00000004130c7825 */ /* 0x008fe200078e0204 */
        /* <DEDUP_REMOVED lines=8> */
[----:B--2---:R-:W-:Y:S01]  /*54980*/  IMAD.WIDE R8, R17, 0x4, R4 ;  /* 0x0000000411087825 */ /* 0x004fe200078e0204 */
[----:B------:R-:W-:Y:S01]  /*54990*/  ISETP.LT.AND P3, PT, R7, UR6, !P3 ;  /* 0x0000000607007c0c */ /* 0x000fe2000df61270 */
[----:B------:R-:W-:Y:S02]  /*549a0*/  ULDC UR4, c[0x0][0x22c] ;  /* 0x00008b0000047ab9 */ /* 0x000fe40000000800 */
[----:B------:R-:W-:Y:S02]  /*549b0*/  VIADD R16, R0, 0xa5 ;  /* 0x000000a500107836 */ /* 0x000fe40000000000 */
[----:B------:R-:W-:Y:S01]  /*549c0*/  VIADD R19, R17, UR28 ;  /* 0x0000001c11137c36 */ /* 0x000fe20008000000 */
[----:B------:R2:W-:Y:S01]  /*549d0*/  @P6 STG.E desc[UR8][R8.64], R40 ;  /* 0x0000002808006986 */ /* 0x0005e2000c101908 */
[----:B------:R-:W-:Y:S01]  /*549e0*/  ISETP.LT.AND P5, PT, R6, UR10, !P4 ;  /* 0x0000000a06007c0c */ /* 0x000fe2000e7a1270 */
[----:B------:R-:W-:Y:S01]  /*549f0*/  ULDC UR6, c[0x0][0x228] ;  /* 0x00008a0000067ab9 */ /* 0x000fe20000000800 */
[C---:B----4-:R-:W-:Y:S01]  /*54a00*/  IMAD.WIDE R10, R19.reuse, 0x4, R2 ;  /* 0x00000004130a7825 */ /* 0x050fe200078e0202 */
[----:B------:R-:W-:Y:S01]  /*54a10*/  ISETP.GE.AND P6, PT, R16, UR4, PT ;  /* 0x0000000410007c0c */ /* 0x000fe2000bfc6270 */
[----:B------:R-:W-:Y:S01]  /*54a20*/  ULDC UR4, c[0x0][0x22c] ;  /* 0x00008b0000047ab9 */ /* 0x000fe20000000800 */
[----:B------:R-:W-:Y:S01]  /*54a30*/  IADD3 R16, R0, 0xa6, RZ ;  /* 0x000000a600107810 */ /* 0x000fe20007ffe0ff */
[----:B---3--:R-:W-:Y:S01]  /*54a40*/  IMAD.WIDE R12, R19, 0x4, R4 ;  /* 0x00000004130c7825 */ /* 0x008fe200078e0204 */
[----:B------:R-:W-:Y:S01]  /*54a50*/  ISETP.LT.AND P4, PT, R7, UR6, !P4 ;  /* 0x0000000607007c0c */ /* 0x000fe2000e781270 */
[----:B------:R3:W-:Y:S01]  /*54a60*/  @P1 STG.E desc[UR8][R10.64], R52 ;  /* 0x000000340a001986 */ /* 0x0007e2000c101908 */
[----:B------:R-:W-:Y:S01]  /*54a70*/  ISETP.GE.AND P1, PT, R16, UR4, PT ;  /* 0x0000000410007c0c */ /* 0x000fe2000bf26270 */
[----:B------:R-:W-:Y:S01]  /*54a80*/  VIADD R17, R19, UR28 ;  /* 0x0000001c13117c36 */ /* 0x000fe20008000000 */
[----:B------:R-:W-:Y:S01]  /*54a90*/  ULDC UR4, c[0x0][0x228] ;  /* 0x00008a0000047ab9 */ /* 0x000fe20000000800 */
[----:B------:R4:W-:Y:S01]  /*54aa0*/  @P3 STG.E desc[UR8][R12.64], R44 ;  /* 0x0000002c0c003986 */ /* 0x0009e2000c101908 */
[----:B------:R-:W-:Y:S01]  /*54ab0*/  ISETP.LT.AND P3, PT, R6, UR4, !P2 ;  /* 0x0000000406007c0c */ /* 0x000fe2000d761270 */
[----:B------:R-:W-:Y:S01]  /*54ac0*/  IMAD.WIDE R14, R17, 0x4, R2 ;  /* 0x00000004110e7825 */ /* 0x000fe200078e0202 */
[----:B------:R-:W-:Y:S01]  /*54ad0*/  ULDC UR6, c[0x0][0x228] ;  /* 0x00008a0000067ab9 */ /* 0x000fe20000000800 */
[----:B------:R-:W-:-:S02]  /*54ae0*/  ULDC UR10, c[0x0][0x228] ;  /* 0x00008a00000a7ab9 */ /* 0x000fc40000000800 */
[----:B--2---:R-:W-:Y:S01]  /*54af0*/  IMAD.WIDE R8, R17, 0x4, R4 ;  /* 0x0000000411087825 */ /* 0x004fe200078e0204 */
[----:B------:R2:W-:Y:S01]  /*54b00*/  @P5 STG.E desc[UR8][R14.64], R49 ;  /* 0x000000310e005986 */ /* 0x0005e2000c101908 */
[----:B------:R-:W-:Y:S01]  /*54b10*/  ISETP.LT.AND P2, PT, R7, UR6, !P2 ;  /* 0x0000000607007c0c */ /* 0x000fe2000d741270 */
[----:B------:R-:W-:Y:S01]  /*54b20*/  ULDC UR4, c[0x0][0x22c] ;  /* 0x00008b0000047ab9 */ /* 0x000fe20000000800 */
[----:B------:R-:W-:Y:S02]  /*54b30*/  VIADD R16, R0, 0xa7 ;  /* 0x000000a700107836 */ /* 0x000fe40000000000 */
[----:B------:R-:W-:Y:S01]  /*54b40*/  VIADD R17, R17, UR28 ;  /* 0x0000001c11117c36 */ /* 0x000fe20008000000 */
[----:B------:R-:W-:Y:S01]  /*54b50*/  ISETP.LT.AND P5, PT, R6, UR10, !P0 ;  /* 0x0000000a06007c0c */ /* 0x000fe2000c7a1270 */
[----:B------:R1:W-:Y:S01]  /*54b60*/  @P4 STG.E desc[UR8][R8.64], R41 ;  /* 0x0000002908004986 */ /* 0x0003e2000c101908 */
[----:B------:R-:W-:Y:S01]  /*54b70*/  ISETP.GE.AND P4, PT, R16, UR4, PT ;  /* 0x0000000410007c0c */ /* 0x000fe2000bf86270 */
[C---:B---3--:R-:W-:Y:S01]  /*54b80*/  IMAD.WIDE R10, R17.reuse, 0x4, R2 ;  /* 0x00000004110a7825 */ /* 0x048fe200078e0202 */
[----:B------:R-:W-:Y:S01]  /*54b90*/  IADD3 R16, R0, 0xa8, RZ ;  /* 0x000000a800107810 */ /* 0x000fe20007ffe0ff */
[----:B------:R-:W-:Y:S01]  /*54ba0*/  ULDC UR4, c[0x0][0x22c] ;  /* 0x00008b0000047ab9 */ /* 0x000fe20000000800 */
[----:B------:R-:W-:Y:S01]  /*54bb0*/  ULDC UR6, c[0x0][0x228] ;  /* 0x00008a0000067ab9 */ /* 0x000fe20000000800 */
[C---:B------:R-:W-:Y:S01]  /*54bc0*/  VIADD R19, R17.reuse, UR28 ;  /* 0x0000001c11137c36 */ /* 0x040fe20008000000 */
[----:B------:R-:W-:Y:S01]  /*54bd0*/  @P3 STG.E desc[UR8][R10.64], R53 ;  /* 0x000000350a003986 */ /* 0x000fe2000c101908 */
[----:B----4-:R-:W-:Y:S01]  /*54be0*/  IMAD.WIDE R12, R17, 0x4, R4 ;  /* 0x00000004110c7825 */ /* 0x010fe200078e0204 */
[----:B------:R-:W-:Y:S01]  /*54bf0*/  ISETP.GE.AND P3, PT, R16, UR4, PT ;  /* 0x0000000410007c0c */ /* 0x000fe2000bf66270 */
[----:B------:R-:W-:Y:S01]  /*54c00*/  ULDC UR4, c[0x0][0x228] ;  /* 0x00008a0000047ab9 */ /* 0x000fe20000000800 */
[----:B------:R-:W-:Y:S01]  /*54c10*/  ULDC UR10, c[0x0][0x228] ;  /* 0x00008a00000a7ab9 */ /* 0x000fe20000000800 */
[----:B--2---:R-:W-:Y:S01]  /*54c20*/  IMAD.WIDE R14, R19, 0x4, R2 ;  /* 0x00000004130e7825 */ /* 0x004fe200078e0202 */
[----:B------:R-:W-:Y:S01]  /*54c30*/  ISETP.LT.AND P0, PT, R7, UR4, !P0 ;  /* 0x0000000407007c0c */ /* 0x000fe2000c701270 */
[----:B------:R2:W-:Y:S01]  /*54c40*/  @P2 STG.E desc[UR8][R12.64], R45 ;  /* 0x0000002d0c002986 */ /* 0x0005e2000c101908 */
[----:B------:R-:W-:-:S03]  /*54c50*/  ULDC UR4, c[0x0][0x228] ;  /* 0x00008a0000047ab9 */ /* 0x000fc60000000800 */
[----:B------:R3:W-:Y:S01]  /*54c60*/  @P5 STG.E desc[UR8][R14.64], R50 ;  /* 0x000000320e005986 */ /* 0x0007e2000c101908 */
[----:B------:R-:W-:Y:S01]  /*54c70*/  ISETP.LT.AND P5, PT, R6, UR4, !P6 ;  /* 0x0000000406007c0c */ /* 0x000fe2000f7a1270 */
[C---:B------:R-:W-:Y:S01]  /*54c80*/  VIADD R16, R0.reuse, 0xa9 ;  /* 0x000000a900107836 */ /* 0x040fe20000000000 */
[----:B------:R-:W-:Y:S01]  /*54c90*/  ULDC UR4, c[0x0][0x22c] ;  /* 0x00008b0000047ab9 */ /* 0x000fe20000000800 */
[C---:B------:R-:W-:Y:S02]  /*54ca0*/  VIADD R17, R19.reuse, UR28 ;  /* 0x0000001c13117c36 */ /* 0x040fe40008000000 */
[----:B-1----:R-:W-:Y:S01]  /*54cb0*/  IMAD.WIDE R8, R19, 0x4, R4 ;  /* 0x0000000413087825 */ /* 0x002fe200078e0204 */
[----:B------:R-:W-:Y:S01]  /*54cc0*/  ISETP.LT.AND P6, PT, R7, UR6, !P6 ;  /* 0x0000000607007c0c */ /* 0x000fe2000f7c1270 */
[----:B------:R-:W-:Y:S02]  /*54cd0*/  ULDC UR6, c[0x0][0x228] ;  /* 0x00008a0000067ab9 */ /* 0x000fe40000000800 */
[----:B--2---:R-:W-:Y:S01]  /*54ce0*/  VIADD R12, R0, 0xaa ;  /* 0x000000aa000c7836 */ /* 0x004fe20000000000 */
[----:B------:R-:W-:Y:S01]  /*54cf0*/  ISETP.GE.AND P2, PT, R16, UR4, PT ;  /* 0x0000000410007c0c */ /* 0x000fe2000bf46270 */
[----:B------:R-:W-:Y:S01]  /*54d00*/  IMAD.WIDE R10, R17, 0x4, R2 ;  /* 0x00000004110a7825 */ /* 0x000fe200078e0202 */
[----:B------:R-:W-:Y:S01]  /*54d10*/  ULDC UR4, c[0x0][0x22c] ;  /* 0x00008b0000047ab9 */ /* 0x000fe20000000800 */
[----:B------:R1:W-:Y:S01]  /*54d20*/  @P0 STG.E desc[UR8][R8.64], R42 ;  /* 0x0000002a08000986 */ /* 0x0003e2000c101908 */
[----:B------:R-:W-:Y:S01]  /*54d30*/  ISETP.GE.AND P0, PT, R12, UR4, PT ;  /* 0x000000040c007c0c */ /* 0x000fe2000bf06270 */
[----:B------:R-:W-:-:S02]  /*54d40*/  ULDC UR4, c[0x0][0x228] ;  /* 0x00008a0000047ab9 */ /* 0x000fc40000000800 */
        /* <DEDUP_REMOVED lines=50> */
[C---:B--2---:R-:W-:Y:S01]  /*55070*/  IMAD.WIDE R8, R19.reuse, 0x4, R4 ;  /* 0x0000000413087825 */ /* 0x044fe200078e0204 */
[----:B------:R-:W-:Y:S01]  /*55080*/  IADD3 R19, R19, UR28, RZ ;  /* 0x0000001c13137c10 */ /* 0x000fe2000fffe0ff */
[----:B------:R-:W-:-:S02]  /*55090*/  ULDC UR4, c[0x0][0x228] ;  /* 0x00008a0000047ab9 */ /* 0x000fc40000000800 */
[----:B------:R-:W-:Y:S01]  /*550a0*/  ISETP.LT.AND P0, PT, R7, UR4, !P0 ;  /* 0x0000000407007c0c */ /* 0x000fe2000c701270 */
[----:B------:R-:W-:Y:S01]  /*550b0*/  ULDC UR4, c[0x0][0x228] ;  /* 0x00008a0000047ab9 */ /* 0x000fe20000000800 */
[C---:B-1----:R-:W-:Y:S01]  /*550c0*/  IMAD.WIDE R10, R19.reuse, 0x4, R2 ;  /* 0x00000004130a7825 */ /* 0x042fe200078e0202 */
[----:B------:R1:W-:Y:S01]  /*550d0*/  @P2 STG.E desc[UR8][R8.64], R60 ;  /* 0x0000003c08002986 */ /* 0x0003e2000c101908 */
[----:B------:R-:W-:Y:S01]  /*550e0*/  ISETP.LT.AND P2, PT, R6, UR4, !P5 ;  /* 0x0000000406007c0c */ /* 0x000fe2000ef41270 */
[----:B------:R-:W-:Y:S01]  /*550f0*/  ULDC UR4, c[0x0][0x22c] ;  /* 0x00008b0000047ab9 */ /* 0x000fe20000000800 */
[----:B------:R-:W-:Y:S02]  /*55100*/  VIADD R14, R0, 0xaf ;  /* 0x000000af000e7836 */ /* 0x000fe40000000000 */
[----:B------:R2:W-:Y:S01]  /*55110*/  @P4 STG.E desc[UR8][R10.64], R65 ;  /* 0x000000410a004986 */ /* 0x0005e2000c101908 */
[C---:B------:R-:W-:Y:S02]  /*55120*/  VIADD R17, R19.reuse, UR28 ;  /* 0x0000001c13117c36 */ /* 0x040fe40008000000 */
[----:B------:R-:W-:Y:S01]  /*55130*/  ISETP.GE.AND P4, PT, R14, UR4, PT ;  /* 0x000000040e007c0c */ /* 0x000fe2000bf86270 */
[----:B------:R-:W-:Y:S01]  /*55140*/  ULDC UR4, c[0x0][0x228] ;  /* 0x00008a0000047ab9 */ /* 0x000fe20000000800 */
[----:B---3--:R-:W-:Y:S01]  /*55150*/  IMAD.WIDE R12, R19, 0x4, R4 ;  /* 0x00000004130c7825 */ /* 0x008fe200078e0204 */
[----:B------:R-:W-:Y:S01]  /*55160*/  ISETP.LT.AND P5, PT, R7, UR4, !P5 ;  /* 0x0000000407007c0c */ /* 0x000fe2000efa1270 */
[----:B------:R-:W-:-:S02]  /*55170*/  ULDC UR4, c[0x0][0x228] ;  /* 0x00008a0000047ab9 */ /* 0x000fc40000000800 */
[C---:B------:R-:W-:Y:S01]  /*55180*/  IMAD.WIDE R14, R17.reuse, 0x4, R2 ;  /* 0x00000004110e7825 */ /* 0x040fe200078e0202 */
[----:B------:R3:W-:Y:S01]  /*55190*/  @P0 STG.E desc[UR8][R12.64], R57 ;  /* 0x000000390c000986 */ /* 0x0007e2000c101908 */
[C---:B------:R-:W-:Y:S01]  /*551a0*/  ISETP.LT.AND P0, PT, R6.reuse, UR4, !P6 ;  /* 0x0000000406007c0c */ /* 0x040fe2000f701270 */
[----:B------:R-:W-:Y:S01]  /*551b0*/  ULDC UR4, c[0x0][0x22c] ;  /* 0x00008b0000047ab9 */ /* 0x000fe20000000800 */
[C---:B------:R-:W-:Y:S01]  /*551c0*/  IADD3 R19, R17.reuse, UR28, RZ ;  /* 0x0000001c11137c10 */ /* 0x040fe2000fffe0ff */
[----:B------:R4:W-:Y:S01]  /*551d0*/  @P2 STG.E desc[UR8][R14.64], R69 ;  /* 0x000000450e002986 */ /* 0x0009e2000c101908 */
[----:B-1----:R-:W-:Y:S01]  /*551e0*/  IMAD.WIDE R8, R17, 0x4, R4 ;  /* 0x0000000411087825 */ /* 0x002fe200078e0204 */
[----:B------:R-:W-:Y:S01]  /*551f0*/  ISETP.LT.AND P6, PT, R7, UR6, !P6 ;  /* 0x0000000607007c0c */ /* 0x000fe2000f7c1270 */
[----:B------:R-:W-:Y:S01]  /*55200*/  ULDC UR6, c[0x0][0x228] ;  /* 0x00008a0000067ab9 */ /* 0x000fe20000000800 */
[----:B------:R-:W-:Y:S01]  /*55210*/  ISETP.LT.AND P2, PT, R6, UR10, !P1 ;  /* 0x0000000a06007c0c */ /* 0x000fe2000cf41270 */
[----:B------:R-:W-:Y:S01]  /*55220*/  VIADD R16, R0, 0xb0 ;  /* 0x000000b000107836 */ /* 0x000fe20000000000 */
[----:B------:R1:W-:Y:S01]  /*55230*/  @P5 STG.E desc[UR8][R8.64], R61 ;  /* 0x0000003d08005986 */ /* 0x0003e2000c101908 */
[C---:B------:R-:W-:Y:S01]  /*55240*/  VIADD R17, R19.reuse, UR28 ;  /* 0x0000001c13117c36 */ /* 0x040fe20008000000 */
[----:B------:R-:W-:Y:S01]  /*55250*/  ULDC UR10, c[0x0][0x228] ;  /* 0x00008a00000a7ab9 */ /* 0x000fe20000000800 */
[----:B--2---:R-:W-:Y:S01]  /*55260*/  IMAD.WIDE R10, R19, 0x4, R2 ;  /* 0x00000004130a7825 */ /* 0x004fe200078e0202 */
[----:B------:R-:W-:Y:S01]  /*55270*/  ISETP.GE.AND P5, PT, R16, UR4, PT ;  /* 0x0000000410007c0c */ /* 0x000fe2000bfa6270 */
[----:B------:R-:W-:-:S02]  /*55280*/  ULDC UR4, c[0x0][0x22c] ;  /* 0x00008b0000047ab9 */ /* 0x000fc40000000800 */
[----:B------:R-:W-:Y:S01]  /*55290*/  VIADD R16, R0, 0xb1 ;  /* 0x000000b100107836 */ /* 0x000fe20000000000 */
[----:B------:R-:W-:Y:S01]  /*552a0*/  ISETP.LT.AND P1, PT, R7, UR6, !P1 ;  /* 0x0000000607007c0c */ /* 0x000fe2000cf21270 */
[----:B---3--:R-:W-:Y:S01]  /*552b0*/  IMAD.WIDE R12, R19, 0x4, R4 ;  /* 0x00000004130c7825 */ /* 0x008fe200078e0204 */
[----:B------:R2:W-:Y:S01]  /*552c0*/  @P0 STG.E desc[UR8][R10.64], R66 ;  /* 0x000000420a000986 */ /* 0x0005e2000c101908 */
[----:B------:R-:W-:Y:S02]  /*552d0*/  ULDC UR6, c[0x0][0x228] ;  /* 0x00008a0000067ab9 */ /* 0x000fe40000000800 */
[----:B----4-:R-:W-:Y:S01]  /*552e0*/  IMAD.WIDE R14, R17, 0x4, R2 ;  /* 0x00000004110e7825 */ /* 0x010fe200078e0202 */
[----:B------:R-:W-:Y:S01]  /*552f0*/  ISETP.GE.AND P0, PT, R16, UR4, PT ;  /* 0x0000000410007c0c */ /* 0x000fe2000bf06270 */
[----:B------:R3:W-:Y:S01]  /*55300*/  @P6 STG.E desc[UR8][R12.64], R58 ;  /* 0x0000003a0c006986 */ /* 0x0007e2000c101908 */
[----:B------:R-:W-:-:S03]  /*55310*/  ULDC UR4, c[0x0][0x228] ;  /* 0x00008a0000047ab9 */ /* 0x000fc60000000800 */
[----:B------:R4:W-:Y:S01]  /*55320*/  @P2 STG.E desc[UR8][R14.64], R70 ;  /* 0x000000460e002986 */ /* 0x0009e2000c101908 */
[----:B------:R-:W-:Y:S01]  /*55330*/  ISETP.LT.AND P2, PT, R6, UR4, !P3 ;  /* 0x0000000406007c0c */ /* 0x000fe2000df41270 */
[C---:B-1----:R-:W-:Y:S01]  /*55340*/  IMAD.WIDE R8, R17.reuse, 0x4, R4 ;  /* 0x0000000411087825 */ /* 0x042fe200078e0204 */
[----:B------:R-:W-:Y:S01]  /*55350*/  IADD3 R17, R17, UR28, RZ ;  /* 0x0000001c11117c10 */ /* 0x000fe2000fffe0ff */
[----:B------:R-:W-:Y:S02]  /*55360*/  ULDC UR4, c[0x0][0x22c] ;  /* 0x00008b0000047ab9 */ /* 0x000fe40000000800 */
[----:B------:R-:W-:Y:S01]  /*55370*/  VIADD R16, R0, 0xb2 ;  /* 0x000000b200107836 */ /* 0x000fe20000000000 */
[----:B------:R-:W-:Y:S01]  /*55380*/  ISETP.LT.AND P3, PT, R7, UR6, !P3 ;  /* 0x0000000607007c0c */ /* 0x000fe2000df61270 */
[----:B------:R1:W-:Y:S01]  /*55390*/  @P1 STG.E desc[UR8][R8.64], R62 ;  /* 0x0000003e08001986 */ /* 0x0003e2000c101908 */
[C---:B--2---:R-:W-:Y:S01]  /*553a0*/  IMAD.WIDE R10, R17.reuse, 0x4, R2 ;  /* 0x00000004110a7825 */ /* 0x044fe200078e0202 */
[----:B------:R-:W-:Y:S01]  /*553b0*/  ISETP.LT.AND P6, PT, R6, UR10, !P4 ;  /* 0x0000000a06007c0c */ /* 0x000fe2000e7c1270 */
[----:B------:R-:W-:Y:S01]  /*553c0*/  ULDC UR6, c[0x0][0x228] ;  /* 0x00008a0000067ab9 */ /* 0x000fe20000000800 */
[----:B------:R-:W-:Y:S01]  /*553d0*/  ISETP.GE.AND P1, PT, R16, UR4, PT ;  /* 0x0000000410007c0c */ /* 0x000fe2000bf26270 */
[----:B------:R-:W-:Y:S01]  /*553e0*/  VIADD R16, R0, 0xb3 ;  /* 0x000000b300107836 */ /* 0x000fe20000000000 */
[----:B------:R-:W-:Y:S01]  /*553f0*/  ULDC UR4, c[0x0][0x22c] ;  /* 0x00008b0000047ab9 */ /* 0x000fe20000000800 */
[----:B------:R-:W-:Y:S01]  /*55400*/  @P2 STG.E desc[UR8][R10.64], R67 ;  /* 0x000000430a002986 */ /* 0x000fe2000c101908 */
[C---:B---3--:R-:W-:Y:S01]  /*55410*/  IMAD.WIDE R12, R17.reuse, 0x4, R4 ;  /* 0x00000004110c7825 */ /* 0x048fe200078e0204 */
[----:B------:R-:W-:Y:S01]  /*55420*/  ULDC UR10, c[0x0][0x228] ;  /* 0x00008a00000a7ab9 */ /* 0x000fe20000000800 */
[----:B------:R-:W-:Y:S01]  /*55430*/  ISETP.GE.AND P2, PT, R16, UR4, PT ;  /* 0x0000000410007c0c */ /* 0x000fe2000bf46270 */
[----:B------:R-:W-:Y:S01]  /*55440*/  ULDC UR4, c[0x0][0x228] ;  /* 0x00008a0000047ab9 */ /* 0x000fe20000000800 */
[----:B------:R-:W-:Y:S01]  /*55450*/  VIADD R19, R17, UR28 ;  /* 0x0000001c11137c36 */ /* 0x000fe20008000000 */
[----:B------:R-:W-:Y:S01]  /*55460*/  ISETP.LT.AND P4, PT, R7, UR4, !P4 ;  /* 0x0000000407007c0c */ /* 0x000fe2000e781270 */
[----:B------:R-:W-:Y:S01]  /*55470*/  ULDC UR4, c[0x0][0x228] ;  /* 0x00008a0000047ab9 */ /* 0x000fe20000000800 */
[----:B------:R2:W-:Y:S01]  /*55480*/  @P3 STG.E desc[UR8][R12.64], R59 ;  /* 0x0000003b0c003986 */ /* 0x0005e2000c101908 */
[----:B------:R-:W-:Y:S01]  /*55490*/  ISETP.LT.AND P3, PT, R6, UR4, !P5 ;  /* 0x0000000406007c0c */ /* 0x000fe2000ef61270 */
[C---:B----4-:R-:W-:Y:S01]  /*554a0*/  IMAD.WIDE R14, R19.reuse, 0x4, R2 ;  /* 0x00000004130e7825 */ /* 0x050fe200078e0202 */
[----:B------:R-:W-:Y:S01]  /*554b0*/  IADD3 R17, R19, UR28, RZ ;  /* 0x0000001c13117c10 */ /* 0x000fe2000fffe0ff */
[----:B------:R-:W-:-:S02]  /*554c0*/  ULDC UR4, c[0x0][0x22c] ;  /* 0x00008b0000047ab9 */ /* 0x000fc40000000800 */
[C---:B------:R-:W-:Y:S02]  /*554d0*/  VIADD R16, R0.reuse, 0xb4 ;  /* 0x000000b400107836 */ /* 0x040fe40000000000 */
[----:B-1----:R-:W-:Y:S01]  /*554e0*/  IMAD.WIDE R8, R19, 0x4, R4 ;  /* 0x0000000413087825 */ /* 0x002fe200078e0204 */
[----:B------:R1:W-:Y:S01]  /*554f0*/  @P6 STG.E desc[UR8][R14.64], R71 ;  /* 0x000000470e006986 */ /* 0x0003e2000c101908 */
[----:B------:R-:W-:Y:S01]  /*55500*/  ISETP.LT.AND P5, PT, R7, UR6, !P5 ;  /* 0x0000000607007c0c */ /* 0x000fe2000efa1270 */
[----:B------:R-:W-:Y:S01]  /*55510*/  ULDC UR6, c[0x0][0x228] ;  /* 0x00008a0000067ab9 */ /* 0x000fe20000000800 */
        /* <DEDUP_REMOVED lines=16> */
[----:B-1----:R-:W-:Y:S01]  /*55620*/  VIADD R14, R0, 0xb6 ;  /* 0x000000b6000e7836 */ /* 0x002fe20000000000 */
[----:B------:R-:W-:Y:S01]  /*55630*/  ULDC UR4, c[0x0][0x22c] ;  /* 0x00008b0000047ab9 */ /* 0x000fe20000000800 */
[----:B--2---:R-:W-:-:S04]  /*55640*/  IMAD.WIDE R8, R17, 0x4, R2 ;  /* 0x0000000411087825 */ /* 0x004fc800078e0202 */
[C---:B---3--:R-:W-:Y:S01]  /*55650*/  IMAD.WIDE R10, R17.reuse, 0x4, R4 ;  /* 0x00000004110a7825 */ /* 0x048fe200078e0204 */
[----:B------:R-:W-:Y:S01]  /*55660*/  IADD3 R17, R17, UR28, RZ ;  /* 0x0000001c11117c10 */ /* 0x000fe2000fffe0ff */
[----:B------:R1:W-:Y:S01]  /*55670*/  @P3 STG.E desc[UR8][R8.64], R84 ;  /* 0x0000005408003986 */ /* 0x0003e2000c101908 */
[----:B------:R-:W-:Y:S01]  /*55680*/  ISETP.LT.AND P1, PT, R7, UR6, !P1 ;  /* 0x0000000607007c0c */ /* 0x000fe2000cf21270 */
[----:B------:R-:W-:Y:S01]  /*55690*/  VIADD R16, R0, 0xb7 ;  /* 0x000000b700107836 */ /* 0x000fe20000000000 */
[----:B------:R-:W-:Y:S01]  /*556a0*/  ISETP.GE.AND P3, PT, R14, UR4, PT ;  /* 0x000000040e007c0c */ /* 0x000fe2000bf66270 */
[C---:B----4-:R-:W-:Y:S01]  /*556b0*/  IMAD.WIDE R12, R17.reuse, 0x4, R2 ;  /* 0x00000004110c7825 */ /* 0x050fe200078e0202 */
[----:B------:R-:W-:Y:S01]  /*556c0*/  ULDC UR4, c[0x0][0x228] ;  /* 0x00008a0000047ab9 */ /* 0x000fe20000000800 */
[----:B------:R2:W-:Y:S01]  /*556d0*/  @P0 STG.E desc[UR8][R10.64], R76 ;  /* 0x0000004c0a000986 */ /* 0x0005e2000c101908 */
[----:B------:R-:W-:Y:S01]  /*556e0*/  ISETP.LT.AND P0, PT, R6, UR4, !P2 ;  /* 0x0000000406007c0c */ /* 0x000fe2000d701270 */
[----:B------:R-:W-:Y:S01]  /*556f0*/  ULDC UR4, c[0x0][0x22c] ;  /* 0x00008b0000047ab9 */ /* 0x000fe20000000800 */
[C---:B------:R-:W-:Y:S01]  /*55700*/  IMAD.WIDE R14, R17.reuse, 0x4, R4 ;  /* 0x00000004110e7825 */ /* 0x040fe200078e0204 */
[----:B------:R-:W-:Y:S01]  /*55710*/  @P5 STG.E desc[UR8][R12.64], R81 ;  /* 0x000000510c005986 */ /* 0x000fe2000c101908 */
[----:B------:R-:W-:Y:S01]  /*55720*/  ISETP.GE.AND P5, PT, R16, UR4, PT ;  /* 0x0000000410007c0c */ /* 0x000fe2000bfa6270 */
[----:B------:R-:W-:Y:S01]  /*55730*/  ULDC UR4, c[0x0][0x228] ;  /* 0x00008a0000047ab9 */ /* 0x000fe20000000800 */
[----:B------:R-:W-:Y:S01]  /*55740*/  VIADD R17, R17, UR28 ;  /* 0x0000001c11117c36 */ /* 0x000fe20008000000 */
[----:B------:R-:W-:Y:S01]  /*55750*/  ISETP.LT.AND P2, PT, R7, UR4, !P2 ;  /* 0x0000000407007c0c */ /* 0x000fe2000d741270 */
[----:B------:R-:W-:Y:S01]  /*55760*/  ULDC UR6, c[0x0][0x228] ;  /* 0x00008a0000067ab9 */ /* 0x000fe20000000800 */
[----:B------:R3:W-:Y:S01]  /*55770*/  @P1 STG.E desc[UR8][R14.64], R73 ;  /* 0x000000490e001986 */ /* 0x0007e2000c101908 */
[----:B-1----:R-:W-:Y:S01]  /*55780*/  IMAD.WIDE R8, R17, 0x4, R2 ;  /* 0x0000000411087825 */ /* 0x002fe200078e0202 */
[----:B------:R-:W-:Y:S01]  /*55790*/  ISETP.LT.AND P1, PT, R6, UR6, !P6 ;  /* 0x0000000606007c0c */ /* 0x000fe2000f721270 */
[----:B------:R-:W-:-:S02]  /*557a0*/  ULDC UR4, c[0x0][0x22c] ;  /* 0x00008b0000047ab9 */ /* 0x000fc40000000800 */
[----:B--2---:R-:W-:Y:S01]  /*557b0*/  VIADD R10, R0, 0xb8 ;  /* 0x000000b8000a7836 */ /* 0x004fe20000000000 */
[----:B------:R1:W-:Y:S01]  /*557c0*/  @P0 STG.E desc[UR8][R8.64], R85 ;  /* 0x0000005508000986 */ /* 0x0003e2000c101908 */
[C---:B------:R-:W-:Y:S01]  /*557d0*/  IADD3 R19, R17.reuse, UR28, RZ ;  /* 0x0000001c11137c10 */ /* 0x040fe2000fffe0ff */
[----:B------:R-:W-:Y:S02]  /*557e0*/  ULDC UR6, c[0x0][0x228] ;  /* 0x00008a0000067ab9 */ /* 0x000fe40000000800 */
[----:B------:R-:W-:Y:S01]  /*557f0*/  ISETP.GE.AND P0, PT, R10, UR4, PT ;  /* 0x000000040a007c0c */ /* 0x000fe2000bf06270 */
[----:B------:R-:W-:Y:S01]  /*55800*/  IMAD.WIDE R10, R17, 0x4, R4 ;  /* 0x00000004110a7825 */ /* 0x000fe200078e0204 */
[----:B------:R-:W-:-:S03]  /*55810*/  ULDC UR4, c[0x0][0x228] ;  /* 0x00008a0000047ab9 */ /* 0x000fc60000000800 */
[----:B---3--:R-:W-:Y:S01]  /*55820*/  VIADD R14, R0, 0xb9 ;  /* 0x000000b9000e7836 */ /* 0x008fe20000000000 */
        /* <DEDUP_REMOVED lines=8> */
[----:B-1----:R-:W-:Y:S01]  /*558b0*/  IMAD.WIDE R8, R19, 0x4, R4 ;  /* 0x0000000413087825 */ /* 0x002fe200078e0204 */
[----:B------:R-:W-:-:S03]  /*558c0*/  ULDC UR4, c[0x0][0x228] ;  /* 0x00008a0000047ab9 */ /* 0x000fc60000000800 */
[----:B------:R-:W-:Y:S01]  /*558d0*/  VIADD R19, R19, UR28 ;  /* 0x0000001c13137c36 */ /* 0x000fe20008000000 */
[----:B------:R-:W-:Y:S01]  /*558e0*/  ISETP.LT.AND P4, PT, R7, UR4, !P4 ;  /* 0x0000000407007c0c */ /* 0x000fe2000e781270 */
[----:B------:R-:W-:Y:S01]  /*558f0*/  ULDC UR4, c[0x0][0x228] ;  /* 0x00008a0000047ab9 */ /* 0x000fe20000000800 */
[----:B------:R-:W-:Y:S02]  /*55900*/  VIADD R14, R0, 0xba ;  /* 0x000000ba000e7836 */ /* 0x000fe40000000000 */
[C---:B--2---:R-:W-:Y:S01]  /*55910*/  IMAD.WIDE R10, R19.reuse, 0x4, R2 ;  /* 0x00000004130a7825 */ /* 0x044fe200078e0202 */
[----:B------:R1:W-:Y:S01]  /*55920*/  @P6 STG.E desc[UR8][R8.64], R74 ;  /* 0x0000004a08006986 */ /* 0x0003e2000c101908 */
[----:B------:R-:W-:Y:S01]  /*55930*/  ISETP.LT.AND P6, PT, R6, UR4, !P3 ;  /* 0x0000000406007c0c */ /* 0x000fe2000dfc1270 */
[----:B------:R-:W-:Y:S02]  /*55940*/  ULDC UR4, c[0x0][0x22c] ;  /* 0x00008b0000047ab9 */ /* 0x000fe40000000800 */
[----:B------:R2:W-:Y:S01]  /*55950*/  @P1 STG.E desc[UR8][R10.64], R86 ;  /* 0x000000560a001986 */ /* 0x0005e2000c101908 */
[----:B------:R-:W-:Y:S01]  /*55960*/  ISETP.GE.AND P1, PT, R14, UR4, PT ;  /* 0x000000040e007c0c */ /* 0x000fe2000bf26270 */
[----:B------:R-:W-:Y:S01]  /*55970*/  ULDC UR4, c[0x0][0x228] ;  /* 0x00008a0000047ab9 */ /* 0x000fe20000000800 */
[----:B---3--:R-:W-:Y:S01]  /*55980*/  IMAD.WIDE R12, R19, 0x4, R4 ;  /* 0x00000004130c7825 */ /* 0x008fe200078e0204 */
[----:B------:R-:W-:Y:S01]  /*55990*/  ISETP.LT.AND P3, PT, R7, UR4, !P3 ;  /* 0x0000000407007c0c */ /* 0x000fe2000df61270 */
[----:B------:R-:W-:Y:S01]  /*559a0*/  ULDC UR4, c[0x0][0x228] ;  /* 0x00008a0000047ab9 */ /* 0x000fe20000000800 */
[----:B------:R-:W-:-:S02]  /*559b0*/  IADD3 R17, R19, UR28, RZ ;  /* 0x0000001c13117c10 */ /* 0x000fc4000fffe0ff */
[----:B------:R3:W-:Y:S01]  /*559c0*/  @P4 STG.E desc[UR8][R12.64], R78 ;  /* 0x0000004e0c004986 */ /* 0x0007e2000c101908 */
[----:B------:R-:W-:Y:S01]  /*559d0*/  ISETP.LT.AND P4, PT, R6, UR4, !P5 ;  /* 0x0000000406007c0c */ /* 0x000fe2000ef81270 */
[----:B------:R-:W-:Y:S01]  /*559e0*/  VIADD R16, R0, 0xbb ;  /* 0x000000bb00107836 */ /* 0x000fe20000000000 */
[----:B------:R-:W-:Y:S01]  /*559f0*/  ISETP.LT.AND P5, PT, R7, UR6, !P5 ;  /* 0x0000000607007c0c */ /* 0x000fe2000efa1270 */
[C---:B------:R-:W-:Y:S01]  /*55a00*/  IMAD.WIDE R14, R17.reuse, 0x4, R2 ;  /* 0x00000004110e7825 */ /* 0x040fe200078e0202 */
[----:B------:R-:W-:Y:S01]  /*55a10*/  ULDC UR4, c[0x0][0x22c] ;  /* 0x00008b0000047ab9 */ /* 0x000fe20000000800 */
[----:B------:R-:W-:Y:S02]  /*55a20*/  ULDC UR6, c[0x0][0x228] ;  /* 0x00008a0000067ab9 */ /* 0x000fe40000000800 */
[C---:B-1----:R-:W-:Y:S01]  /*55a30*/  IMAD.WIDE R8, R17.reuse, 0x4, R4 ;  /* 0x0000000411087825 */ /* 0x042fe200078e0204 */
[----:B------:R1:W-:Y:S03]  /*55a40*/  @P6 STG.E desc[UR8][R14.64], R83 ;  /* 0x000000530e006986 */ /* 0x0003e6000c101908 */
[----:B------:R-:W-:Y:S01]  /*55a50*/  VIADD R19, R17, UR28 ;  /* 0x0000001c11137c36 */ /* 0x000fe20008000000 */
[----:B------:R4:W-:Y:S01]  /*55a60*/  @P3 STG.E desc[UR8][R8.64], R75 ;  /* 0x0000004b08003986 */ /* 0x0009e2000c101908 */
[----:B------:R-:W-:Y:S01]  /*55a70*/  ISETP.LT.AND P6, PT, R6, UR10, !P0 ;  /* 0x0000000a06007c0c */ /* 0x000fe2000c7c1270 */
[----:B------:R-:W-:Y:S01]  /*55a80*/  ULDC UR10, c[0x0][0x228] ;  /* 0x00008a00000a7ab9 */ /* 0x000fe20000000800 */
[C---:B--2---:R-:W-:Y:S01]  /*55a90*/  IMAD.WIDE R10, R19.reuse, 0x4, R2 ;  /* 0x00000004130a7825 */ /* 0x044fe200078e0202 */
        /* <DEDUP_REMOVED lines=11> */
[----:B-1----:R-:W-:Y:S01]  /*55b50*/  IMAD.WIDE R14, R17, 0x4, R2 ;  /* 0x00000004110e7825 */ /* 0x002fe200078e0202 */
[----:B------:R-:W-:Y:S01]  /*55b60*/  ULDC UR6, c[0x0][0x228] ;  /* 0x00008a0000067ab9 */ /* 0x000fe20000000800 */
[----:B------:R-:W-:-:S02]  /*55b70*/  ULDC UR4, c[0x0][0x22c] ;  /* 0x00008b0000047ab9 */ /* 0x000fc40000000800 */
[----:B----4-:R-:W-:Y:S01]  /*55b80*/  IMAD.WIDE R8, R17, 0x4, R4 ;  /* 0x0000000411087825 */ /* 0x010fe200078e0204 */
        /* <DEDUP_REMOVED lines=8> */
[C---:B--2---:R-:W-:Y:S01]  /*55c10*/  IMAD.WIDE R10, R17.reuse, 0x4, R2 ;  /* 0x00000004110a7825 */ /* 0x044fe200078e0202 */
[----:B------:R-:W-:Y:S01]  /*55c20*/  IADD3 R16, R0, 0xbe, RZ ;  /* 0x000000be00107810 */ /* 0x000fe20007ffe0ff */
[----:B------:R-:W-:Y:S01]  /*55c30*/  ULDC UR4, c[0x0][0x22c] ;  /* 0x00008b0000047ab9 */ /* 0x000fe20000000800 */
[----:B------:R-:W-:Y:S01]  /*55c40*/  ULDC UR10, c[0x0][0x228] ;  /* 0x00008a00000a7ab9 */ /* 0x000fe20000000800 */
[C---:B------:R-:W-:Y:S01]  /*55c50*/  VIADD R19, R17.reuse, UR28 ;  /* 0x0000001c11137c36 */ /* 0x040fe20008000000 */
[----:B------:R-:W-:Y:S01]  /*55c60*/  @P5 STG.E desc[UR8][R10.64], R100 ;  /* 0x000000640a005986 */ /* 0x000fe2000c101908 */
[----:B---3--:R-:W-:Y:S01]  /*55c70*/  IMAD.WIDE R12, R17, 0x4, R4 ;  /* 0x00000004110c7825 */ /* 0x008fe200078e0204 */
[----:B------:R-:W-:Y:S01]  /*55c80*/  ISETP.GE.AND P5, PT, R16, UR4, PT ;  /* 0x0000000410007c0c */ /* 0x000fe2000bfa6270 */
[----:B------:R-:W-:-:S02]  /*55c90*/  ULDC UR4, c[0x0][0x228] ;  /* 0x00008a0000047ab9 */ /* 0x000fc40000000800 */
[----:B-1----:R-:W-:Y:S01]  /*55ca0*/  IMAD.WIDE R14, R19, 0x4, R2 ;  /* 0x00000004130e7825 */ /* 0x002fe200078e0202 */
        /* <DEDUP_REMOVED lines=8> */
[----:B----4-:R-:W-:Y:S01]  /*55d30*/  IMAD.WIDE R8, R19, 0x4, R4 ;  /* 0x0000000413087825 */ /* 0x010fe200078e0204 */
[----:B------:R-:W-:Y:S01]  /*55d40*/  ISETP.LT.AND P3, PT, R7, UR6, !P3 ;  /* 0x0000000607007c0c */ /* 0x000fe2000df61270 */
[----:B------:R-:W-:Y:S02]  /*55d50*/  ULDC UR6, c[0x0][0x228] ;  /* 0x00008a0000067ab9 */ /* 0x000fe40000000800 */
        /* <DEDUP_REMOVED lines=13> */
[----:B--2---:R-:W-:Y:S01]  /*55e30*/  VIADD R14, R0, 0xc1 ;  /* 0x000000c1000e7836 */ /* 0x004fe20000000000 */
[----:B------:R2:W-:Y:S01]  /*55e40*/  @P3 STG.E desc[UR8][R12.64], R93 ;  /* 0x0000005d0c003986 */ /* 0x0005e2000c101908 */
[----:B------:R-:W-:Y:S01]  /*55e50*/  ISETP.LT.AND P3, PT, R6, UR4, !P0 ;  /* 0x0000000406007c0c */ /* 0x000fe2000c761270 */
[----:B------:R-:W-:Y:S01]  /*55e60*/  ULDC UR6, c[0x0][0x228] ;  /* 0x00008a0000067ab9 */ /* 0x000fe20000000800 */
[----:B-1----:R-:W-:Y:S01]  /*55e70*/  IMAD.WIDE R8, R17, 0x4, R2 ;  /* 0x0000000411087825 */ /* 0x002fe200078e0202 */
[----:B------:R-:W-:-:S03]  /*55e80*/  ULDC UR4, c[0x0][0x22c] ;  /* 0x00008b0000047ab9 */ /* 0x000fc60000000800 */
[----:B---3--:R-:W-:Y:S01]  /*55e90*/  IMAD.WIDE R10, R17, 0x4, R4 ;  /* 0x00000004110a7825 */ /* 0x008fe200078e0204 */
[----:B------:R-:W-:Y:S01]  /*55ea0*/  ISETP.LT.AND P0, PT, R7, UR6, !P0 ;  /* 0x0000000607007c0c */ /* 0x000fe2000c701270 */
[----:B------:R1:W-:Y:S02]  /*55eb0*/  @P6 STG.E desc[UR8][R8.64], R98 ;  /* 0x0000006208006986 */ /* 0x0003e4000c101908 */
[----:B------:R-:W-:Y:S01]  /*55ec0*/  VIADD R17, R17, UR28 ;  /* 0x0000001c11117c36 */ /* 0x000fe20008000000 */
[----:B------:R-:W-:Y:S01]  /*55ed0*/  ISETP.GE.AND P6, PT, R14, UR4, PT ;  /* 0x000000040e007c0c */ /* 0x000fe2000bfc6270 */
[----:B------:R-:W-:Y:S01]  /*55ee0*/  ULDC UR4, c[0x0][0x228] ;  /* 0x00008a0000047ab9 */ /* 0x000fe20000000800 */
[----:B------:R3:W-:Y:S01]  /*55ef0*/  @P4 STG.E desc[UR8][R10.64], R90 ;  /* 0x0000005a0a004986 */ /* 0x0007e2000c101908 */
[C---:B--2---:R-:W-:Y:S01]  /*55f00*/  IMAD.WIDE R12, R17.reuse, 0x4, R2 ;  /* 0x00000004110c7825 */ /* 0x044fe200078e0202 */
        /* <DEDUP_REMOVED lines=14> */
[----:B---3--:R-:W-:Y:S01]  /*55ff0*/  VIADD R10, R0, 0xc3 ;  /* 0x000000c3000a7836 */ /* 0x008fe20000000000 */
        /* <DEDUP_REMOVED lines=156> */
[----:B------:R-:W-:Y:S01]  /*569c0*/  ULDC UR4, c[0x0][0x22c] ;  /* 0x00008b0000047ab9 */ /* 0x000fe20000000800 */
[C---:B------:R-:W-:Y:S01]  /*569d0*/  IADD3 R17, R19.reuse, UR28, RZ ;  /* 0x0000001c13117c10 */ /* 0x040fe2000fffe0ff */
[----:B------:R2:W-:Y:S01]  /*569e0*/  @P4 STG.E desc[UR8][R10.64], R125 ;  /* 0x0000007d0a004986 */ /* 0x0005e2000c101908 */
[----:B------:R-:W-:Y:S01]  /*569f0*/  ISETP.GE.AND P4, PT, R14, UR4, PT ;  /* 0x000000040e007c0c */ /* 0x000fe2000bf86270 */
[----:B------:R-:W-:Y:S01]  /*56a00*/  ULDC UR4, c[0x0][0x228] ;  /* 0x00008a0000047ab9 */ /* 0x000fe20000000800 */
[----:B---3--:R-:W-:Y:S01]  /*56a10*/  IMAD.WIDE R12, R19, 0x4, R4 ;  /* 0x00000004130c7825 */ /* 0x008fe200078e0204 */
[----:B------:R-:W-:Y:S01]  /*56a20*/  ISETP.LT.AND P5, PT, R7, UR4, !P5 ;  /* 0x0000000407007c0c */ /* 0x000fe2000efa1270 */
[----:B------:R-:W-:-:S02]  /*56a30*/  ULDC UR4, c[0x0][0x228] ;  /* 0x00008a0000047ab9 */ /* 0x000fc40000000800 */
[----:B------:R-:W-:Y:S01]  /*56a40*/  IMAD.WIDE R14, R17, 0x4, R2 ;  /* 0x00000004110e7825 */ /* 0x000fe200078e0202 */
[----:B------:R3:W-:Y:S01]  /*56a50*/  @P0 STG.E desc[UR8][R12.64], R153 ;  /* 0x000000990c000986 */ /* 0x0007e2000c101908 */
[C---:B------:R-:W-:Y:S01]  /*56a60*/  ISETP.LT.AND P0, PT, R6.reuse, UR4, !P6 ;  /* 0x0000000406007c0c */ /* 0x040fe2000f701270 */
[----:B------:R-:W-:Y:S01]  /*56a70*/  ULDC UR4, c[0x0][0x22c] ;  /* 0x00008b0000047ab9 */ /* 0x000fe20000000800 */
[----:B------:R-:W-:Y:S01]  /*56a80*/  ISETP.LT.AND P6, PT, R7, UR6, !P6 ;  /* 0x0000000607007c0c */ /* 0x000fe2000f7c1270 */
[----:B------:R4:W-:Y:S01]  /*56a90*/  @P3 STG.E desc[UR8][R14.64], R158 ;  /* 0x0000009e0e003986 */ /* 0x0009e2000c101908 */
[C---:B------:R-:W-:Y:S01]  /*56aa0*/  VIADD R19, R17.reuse, UR28 ;  /* 0x0000001c11137c36 */ /* 0x040fe20008000000 */
[----:B------:R-:W-:Y:S01]  /*56ab0*/  ISETP.LT.AND P3, PT, R6, UR10, !P1 ;  /* 0x0000000a06007c0c */ /* 0x000fe2000cf61270 */
[----:B-1----:R-:W-:Y:S01]  /*56ac0*/  IMAD.WIDE R8, R17, 0x4, R4 ;  /* 0x0000000411087825 */ /* 0x002fe200078e0204 */
[----:B------:R-:W-:Y:S01]  /*56ad0*/  ULDC UR6, c[0x0][0x228] ;  /* 0x00008a0000067ab9 */ /* 0x000fe20000000800 */
[----:B------:R-:W-:-:S02]  /*56ae0*/  ULDC UR10, c[0x0][0x228] ;  /* 0x00008a00000a7ab9 */ /* 0x000fc40000000800 */
[----:B------:R-:W-:Y:S01]  /*56af0*/  VIADD R16, R0, 0xd1 ;  /* 0x000000d100107836 */ /* 0x000fe20000000000 */
[----:B------:R1:W-:Y:S01]  /*56b00*/  @P5 STG.E desc[UR8][R8.64], R122 ;  /* 0x0000007a08005986 */ /* 0x0003e2000c101908 */
[C---:B------:R-:W-:Y:S02]  /*56b10*/  VIADD R17, R19.reuse, UR28 ;  /* 0x0000001c13117c36 */ /* 0x040fe40008000000 */
[C---:B--2---:R-:W-:Y:S01]  /*56b20*/  IMAD.WIDE R10, R19.reuse, 0x4, R2 ;  /* 0x00000004130a7825 */ /* 0x044fe200078e0202 */
[----:B------:R-:W-:Y:S01]  /*56b30*/  ISETP.GE.AND P5, PT, R16, UR4, PT ;  /* 0x0000000410007c0c */ /* 0x000fe2000bfa6270 */
[----:B------:R-:W-:Y:S01]  /*56b40*/  ULDC UR4, c[0x0][0x22c] ;  /* 0x00008b0000047ab9 */ /* 0x000fe20000000800 */
[----:B------:R-:W-:Y:S01]  /*56b50*/  IADD3 R16, R0, 0xd2, RZ ;  /* 0x000000d200107810 */ /* 0x000fe20007ffe0ff */
[----:B---3--:R-:W-:Y:S01]  /*56b60*/  IMAD.WIDE R12, R19, 0x4, R4 ;  /* 0x00000004130c7825 */ /* 0x008fe200078e0204 */
[----:B------:R-:W-:Y:S01]  /*56b70*/  ISETP.LT.AND P1, PT, R7, UR6, !P1 ;  /* 0x0000000607007c0c */ /* 0x000fe2000cf21270 */
[----:B------:R2:W-:Y:S02]  /*56b80*/  @P0 STG.E desc[UR8][R10.64], R126 ;  /* 0x0000007e0a000986 */ /* 0x0005e4000c101908 */
[C---:B----4-:R-:W-:Y:S01]  /*56b90*/  IMAD.WIDE R14, R17.reuse, 0x4, R2 ;  /* 0x00000004110e7825 */ /* 0x050fe200078e0202 */
[----:B------:R-:W-:Y:S01]  /*56ba0*/  ISETP.GE.AND P0, PT, R16, UR4, PT ;  /* 0x0000000410007c0c */ /* 0x000fe2000bf06270 */
[----:B------:R3:W-:Y:S01]  /*56bb0*/  @P6 STG.E desc[UR8][R12.64], R154 ;  /* 0x0000009a0c006986 */ /* 0x0007e2000c101908 */
[----:B------:R-:W-:Y:S01]  /*56bc0*/  ULDC UR4, c[0x0][0x228] ;  /* 0x00008a0000047ab9 */ /* 0x000fe20000000800 */
[----:B-1----:R-:W-:Y:S01]  /*56bd0*/  IMAD.WIDE R8, R17, 0x4, R4 ;  /* 0x0000000411087825 */ /* 0x002fe200078e0204 */
[----:B------:R-:W-:Y:S01]  /*56be0*/  ULDC UR6, c[0x0][0x228] ;  /* 0x00008a0000067ab9 */ /* 0x000fe20000000800 */
[----:B------:R1:W-:Y:S01]  /*56bf0*/  @P3 STG.E desc[UR8][R14.64], R159 ;  /* 0x0000009f0e003986 */ /* 0x0003e2000c101908 */
[----:B------:R-:W-:Y:S01]  /*56c00*/  ISETP.LT.AND P3, PT, R6, UR4, !P2 ;  /* 0x0000000406007c0c */ /* 0x000fe2000d761270 */
[----:B------:R-:W-:-:S02]  /*56c10*/  VIADD R16, R0, 0xd3 ;  /* 0x000000d300107836 */ /* 0x000fc40000000000 */
[----:B------:R-:W-:Y:S01]  /*56c20*/  VIADD R17, R17, UR28 ;  /* 0x0000001c11117c36 */ /* 0x000fe20008000000 */
[----:B------:R-:W-:Y:S01]  /*56c30*/  ISETP.LT.AND P2, PT, R7, UR6, !P2 ;  /* 0x0000000607007c0c */ /* 0x000fe2000d741270 */
[----:B------:R-:W-:Y:S01]  /*56c40*/  ULDC UR4, c[0x0][0x22c] ;  /* 0x00008b0000047ab9 */ /* 0x000fe20000000800 */
[----:B------:R4:W-:Y:S01]  /*56c50*/  @P1 STG.E desc[UR8][R8.64], R123 ;  /* 0x0000007b08001986 */ /* 0x0009e2000c101908 */
[C---:B--2---:R-:W-:Y:S01]  /*56c60*/  IMAD.WIDE R10, R17.reuse, 0x4, R2 ;  /* 0x00000004110a7825 */ /* 0x044fe200078e0202 */
[----:B------:R-:W-:Y:S01]  /*56c70*/  ISETP.GE.AND P1, PT, R16, UR4, PT ;  /* 0x0000000410007c0c */ /* 0x000fe2000bf26270 */
[----:B------:R-:W-:Y:S01]  /*56c80*/  ULDC UR4, c[0x0][0x22c] ;  /* 0x00008b0000047ab9 */ /* 0x000fe20000000800 */
[----:B------:R-:W-:Y:S01]  /*56c90*/  IADD3 R16, R0, 0xd4, RZ ;  /* 0x000000d400107810 */ /* 0x000fe20007ffe0ff */
[C---:B---3--:R-:W-:Y:S01]  /*56ca0*/  IMAD.WIDE R12, R17.reuse, 0x4, R4 ;  /* 0x00000004110c7825 */ /* 0x048fe200078e0204 */
[----:B------:R-:W-:Y:S01]  /*56cb0*/  ISETP.LT.AND P6, PT, R6, UR10, !P4 ;  /* 0x0000000a06007c0c */ /* 0x000fe2000e7c1270 */
[----:B------:R-:W-:Y:S01]  /*56cc0*/  @P3 STG.E desc[UR8][R10.64], R127 ;  /* 0x0000007f0a003986 */ /* 0x000fe2000c101908 */
[----:B------:R-:W-:Y:S01]  /*56cd0*/  ISETP.GE.AND P3, PT, R16, UR4, PT ;  /* 0x0000000410007c0c */ /* 0x000fe2000bf66270 */
[----:B------:R-:W-:Y:S01]  /*56ce0*/  ULDC UR4, c[0x0][0x228] ;  /* 0x00008a0000047ab9 */ /* 0x000fe20000000800 */
[----:B------:R-:W-:Y:S01]  /*56cf0*/  VIADD R19, R17, UR28 ;  /* 0x0000001c11137c36 */ /* 0x000fe20008000000 */
[----:B------:R-:W-:Y:S01]  /*56d00*/  ISETP.LT.AND P4, PT, R7, UR4, !P4 ;  /* 0x0000000407007c0c */ /* 0x000fe2000e781270 */
[----:B------:R-:W-:Y:S01]  /*56d10*/  ULDC UR4, c[0x0][0x228] ;  /* 0x00008a0000047ab9 */ /* 0x000fe20000000800 */
[----:B------:R2:W-:Y:S01]  /*56d20*/  @P2 STG.E desc[UR8][R12.64], R155 ;  /* 0x0000009b0c002986 */ /* 0x0005e2000c101908 */
[----:B------:R-:W-:Y:S01]  /*56d30*/  ISETP.LT.AND P2, PT, R6, UR4, !P5 ;  /* 0x0000000406007c0c */ /* 0x000fe2000ef41270 */
[----:B-1----:R-:W-:Y:S01]  /*56d40*/  IMAD.WIDE R14, R19, 0x4, R2 ;  /* 0x00000004130e7825 */ /* 0x002fe200078e0202 */
[----:B------:R-:W-:Y:S01]  /*56d50*/  ULDC UR6, c[0x0][0x228] ;  /* 0x00008a0000067ab9 */ /* 0x000fe20000000800 */
[----:B------:R-:W-:Y:S01]  /*56d60*/  ULDC UR4, c[0x0][0x22c] ;  /* 0x00008b0000047ab9 */ /* 0x000fe20000000800 */
[----:B------:R-:W-:Y:S01]  /*56d70*/  ULDC UR10, c[0x0][0x228] ;  /* 0x00008a00000a7ab9 */ /* 0x000fe20000000800 */
[----:B------:R-:W-:-:S02]  /*56d80*/  VIADD R16, R0, 0xd5 ;  /* 0x000000d500107836 */ /* 0x000fc40000000000 */
[C---:B------:R-:W-:Y:S02]  /*56d90*/  VIADD R17, R19.reuse, UR28 ;  /* 0x0000001c13117c36 */ /* 0x040fe40008000000 */
[----:B----4-:R-:W-:Y:S01]  /*56da0*/  IMAD.WIDE R8, R19, 0x4, R4 ;  /* 0x0000000413087825 */ /* 0x010fe200078e0204 */
        /* <DEDUP_REMOVED lines=16> */
[----:B-1----:R-:W-:Y:S01]  /*56eb0*/  VIADD R14, R0, 0xd7 ;  /* 0x000000d7000e7836 */ /* 0x002fe20000000000 */
[----:B------:R1:W-:Y:S01]  /*56ec0*/  @P5 STG.E desc[UR8][R12.64], R164 ;  /* 0x000000a40c005986 */ /* 0x0003e2000c101908 */
[----:B------:R-:W-:Y:S01]  /*56ed0*/  ISETP.LT.AND P5, PT, R6, UR4, !P1 ;  /* 0x0000000406007c0c */ /* 0x000fe2000cfa1270 */
[----:B------:R-:W-:Y:S01]  /*56ee0*/  ULDC UR6, c[0x0][0x228] ;  /* 0x00008a0000067ab9 */ /* 0x000fe20000000800 */
[----:B--2---:R-:W-:Y:S01]  /*56ef0*/  IMAD.WIDE R8, R17, 0x4, R2 ;  /* 0x0000000411087825 */ /* 0x004fe200078e0202 */
        /* <DEDUP_REMOVED lines=8> */
[C---:B-1----:R-:W-:Y:S01]  /*56f80*/  IMAD.WIDE R12, R17.reuse, 0x4, R2 ;  /* 0x00000004110c7825 */ /* 0x042fe200078e0202 */
        /* <DEDUP_REMOVED lines=10> */
[C---:B--2---:R-:W-:Y:S01]  /*57030*/  IMAD.WIDE R8, R17.reuse, 0x4, R2 ;  /* 0x0000000411087825 */ /* 0x044fe200078e0202 */
        /* <DEDUP_REMOVED lines=29> */
[----:B------:R2:W-:Y:S03]  /*57210*/  @P1 STG.E desc[UR8][R10.64], R171 ;  /* 0x000000ab0a001986 */ /* 0x0005e6000c101908 */
[----:B------:R-:W-:Y:S01]  /*57220*/  ISETP.GE.AND P1, PT, R14, UR4, PT ;  /* 0x000000040e007c0c */ /* 0x000fe2000bf26270 */
[----:B------:R-:W-:Y:S01]  /*57230*/  ULDC UR4, c[0x0][0x228] ;  /* 0x00008a0000047ab9 */ /* 0x000fe20000000800 */
[----:B---3--:R-:W-:Y:S01]  /*57240*/  IMAD.WIDE R12, R19, 0x4, R4 ;  /* 0x00000004130c7825 */ /* 0x008fe200078e0204 */
[----:B------:R-:W-:Y:S01]  /*57250*/  ISETP.LT.AND P2, PT, R7, UR4, !P2 ;  /* 0x0000000407007c0c */ /* 0x000fe2000d741270 */
[----:B------:R-:W-:-:S02]  /*57260*/  ULDC UR4, c[0x0][0x228] ;  /* 0x00008a0000047ab9 */ /* 0x000fc40000000800 */
[----:B------:R-:W-:Y:S01]  /*57270*/  VIADD R17, R19, UR28 ;  /* 0x0000001c13117c36 */ /* 0x000fe20008000000 */
[----:B------:R3:W-:Y:S01]  /*57280*/  @P4 STG.E desc[UR8][R12.64], R163 ;  /* 0x000000a30c004986 */ /* 0x0007e2000c101908 */
[----:B------:R-:W-:Y:S01]  /*57290*/  ISETP.LT.AND P4, PT, R6, UR4, !P5 ;  /* 0x0000000406007c0c */ /* 0x000fe2000ef81270 */
[----:B------:R-:W-:Y:S02]  /*572a0*/  VIADD R16, R0, 0xdc ;  /* 0x000000dc00107836 */ /* 0x000fe40000000000 */
[C---:B------:R-:W-:Y:S01]  /*572b0*/  IMAD.WIDE R14, R17.reuse, 0x4, R2 ;  /* 0x00000004110e7825 */ /* 0x040fe200078e0202 */
[----:B------:R-:W-:Y:S01]  /*572c0*/  IADD3 R19, R17, UR28, RZ ;  /* 0x0000001c11137c10 */ /* 0x000fe2000fffe0ff */
[----:B------:R-:W-:Y:S01]  /*572d0*/  ULDC UR4, c[0x0][0x22c] ;  /* 0x00008b0000047ab9 */ /* 0x000fe20000000800 */
[----:B------:R-:W-:Y:S01]  /*572e0*/  ISETP.LT.AND P5, PT, R7, UR6, !P5 ;  /* 0x0000000607007c0c */ /* 0x000fe2000efa1270 */
[----:B-1----:R-:W-:Y:S01]  /*572f0*/  IMAD.WIDE R8, R17, 0x4, R4 ;  /* 0x0000000411087825 */ /* 0x002fe200078e0204 */
[----:B------:R1:W-:Y:S01]  /*57300*/  @P6 STG.E desc[UR8][R14.64], R131 ;  /* 0x000000830e006986 */ /* 0x0003e2000c101908 */
[----:B------:R-:W-:-:S02]  /*57310*/  ULDC UR6, c[0x0][0x228] ;  /* 0x00008a0000067ab9 */ /* 0x000fc40000000800 */
[C---:B--2---:R-:W-:Y:S01]  /*57320*/  IMAD.WIDE R10, R19.reuse, 0x4, R2 ;  /* 0x00000004130a7825 */ /* 0x044fe200078e0202 */
[----:B------:R2:W-:Y:S01]  /*57330*/  @P2 STG.E desc[UR8][R8.64], R167 ;  /* 0x000000a708002986 */ /* 0x0005e2000c101908 */
[----:B------:R-:W-:Y:S01]  /*57340*/  ISETP.GE.AND P2, PT, R16, UR4, PT ;  /* 0x0000000410007c0c */ /* 0x000fe2000bf46270 */
[----:B------:R-:W-:Y:S01]  /*57350*/  ULDC UR4, c[0x0][0x22c] ;  /* 0x00008b0000047ab9 */ /* 0x000fe20000000800 */
[----:B------:R-:W-:Y:S01]  /*57360*/  VIADD R16, R0, 0xdd ;  /* 0x000000dd00107836 */ /* 0x000fe20000000000 */
[----:B------:R-:W-:Y:S01]  /*57370*/  ISETP.LT.AND P6, PT, R6, UR10, !P0 ;  /* 0x0000000a06007c0c */ /* 0x000fe2000c7c1270 */
        /* <DEDUP_REMOVED lines=8> */
[C---:B-1----:R-:W-:Y:S01]  /*57400*/  IMAD.WIDE R14, R17.reuse, 0x4, R2 ;  /* 0x00000004110e7825 */ /* 0x042fe200078e0202 */
[----:B------:R-:W-:Y:S01]  /*57410*/  ULDC UR6, c[0x0][0x228] ;  /* 0x00008a0000067ab9 */ /* 0x000fe20000000800 */
[----:B------:R-:W-:Y:S01]  /*57420*/  ULDC UR4, c[0x0][0x22c] ;  /* 0x00008b0000047ab9 */ /* 0x000fe20000000800 */
[----:B------:R-:W-:Y:S01]  /*57430*/  ULDC UR10, c[0x0][0x228] ;  /* 0x00008a00000a7ab9 */ /* 0x000fe20000000800 */
[C---:B--2---:R-:W-:Y:S01]  /*57440*/  IMAD.WIDE R8, R17.reuse, 0x4, R4 ;  /* 0x0000000411087825 */ /* 0x044fe200078e0204 */
[----:B------:R-:W-:-:S03]  /*57450*/  IADD3 R17, R17, UR28, RZ ;  /* 0x0000001c11117c10 */ /* 0x000fc6000fffe0ff */
[----:B------:R-:W-:Y:S01]  /*57460*/  VIADD R16, R0, 0xde ;  /* 0x000000de00107836 */ /* 0x000fe20000000000 */
[----:B------:R1:W-:Y:S01]  /*57470*/  @P6 STG.E desc[UR8][R14.64], R132 ;  /* 0x000000840e006986 */ /* 0x0003e2000c101908 */
[----:B------:R-:W-:Y:S01]  /*57480*/  ISETP.LT.AND P3, PT, R7, UR6, !P3 ;  /* 0x0000000607007c0c */ /* 0x000fe2000df61270 */
[C---:B---3--:R-:W-:Y:S01]  /*57490*/  IMAD.WIDE R10, R17.reuse, 0x4, R2 ;  /* 0x00000004110a7825 */ /* 0x048fe200078e0202 */
[----:B------:R-:W-:Y:S01]  /*574a0*/  ISETP.LT.AND P6, PT, R6, UR10, !P1 ;  /* 0x0000000a06007c0c */ /* 0x000fe2000cfc1270 */
[----:B------:R2:W-:Y:S01]  /*574b0*/  @P0 STG.E desc[UR8][R8.64], R176 ;  /* 0x000000b008000986 */ /* 0x0005e2000c101908 */
[----:B------:R-:W-:Y:S01]  /*574c0*/  ISETP.GE.AND P0, PT, R16, UR4, PT ;  /* 0x0000000410007c0c */ /* 0x000fe2000bf06270 */
[----:B------:R-:W-:Y:S01]  /*574d0*/  VIADD R16, R0, 0xdf ;  /* 0x000000df00107836 */ /* 0x000fe20000000000 */
[----:B------:R-:W-:Y:S01]  /*574e0*/  ULDC UR4, c[0x0][0x22c] ;  /* 0x00008b0000047ab9 */ /* 0x000fe20000000800 */
[----:B------:R-:W-:Y:S01]  /*574f0*/  @P5 STG.E desc[UR8][R10.64], R181 ;  /* 0x000000b50a005986 */ /* 0x000fe2000c101908 */
[C---:B----4-:R-:W-:Y:S01]  /*57500*/  IMAD.WIDE R12, R17.reuse, 0x4, R4 ;  /* 0x00000004110c7825 */ /* 0x050fe200078e0204 */
        /* <DEDUP_REMOVED lines=8> */
[C---:B-1----:R-:W-:Y:S01]  /*57590*/  IMAD.WIDE R14, R19.reuse, 0x4, R2 ;  /* 0x00000004130e7825 */ /* 0x042fe200078e0202 */
[C---:B------:R-:W-:Y:S01]  /*575a0*/  IADD3 R17, R19.reuse, UR28, RZ ;  /* 0x0000001c13117c10 */ /* 0x040fe2000fffe0ff */
[----:B------:R-:W-:Y:S01]  /*575b0*/  ULDC UR4, c[0x0][0x22c] ;  /* 0x00008b0000047ab9 */ /* 0x000fe20000000800 */
[----:B------:R-:W-:Y:S01]  /*575c0*/  ULDC UR10, c[0x0][0x228] ;  /* 0x00008a00000a7ab9 */ /* 0x000fe20000000800 */
[----:B------:R-:W-:Y:S01]  /*575d0*/  VIADD R16, R0, 0xe0 ;  /* 0x000000e000107836 */ /* 0x000fe20000000000 */
[----:B------:R1:W-:Y:S01]  /*575e0*/  @P6 STG.E desc[UR8][R14.64], R133 ;  /* 0x000000850e006986 */ /* 0x0003e2000c101908 */
[----:B--2---:R-:W-:Y:S01]  /*575f0*/  IMAD.WIDE R8, R19, 0x4, R4 ;  /* 0x0000000413087825 */ /* 0x004fe200078e0204 */
[----:B------:R-:W-:Y:S01]  /*57600*/  ISETP.LT.AND P6, PT, R7, UR6, !P2 ;  /* 0x0000000607007c0c */ /* 0x000fe2000d7c1270 */
[----:B------:R-:W-:-:S02]  /*57610*/  ULDC UR6, c[0x0][0x228] ;  /* 0x00008a0000067ab9 */ /* 0x000fc40000000800 */
[----:B---3--:R-:W-:Y:S01]  /*57620*/  VIADD R12, R0, 0xe1 ;  /* 0x000000e1000c7836 */ /* 0x008fe20000000000 */
[----:B------:R-:W-:Y:S01]  /*57630*/  ISETP.GE.AND P2, PT, R16, UR4, PT ;  /* 0x0000000410007c0c */ /* 0x000fe2000bf46270 */
[C---:B------:R-:W-:Y:S01]  /*57640*/  IMAD.WIDE R10, R17.reuse, 0x4, R2 ;  /* 0x00000004110a7825 */ /* 0x040fe200078e0202 */
[----:B------:R-:W-:Y:S01]  /*57650*/  ULDC UR4, c[0x0][0x22c] ;  /* 0x00008b0000047ab9 */ /* 0x000fe20000000800 */
[----:B------:R2:W-:Y:S01]  /*57660*/  @P1 STG.E desc[UR8][R8.64], R177 ;  /* 0x000000b108001986 */ /* 0x0005e2000c101908 */
[----:B------:R-:W-:Y:S01]  /*57670*/  ISETP.GE.AND P1, PT, R12, UR4, PT ;  /* 0x000000040c007c0c */ /* 0x000fe2000bf26270 */
[----:B------:R-:W-:Y:S02]  /*57680*/  ULDC UR4, c[0x0][0x228] ;  /* 0x00008a0000047ab9 */ /* 0x000fe40000000800 */
        /* <DEDUP_REMOVED lines=208> */
[----:B------:R-:W-:Y:S01]  /*58390*/  ISETP.LT.AND P6, PT, R6, UR10, !P1 ;  /* 0x0000000a06007c0c */ /* 0x000fe2000cfc1270 */
[----:B------:R-:W-:Y:S01]  /*583a0*/  ULDC UR6, c[0x0][0x228] ;  /* 0x00008a0000067ab9 */ /* 0x000fe20000000800 */
[----:B--2---:R-:W-:Y:S01]  /*583b0*/  IMAD.WIDE R10, R19, 0x4, R2 ;  /* 0x00000004130a7825 */ /* 0x004fe200078e0202 */
[----:B------:R2:W-:Y:S01]  /*583c0*/  @P5 STG.E desc[UR8][R8.64], R202 ;  /* 0x000000ca08005986 */ /* 0x0005e2000c101908 */
[----:B------:R-:W-:Y:S01]  /*583d0*/  ISETP.GE.AND P5, PT, R16, UR4, PT ;  /* 0x0000000410007c0c */ /* 0x000fe2000bfa6270 */
[----:B------:R-:W-:Y:S01]  /*583e0*/  ULDC UR4, c[0x0][0x22c] ;  /* 0x00008b0000047ab9 */ /* 0x000fe20000000800 */
[----:B------:R-:W-:Y:S01]  /*583f0*/  VIADD R16, R0, 0xf3 ;  /* 0x000000f300107836 */ /* 0x000fe20000000000 */
[----:B------:R-:W-:Y:S01]  /*58400*/  ISETP.LT.AND P1, PT, R7, UR6, !P1 ;  /* 0x0000000607007c0c */ /* 0x000fe2000cf21270 */
[----:B------:R-:W-:-:S02]  /*58410*/  VIADD R17, R19, UR28 ;  /* 0x0000001c13117c36 */ /* 0x000fc40008000000 */
[----:B---3--:R-:W-:Y:S01]  /*58420*/  IMAD.WIDE R12, R19, 0x4, R4 ;  /* 0x00000004130c7825 */ /* 0x008fe200078e0204 */
[----:B------:R3:W-:Y:S01]  /*58430*/  @P0 STG.E desc[UR8][R10.64], R207 ;  /* 0x000000cf0a000986 */ /* 0x0007e2000c101908 */
[----:B------:R-:W-:Y:S01]  /*58440*/  ISETP.GE.AND P0, PT, R16, UR4, PT ;  /* 0x0000000410007c0c */ /* 0x000fe2000bf06270 */
[----:B------:R-:W-:Y:S01]  /*58450*/  ULDC UR4, c[0x0][0x228] ;  /* 0x00008a0000047ab9 */ /* 0x000fe20000000800 */
[C---:B-1----:R-:W-:Y:S01]  /*58460*/  IMAD.WIDE R14, R17.reuse, 0x4, R2 ;  /* 0x00000004110e7825 */ /* 0x042fe200078e0202 */
[----:B------:R1:W-:Y:S01]  /*58470*/  @P3 STG.E desc[UR8][R12.64], R199 ;  /* 0x000000c70c003986 */ /* 0x0003e2000c101908 */
[----:B------:R-:W-:Y:S01]  /*58480*/  ULDC UR6, c[0x0][0x228] ;  /* 0x00008a0000067ab9 */ /* 0x000fe20000000800 */
[----:B------:R-:W-:Y:S01]  /*58490*/  ISETP.LT.AND P3, PT, R6, UR4, !P2 ;  /* 0x0000000406007c0c */ /* 0x000fe2000d761270 */
[----:B--2---:R-:W-:Y:S01]  /*584a0*/  IMAD.WIDE R8, R17, 0x4, R4 ;  /* 0x0000000411087825 */ /* 0x004fe200078e0204 */
[----:B------:R-:W-:Y:S01]  /*584b0*/  ISETP.LT.AND P2, PT, R7, UR6, !P2 ;  /* 0x0000000607007c0c */ /* 0x000fe2000d741270 */
[----:B------:R-:W-:-:S02]  /*584c0*/  ULDC UR10, c[0x0][0x228] ;  /* 0x00008a00000a7ab9 */ /* 0x000fc40000000800 */
[----:B------:R-:W-:Y:S01]  /*584d0*/  VIADD R16, R0, 0xf4 ;  /* 0x000000f400107836 */ /* 0x000fe20000000000 */
[----:B------:R2:W-:Y:S01]  /*584e0*/  @P6 STG.E desc[UR8][R14.64], R143 ;  /* 0x0000008f0e006986 */ /* 0x0005e2000c101908 */
[----:B------:R-:W-:Y:S01]  /*584f0*/  IADD3 R17, R17, UR28, RZ ;  /* 0x0000001c11117c10 */ /* 0x000fe2000fffe0ff */
[----:B------:R-:W-:Y:S01]  /*58500*/  ULDC UR4, c[0x0][0x22c] ;  /* 0x00008b0000047ab9 */ /* 0x000fe20000000800 */
[----:B------:R-:W-:Y:S01]  /*58510*/  ISETP.LT.AND P6, PT, R6, UR10, !P4 ;  /* 0x0000000a06007c0c */ /* 0x000fe2000e7c1270 */
[----:B------:R4:W-:Y:S01]  /*58520*/  @P1 STG.E desc[UR8][R8.64], R203 ;  /* 0x000000cb08001986 */ /* 0x0009e2000c101908 */
[----:B------:R-:W-:Y:S01]  /*58530*/  ISETP.GE.AND P1, PT, R16, UR4, PT ;  /* 0x0000000410007c0c */ /* 0x000fe2000bf26270 */
[----:B------:R-:W-:Y:S01]  /*58540*/  ULDC UR4, c[0x0][0x228] ;  /* 0x00008a0000047ab9 */ /* 0x000fe20000000800 */
[----:B------:R-:W-:Y:S01]  /*58550*/  VIADD R19, R17, UR28 ;  /* 0x0000001c11137c36 */ /* 0x000fe20008000000 */
[----:B------:R-:W-:Y:S01]  /*58560*/  ISETP.LT.AND P4, PT, R7, UR4, !P4 ;  /* 0x0000000407007c0c */ /* 0x000fe2000e781270 */
[C---:B---3--:R-:W-:Y:S01]  /*58570*/  IMAD.WIDE R10, R17.reuse, 0x4, R2 ;  /* 0x00000004110a7825 */ /* 0x048fe200078e0202 */
[----:B------:R-:W-:Y:S01]  /*58580*/  ULDC UR4, c[0x0][0x228] ;  /* 0x00008a0000047ab9 */ /* 0x000fe20000000800 */
[----:B------:R-:W-:Y:S01]  /*58590*/  ULDC UR6, c[0x0][0x228] ;  /* 0x00008a0000067ab9 */ /* 0x000fe20000000800 */
[----:B------:R-:W-:Y:S01]  /*585a0*/  ULDC UR10, c[0x0][0x228] ;  /* 0x00008a00000a7ab9 */ /* 0x000fe20000000800 */
[----:B-1----:R-:W-:Y:S01]  /*585b0*/  IMAD.WIDE R12, R17, 0x4, R4 ;  /* 0x00000004110c7825 */ /* 0x002fe200078e0204 */
[----:B------:R1:W-:Y:S03]  /*585c0*/  @P3 STG.E desc[UR8][R10.64], R216 ;  /* 0x000000d80a003986 */ /* 0x0003e6000c101908 */
[----:B--2---:R-:W-:Y:S01]  /*585d0*/  IMAD.WIDE R14, R19, 0x4, R2 ;  /* 0x00000004130e7825 */ /* 0x004fe200078e0202 */
[----:B------:R2:W-:Y:S01]  /*585e0*/  @P2 STG.E desc[UR8][R12.64], R208 ;  /* 0x000000d00c002986 */ /* 0x0005e2000c101908 */
[----:B------:R-:W-:Y:S01]  /*585f0*/  ISETP.LT.AND P2, PT, R6, UR4, !P5 ;  /* 0x0000000406007c0c */ /* 0x000fe2000ef41270 */
[----:B------:R-:W-:Y:S01]  /*58600*/  ULDC UR4, c[0x0][0x228] ;  /* 0x00008a0000047ab9 */ /* 0x000fe20000000800 */
[----:B------:R-:W-:Y:S01]  /*58610*/  VIADD R16, R0, 0xf5 ;  /* 0x000000f500107836 */ /* 0x000fe20000000000 */
[----:B------:R-:W-:Y:S01]  /*58620*/  ISETP.LT.AND P5, PT, R7, UR6, !P5 ;  /* 0x0000000607007c0c */ /* 0x000fe2000efa1270 */
[----:B------:R3:W-:Y:S01]  /*58630*/  @P6 STG.E desc[UR8][R14.64], R144 ;  /* 0x000000900e006986 */ /* 0x0007e2000c101908 */
[C---:B----4-:R-:W-:Y:S01]  /*58640*/  IMAD.WIDE R8, R19.reuse, 0x4, R4 ;  /* 0x0000000413087825 */ /* 0x050fe200078e0204 */
[----:B------:R-:W-:Y:S01]  /*58650*/  ISETP.LT.AND P6, PT, R6, UR4, !P0 ;  /* 0x0000000406007c0c */ /* 0x000fe2000c7c1270 */
[----:B------:R-:W-:Y:S01]  /*58660*/  ULDC UR4, c[0x0][0x228] ;  /* 0x00008a0000047ab9 */ /* 0x000fe20000000800 */
[----:B------:R-:W-:Y:S01]  /*58670*/  ISETP.GE.AND P3, PT, R16, UR13, PT ;  /* 0x0000000d10007c0c */ /* 0x000fe2000bf66270 */
[----:B------:R-:W-:Y:S01]  /*58680*/  VIADD R19, R19, UR28 ;  /* 0x0000001c13137c36 */ /* 0x000fe20008000000 */
[----:B------:R-:W-:Y:S01]  /*58690*/  IADD3 R16, R0, 0xf6, RZ ;  /* 0x000000f600107810 */ /* 0x000fe20007ffe0ff */
[----:B------:R4:W-:Y:S01]  /*586a0*/  @P4 STG.E desc[UR8][R8.64], R212 ;  /* 0x000000d408004986 */ /* 0x0009e2000c101908 */
[----:B------:R-:W-:Y:S01]  /*586b0*/  ULDC UR6, c[0x0][0x228] ;  /* 0x00008a0000067ab9 */ /* 0x000fe20000000800 */
[C---:B------:R-:W-:Y:S01]  /*586c0*/  VIADD R17, R19.reuse, UR28 ;  /* 0x0000001c13117c36 */ /* 0x040fe20008000000 */
[----:B------:R-:W-:Y:S01]  /*586d0*/  ISETP.GE.AND P4, PT, R16, UR11, PT ;  /* 0x0000000b10007c0c */ /* 0x000fe2000bf86270 */
[----:B-1----:R-:W-:Y:S01]  /*586e0*/  IMAD.WIDE R10, R19, 0x4, R2 ;  /* 0x00000004130a7825 */ /* 0x002fe200078e0202 */
[----:B------:R-:W-:Y:S01]  /*586f0*/  ISETP.LT.AND P0, PT, R7, UR4, !P0 ;  /* 0x0000000407007c0c */ /* 0x000fe2000c701270 */
[----:B------:R-:W-:-:S02]  /*58700*/  ULDC UR4, c[0x0][0x228] ;  /* 0x00008a0000047ab9 */ /* 0x000fc40000000800 */
[----:B------:R-:W-:Y:S02]  /*58710*/  VIADD R16, R0, 0xf7 ;  /* 0x000000f700107836 */ /* 0x000fe40000000000 */
[----:B--2---:R-:W-:Y:S01]  /*58720*/  IMAD.WIDE R12, R19, 0x4, R4 ;  /* 0x00000004130c7825 */ /* 0x004fe200078e0204 */
[----:B------:R-:W-:Y:S03]  /*58730*/  @P2 STG.E desc[UR8][R10.64], R217 ;  /* 0x000000d90a002986 */ /* 0x000fe6000c101908 */
[C---:B---3--:R-:W-:Y:S01]  /*58740*/  IMAD.WIDE R14, R17.reuse, 0x4, R2 ;  /* 0x00000004110e7825 */ /* 0x048fe200078e0202 */
[----:B------:R-:W-:Y:S01]  /*58750*/  ISETP.GE.AND P2, PT, R16, UR7, PT ;  /* 0x0000000710007c0c */ /* 0x000fe2000bf46270 */
[----:B------:R1:W-:Y:S01]  /*58760*/  @P5 STG.E desc[UR8][R12.64], R209 ;  /* 0x000000d10c005986 */ /* 0x0003e2000c101908 */
[----:B------:R-:W-:Y:S01]  /*58770*/  ULDC UR7, c[0x0][0x228] ;  /* 0x00008a0000077ab9 */ /* 0x000fe20000000800 */
[C---:B------:R-:W-:Y:S01]  /*58780*/  ISETP.LT.AND P5, PT, R6.reuse, UR4, !P1 ;  /* 0x0000000406007c0c */ /* 0x040fe2000cfa1270 */
[----:B----4-:R-:W-:Y:S01]  /*58790*/  IMAD.WIDE R8, R17, 0x4, R4 ;  /* 0x0000000411087825 */ /* 0x010fe200078e0204 */
[----:B------:R2:W-:Y:S01]  /*587a0*/  @P6 STG.E desc[UR8][R14.64], R145 ;  /* 0x000000910e006986 */ /* 0x0005e2000c101908 */
[----:B------:R-:W-:Y:S01]  /*587b0*/  ISETP.LT.AND P1, PT, R7, UR6, !P1 ;  /* 0x0000000607007c0c */ /* 0x000fe2000cf21270 */
[----:B------:R-:W-:Y:S01]  /*587c0*/  ULDC UR4, c[0x0][0x228] ;  /* 0x00008a0000047ab9 */ /* 0x000fe20000000800 */
[----:B------:R-:W-:-:S02]  /*587d0*/  ISETP.LT.AND P6, PT, R6, UR7, !P3 ;  /* 0x0000000706007c0c */ /* 0x000fc4000dfc1270 */
[----:B------:R-:W-:Y:S02]  /*587e0*/  ISETP.LT.AND P3, PT, R7, UR10, !P3 ;  /* 0x0000000a07007c0c */ /* 0x000fe4000df61270 */
[----:B-1----:R-:W-:Y:S01]  /*587f0*/  IADD3 R13, R17, UR28, RZ ;  /* 0x0000001c110d7c10 */ /* 0x002fe2000fffe0ff */
[----:B------:R-:W-:Y:S01]  /*58800*/  VIADD R16, R0, 0xf8 ;  /* 0x000000f800107836 */ /* 0x000fe20000000000 */
[----:B------:R-:W-:Y:S03]  /*58810*/  @P0 STG.E desc[UR8][R8.64], R213 ;  /* 0x000000d508000986 */ /* 0x000fe6000c101908 */
[C---:B------:R-:W-:Y:S02]  /*58820*/  VIADD R19, R13.reuse, UR28 ;  /* 0x0000001c0d137c36 */ /* 0x040fe40008000000 */
[----:B------:R-:W-:Y:S01]  /*58830*/  IMAD.WIDE R10, R13, 0x4, R2 ;  /* 0x000000040d0a7825 */ /* 0x000fe200078e0202 */
[----:B------:R-:W-:Y:S01]  /*58840*/  ISETP.GE.AND P0, PT, R16, UR5, PT ;  /* 0x0000000510007c0c */ /* 0x000fe2000bf06270 */
[----:B------:R-:W-:-:S02]  /*58850*/  ULDC UR5, c[0x0][0x228] ;  /* 0x00008a0000057ab9 */ /* 0x000fc40000000800 */
[----:B------:R-:W-:Y:S01]  /*58860*/  IMAD.WIDE R12, R13, 0x4, R4 ;  /* 0x000000040d0c7825 */ /* 0x000fe200078e0204 */
[----:B------:R-:W-:Y:S03]  /*58870*/  @P5 STG.E desc[UR8][R10.64], R218 ;  /* 0x000000da0a005986 */ /* 0x000fe6000c101908 */
[C---:B--2---:R-:W-:Y:S01]  /*58880*/  IMAD.WIDE R14, R19.reuse, 0x4, R2 ;  /* 0x00000004130e7825 */ /* 0x044fe200078e0202 */
[----:B------:R-:W-:Y:S03]  /*58890*/  @P1 STG.E desc[UR8][R12.64], R210 ;  /* 0x000000d20c001986 */ /* 0x000fe6000c101908 */
[----:B------:R-:W-:Y:S01]  /*588a0*/  IMAD.WIDE R16, R19, 0x4, R4 ;  /* 0x0000000413107825 */ /* 0x000fe200078e0204 */
[----:B------:R1:W-:Y:S04]  /*588b0*/  @P6 STG.E desc[UR8][R14.64], R146 ;  /* 0x000000920e006986 */ /* 0x0003e8000c101908 */
[----:B------:R2:W-:Y:S01]  /*588c0*/  @P3 STG.E desc[UR8][R16.64], R214 ;  /* 0x000000d610003986 */ /* 0x0005e2000c101908 */
[----:B------:R-:W-:Y:S01]  /*588d0*/  ISETP.LT.AND P3, PT, R6, UR4, !P4 ;  /* 0x0000000406007c0c */ /* 0x000fe2000e761270 */
[----:B------:R-:W-:Y:S01]  /*588e0*/  ULDC UR4, c[0x0][0x228] ;  /* 0x00008a0000047ab9 */ /* 0x000fe20000000800 */
[----:B------:R-:W-:Y:S01]  /*588f0*/  ISETP.LT.AND P4, PT, R7, UR5, !P4 ;  /* 0x0000000507007c0c */ /* 0x000fe2000e781270 */
[----:B------:R-:W-:Y:S01]  /*58900*/  VIADD R18, R0, 0xf9 ;  /* 0x000000f900127836 */ /* 0x000fe20000000000 */
[----:B------:R-:W-:Y:S01]  /*58910*/  IADD3 R19, R19, UR28, RZ ;  /* 0x0000001c13137c10 */ /* 0x000fe2000fffe0ff */
[----:B------:R-:W-:Y:S01]  /*58920*/  ULDC UR5, c[0x0][0x228] ;  /* 0x00008a0000057ab9 */ /* 0x000fe20000000800 */
[----:B------:R-:W-:Y:S01]  /*58930*/  ISETP.LT.AND P6, PT, R6, UR4, !P2 ;  /* 0x0000000406007c0c */ /* 0x000fe2000d7c1270 */
[----:B-1----:R-:W-:Y:S01]  /*58940*/  VIADD R14, R0, 0xfb ;  /* 0x000000fb000e7836 */ /* 0x002fe20000000000 */
[----:B------:R-:W-:Y:S01]  /*58950*/  ULDC UR4, c[0x0][0x228] ;  /* 0x00008a0000047ab9 */ /* 0x000fe20000000800 */
[----:B------:R-:W-:-:S04]  /*58960*/  IMAD.WIDE R8, R19, 0x4, R2 ;  /* 0x0000000413087825 */ /* 0x000fc800078e0202 */
[C---:B------:R-:W-:Y:S01]  /*58970*/  IMAD.WIDE R10, R19.reuse, 0x4, R4 ;  /* 0x00000004130a7825 */ /* 0x040fe200078e0204 */
[----:B------:R1:W-:Y:S03]  /*58980*/  @P3 STG.E desc[UR8][R8.64], R219 ;  /* 0x000000db08003986 */ /* 0x0003e6000c101908 */
[----:B--2---:R-:W-:Y:S01]  /*58990*/  VIADD R17, R19, UR28 ;  /* 0x0000001c13117c36 */ /* 0x004fe20008000000 */
[----:B------:R2:W-:Y:S01]  /*589a0*/  @P4 STG.E desc[UR8][R10.64], R211 ;  /* 0x000000d30a004986 */ /* 0x0005e2000c101908 */
[----:B------:R-:W-:Y:S01]  /*589b0*/  ISETP.LT.AND P2, PT, R7, UR5, !P2 ;  /* 0x0000000507007c0c */ /* 0x000fe2000d741270 */
[----:B------:R-:W-:Y:S01]  /*589c0*/  ULDC UR5, c[0x0][0x228] ;  /* 0x00008a0000057ab9 */ /* 0x000fe20000000800 */
[----:B------:R-:W-:Y:S01]  /*589d0*/  IMAD.WIDE R12, R17, 0x4, R2 ;  /* 0x00000004110c7825 */ /* 0x000fe200078e0202 */
[----:B------:R-:W-:Y:S01]  /*589e0*/  ISETP.LT.AND P4, PT, R6, UR4, !P0 ;  /* 0x0000000406007c0c */ /* 0x000fe2000c781270 */
[----:B------:R-:W-:Y:S01]  /*589f0*/  ULDC UR4, c[0x0][0x228] ;  /* 0x00008a0000047ab9 */ /* 0x000fe20000000800 */
[----:B------:R-:W-:-:S02]  /*58a00*/  ISETP.GE.AND P5, PT, R18, UR21, PT ;  /* 0x0000001512007c0c */ /* 0x000fc4000bfa6270 */
[----:B------:R-:W-:Y:S01]  /*58a10*/  ISETP.GE.AND P3, PT, R14, UR17, PT ;  /* 0x000000110e007c0c */ /* 0x000fe2000bf66270 */
[----:B------:R-:W-:Y:S01]  /*58a20*/  IMAD.WIDE R14, R17, 0x4, R4 ;  /* 0x00000004110e7825 */ /* 0x000fe200078e0204 */
[----:B------:R-:W-:Y:S01]  /*58a30*/  ISETP.LT.AND P0, PT, R7, UR4, !P0 ;  /* 0x0000000407007c0c */ /* 0x000fe2000c701270 */
[----:B------:R3:W-:Y:S01]  /*58a40*/  @P6 STG.E desc[UR8][R12.64], R147 ;  /* 0x000000930c006986 */ /* 0x0007e2000c101908 */
[----:B------:R-:W-:Y:S01]  /*58a50*/  IADD3 R17, R17, UR28, RZ ;  /* 0x0000001c11117c10 */ /* 0x000fe2000fffe0ff */
[----:B------:R-:W-:Y:S01]  /*58a60*/  ULDC UR4, c[0x0][0x228] ;  /* 0x00008a0000047ab9 */ /* 0x000fe20000000800 */
[----:B------:R-:W-:Y:S01]  /*58a70*/  ISETP.LT.AND P6, PT, R6, UR5, !P5 ;  /* 0x0000000506007c0c */ /* 0x000fe2000efc1270 */
[----:B------:R-:W-:Y:S01]  /*58a80*/  VIADD R18, R0, 0xfa ;  /* 0x000000fa00127836 */ /* 0x000fe20000000000 */
[----:B------:R-:W-:Y:S01]  /*58a90*/  ISETP.LT.AND P5, PT, R7, UR4, !P5 ;  /* 0x0000000407007c0c */ /* 0x000fe2000efa1270 */
[----:B-1----:R-:W-:-:S04]  /*58aa0*/  IMAD.WIDE R8, R17, 0x4, R2 ;  /* 0x0000000411087825 */ /* 0x002fc800078e0202 */
[C---:B------:R-:W-:Y:S01]  /*58ab0*/  VIADD R19, R17.reuse, UR28 ;  /* 0x0000001c11137c36 */ /* 0x040fe20008000000 */
[----:B------:R-:W-:Y:S01]  /*58ac0*/  ISETP.GE.AND P1, PT, R18, UR19, PT ;  /* 0x0000001312007c0c */ /* 0x000fe2000bf26270 */
[----:B--2---:R-:W-:Y:S01]  /*58ad0*/  IMAD.WIDE R10, R17, 0x4, R4 ;  /* 0x00000004110a7825 */ /* 0x004fe200078e0204 */
[----:B------:R1:W-:Y:S03]  /*58ae0*/  @P2 STG.E desc[UR8][R14.64], R215 ;  /* 0x000000d70e002986 */ /* 0x0003e6000c101908 */
[----:B------:R-:W-:Y:S01]  /*58af0*/  VIADD R16, R0, 0xfc ;  /* 0x000000fc00107836 */ /* 0x000fe20000000000 */
[----:B------:R2:W-:Y:S01]  /*58b00*/  @P4 STG.E desc[UR8][R8.64], R228 ;  /* 0x000000e408004986 */ /* 0x0005e2000c101908 */
[C---:B---3--:R-:W-:Y:S01]  /*58b10*/  IMAD.WIDE R12, R19.reuse, 0x4, R2 ;  /* 0x00000004130c7825 */ /* 0x048fe200078e0202 */
[----:B------:R-:W-:Y:S02]  /*58b20*/  ISETP.LT.AND P4, PT, R6, UR4, !P1 ;  /* 0x0000000406007c0c */ /* 0x000fe4000cf81270 */
[----:B------:R3:W-:Y:S01]  /*58b30*/  @P0 STG.E desc[UR8][R10.64], R220 ;  /* 0x000000dc0a000986 */ /* 0x0007e2000c101908 */
[----:B-1----:R-:W-:Y:S01]  /*58b40*/  IMAD.WIDE R14, R19, 0x4, R4 ;  /* 0x00000004130e7825 */ /* 0x002fe200078e0204 */
[----:B------:R-:W-:-:S02]  /*58b50*/  ISETP.GE.AND P2, PT, R16, UR15, PT ;  /* 0x0000000f10007c0c */ /* 0x000fc4000bf46270 */
[----:B------:R1:W-:Y:S01]  /*58b60*/  @P6 STG.E desc[UR8][R12.64], R148 ;  /* 0x000000940c006986 */ /* 0x0003e2000c101908 */
[----:B------:R-:W-:Y:S01]  /*58b70*/  ISETP.LT.AND P1, PT, R7, UR4, !P1 ;  /* 0x0000000407007c0c */ /* 0x000fe2000cf21270 */
[----:B------:R-:W-:Y:S02]  /*58b80*/  VIADD R19, R19, UR28 ;  /* 0x0000001c13137c36 */ /* 0x000fe40008000000 */
[----:B------:R-:W-:Y:S01]  /*58b90*/  VIADD R16, R0, 0xfd ;  /* 0x000000fd00107836 */ /* 0x000fe20000000000 */
[----:B------:R4:W-:Y:S01]  /*58ba0*/  @P5 STG.E desc[UR8][R14.64], R24 ;  /* 0x000000180e005986 */ /* 0x0009e2000c101908 */
[C---:B------:R-:W-:Y:S01]  /*58bb0*/  ISETP.LT.AND P5, PT, R6.reuse, UR4, !P3 ;  /* 0x0000000406007c0c */ /* 0x040fe2000dfa1270 */
[----:B------:R-:W-:Y:S01]  /*58bc0*/  VIADD R17, R19, UR28 ;  /* 0x0000001c13117c36 */ /* 0x000fe20008000000 */
[----:B------:R-:W-:Y:S01]  /*58bd0*/  ISETP.LT.AND P3, PT, R7, UR4, !P3 ;  /* 0x0000000407007c0c */ /* 0x000fe2000df61270 */
[----:B--2---:R-:W-:Y:S01]  /*58be0*/  IMAD.WIDE R8, R19, 0x4, R2 ;  /* 0x0000000413087825 */ /* 0x004fe200078e0202 */
[----:B------:R-:W-:-:S02]  /*58bf0*/  ISETP.LT.AND P6, PT, R6, UR4, !P2 ;  /* 0x0000000406007c0c */ /* 0x000fc4000d7c1270 */
[----:B------:R-:W-:Y:S01]  /*58c00*/  ISETP.GE.AND P0, PT, R16, UR23, PT ;  /* 0x0000001710007c0c */ /* 0x000fe2000bf06270 */
[----:B------:R-:W-:Y:S01]  /*58c10*/  VIADD R21, R17, UR28 ;  /* 0x0000001c11157c36 */ /* 0x000fe20008000000 */
[----:B------:R-:W-:Y:S01]  /*58c20*/  IADD3 R16, R0, 0xfe, RZ ;  /* 0x000000fe00107810 */ /* 0x000fe20007ffe0ff */
[----:B---3--:R-:W-:Y:S01]  /*58c30*/  IMAD.WIDE R10, R19, 0x4, R4 ;  /* 0x00000004130a7825 */ /* 0x008fe200078e0204 */
[----:B------:R-:W-:Y:S02]  /*58c40*/  @P4 STG.E desc[UR8][R8.64], R229 ;  /* 0x000000e508004986 */ /* 0x000fe4000c101908 */
[----:B------:R-:W-:Y:S01]  /*58c50*/  ISETP.GE.AND P4, PT, R16, UR27, PT ;  /* 0x0000001b10007c0c */ /* 0x000fe2000bf86270 */
[C---:B-1----:R-:W-:Y:S01]  /*58c60*/  IMAD.WIDE R12, R17.reuse, 0x4, R2 ;  /* 0x00000004110c7825 */ /* 0x042fe200078e0202 */
[----:B------:R-:W-:Y:S03]  /*58c70*/  @P1 STG.E desc[UR8][R10.64], R221 ;  /* 0x000000dd0a001986 */ /* 0x000fe6000c101908 */
[----:B----4-:R-:W-:Y:S01]  /*58c80*/  IMAD.WIDE R14, R17, 0x4, R4 ;  /* 0x00000004110e7825 */ /* 0x010fe200078e0204 */
[----:B------:R-:W-:Y:S03]  /*58c90*/  @P5 STG.E desc[UR8][R12.64], R149 ;  /* 0x000000950c005986 */ /* 0x000fe6000c101908 */
[C---:B------:R-:W-:Y:S01]  /*58ca0*/  IMAD.WIDE R16, R21.reuse, 0x4, R2 ;  /* 0x0000000415107825 */ /* 0x040fe200078e0202 */
[----:B------:R-:W-:Y:S03]  /*58cb0*/  @P3 STG.E desc[UR8][R14.64], R25 ;  /* 0x000000190e003986 */ /* 0x000fe6000c101908 */
[----:B------:R-:W-:Y:S01]  /*58cc0*/  VIADD R0, R0, 0xff ;  /* 0x000000ff00007836 */ /* 0x000fe20000000000 */
[----:B------:R1:W-:Y:S01]  /*58cd0*/  @P6 STG.E desc[UR8][R16.64], R230 ;  /* 0x000000e610006986 */ /* 0x0003e2000c101908 */
[----:B------:R-:W-:-:S02]  /*58ce0*/  IADD3 R19, R21, UR28, RZ ;  /* 0x0000001c15137c10 */ /* 0x000fc4000fffe0ff */
[C---:B------:R-:W-:Y:S02]  /*58cf0*/  ISETP.LT.AND P2, PT, R7.reuse, UR4, !P2 ;  /* 0x0000000407007c0c */ /* 0x040fe4000d741270 */
[----:B------:R-:W-:Y:S02]  /*58d00*/  ISETP.GE.AND P1, PT, R0, UR25, PT ;  /* 0x0000001900007c0c */ /* 0x000fe4000bf26270 */
[C---:B------:R-:W-:Y:S02]  /*58d10*/  ISETP.LT.AND P6, PT, R6.reuse, UR4, !P0 ;  /* 0x0000000406007c0c */ /* 0x040fe4000c7c1270 */
[----:B------:R-:W-:Y:S02]  /*58d20*/  ISETP.LT.AND P0, PT, R7, UR4, !P0 ;  /* 0x0000000407007c0c */ /* 0x000fe4000c701270 */
[----:B------:R-:W-:Y:S01]  /*58d30*/  ISETP.LT.AND P5, PT, R6, UR4, !P4 ;  /* 0x0000000406007c0c */ /* 0x000fe2000e7a1270 */
[----:B------:R-:W-:Y:S01]  /*58d40*/  VIADD R23, R19, UR28 ;  /* 0x0000001c13177c36 */ /* 0x000fe20008000000 */
[----:B------:R-:W-:-:S02]  /*58d50*/  ISETP.LT.AND P4, PT, R7, UR4, !P4 ;  /* 0x0000000407007c0c */ /* 0x000fc4000e781270 */
[----:B------:R-:W-:Y:S02]  /*58d60*/  ISETP.LT.AND P3, PT, R6, UR4, !P1 ;  /* 0x0000000406007c0c */ /* 0x000fe4000cf61270 */
[----:B------:R-:W-:Y:S01]  /*58d70*/  ISETP.LT.AND P1, PT, R7, UR4, !P1 ;  /* 0x0000000407007c0c */ /* 0x000fe2000cf21270 */
[----:B------:R-:W-:-:S04]  /*58d80*/  IMAD.WIDE R6, R21, 0x4, R4 ;  /* 0x0000000415067825 */ /* 0x000fc800078e0204 */
[----:B-1----:R-:W-:Y:S02]  /*58d90*/  VIADD R17, R23, UR28 ;  /* 0x0000001c17117c36 */ /* 0x002fe40008000000 */
[C---:B------:R-:W-:Y:S01]  /*58da0*/  IMAD.WIDE R8, R19.reuse, 0x4, R2 ;  /* 0x0000000413087825 */ /* 0x040fe200078e0202 */
[----:B------:R1:W-:Y:S03]  /*58db0*/  @P2 STG.E desc[UR8][R6.64], R222 ;  /* 0x000000de06002986 */ /* 0x0003e6000c101908 */
[----:B------:R-:W-:Y:S01]  /*58dc0*/  IMAD.WIDE R10, R19, 0x4, R4 ;  /* 0x00000004130a7825 */ /* 0x000fe200078e0204 */
[----:B------:R1:W-:Y:S03]  /*58dd0*/  @P6 STG.E desc[UR8][R8.64], R150 ;  /* 0x0000009608006986 */ /* 0x0003e6000c101908 */
[C---:B------:R-:W-:Y:S01]  /*58de0*/  IMAD.WIDE R12, R23.reuse, 0x4, R2 ;  /* 0x00000004170c7825 */ /* 0x040fe200078e0202 */
[----:B------:R1:W-:Y:S03]  /*58df0*/  @P0 STG.E desc[UR8][R10.64], R26 ;  /* 0x0000001a0a000986 */ /* 0x0003e6000c101908 */
[----:B------:R-:W-:Y:S01]  /*58e00*/  IMAD.WIDE R14, R23, 0x4, R4 ;  /* 0x00000004170e7825 */ /* 0x000fe200078e0204 */
[----:B------:R1:W-:Y:S03]  /*58e10*/  @P5 STG.E desc[UR8][R12.64], R231 ;  /* 0x000000e70c005986 */ /* 0x0003e6000c101908 */
[C---:B------:R-:W-:Y:S01]  /*58e20*/  IMAD.WIDE R2, R17.reuse, 0x4, R2 ;  /* 0x0000000411027825 */ /* 0x040fe200078e0202 */
[----:B------:R1:W-:Y:S04]  /*58e30*/  @P4 STG.E desc[UR8][R14.64], R223 ;  /* 0x000000df0e004986 */ /* 0x0003e8000c101908 */
[----:B------:R1:W-:Y:S01]  /*58e40*/  @P3 STG.E desc[UR8][R2.64], R151 ;  /* 0x0000009702003986 */ /* 0x0003e2000c101908 */
[----:B------:R-:W-:Y:S01]  /*58e50*/  IMAD.WIDE R4, R17, 0x4, R4 ;  /* 0x0000000411047825 */ /* 0x000fe200078e0204 */
[----:B------:R-:W-:Y:S06]  /*58e60*/  @!P1 EXIT ;  /* 0x000000000000994d */ /* 0x000fec0003800000 */
[----:B------:R-:W-:Y:S01]  /*58e70*/  STG.E desc[UR8][R4.64], R27 ;  /* 0x0000001b04007986 */ /* 0x000fe2000c101908 */
[----:B------:R-:W-:Y:S05]  /*58e80*/  EXIT ;  /* 0x000000000000794d */ /* 0x000fea0003800000 */
.L_x_2:
[----:B------:R-:W-:-:S00]  /*58e90*/  BRA `(.L_x_2) ;  /* 0xfffffffc00fc7947 */ /* 0x000fc0000383ffff */
[----:B------:R-:W-:-:S00]  /*58ea0*/  NOP ;  /* 0x0000000000007918 */ /* 0x000fc00000000000 */
        /* <DEDUP_REMOVED lines=13> */
.L_x_3:


//--------------------- .nv.shared.matmul_kernel  --------------------------
	.section	.nv.shared.matmul_kernel,"aw",@nobits
	.sectionflags	@""
	.align	16
	.zero		1024


//--------------------- .nv.shared.reserved.0     --------------------------
	.section	.nv.shared.reserved.0,"aw",@nobits
	.weak		__nv_reservedSMEM_offset_0_alias
	.size		__nv_reservedSMEM_offset_0_alias, 0, 0
	.other		__nv_reservedSMEM_offset_0_alias,@"STO_CUDA_RESERVED_SHARED STV_DEFAULT"
__nv_reservedSMEM_offset_0_alias:
	.zero		0


//--------------------- .nv.constant0.matmul_kernel --------------------------
	.section	.nv.constant0.matmul_kernel,"a",@progbits
	.sectionflags	@""
	.align	4
.nv.constant0.matmul_kernel:
	.zero		608


//--------------------- SYMBOLS --------------------------

	.type		.nv.reservedSmem.offset0,@object
	.size		.nv.reservedSmem.offset0,0x4
